//
// Generated by NVIDIA NVVM Compiler
//
// Compiler Build ID: CL-36424714
// Cuda compilation tools, release 13.0, V13.0.88
// Based on NVVM 20.0.0
//

.version 9.0
.target sm_100
.address_size 64

	// .globl	_Z10add_sourcefffiiiifffiiiiPfS_
.func  (.param .align 16 .b8 func_retval0[16]) __internal_trig_reduction_slowpathd
(
	.param .b64 __internal_trig_reduction_slowpathd_param_0
)
;
.func  (.param .b64 func_retval0) __internal_accurate_pow
(
	.param .b64 __internal_accurate_pow_param_0
)
;
.global .align 4 .f32 d0;
.const .align 4 .b8 c[16] = {255, 31, 153, 63, 85, 85, 163, 189, 205, 204, 28, 60, 111, 219, 54, 186};
.global .align 8 .b8 __cudart_i2opi_d[144] = {8, 93, 141, 31, 177, 95, 251, 107, 234, 146, 82, 138, 247, 57, 7, 61, 123, 241, 229, 235, 199, 186, 39, 117, 45, 234, 95, 158, 102, 63, 70, 79, 183, 9, 203, 39, 207, 126, 54, 109, 31, 109, 10, 90, 139, 17, 47, 239, 15, 152, 5, 222, 255, 151, 248, 31, 59, 40, 249, 189, 139, 95, 132, 156, 244, 57, 83, 131, 57, 214, 145, 57, 65, 126, 95, 180, 38, 112, 156, 233, 132, 68, 187, 46, 245, 53, 130, 232, 62, 167, 41, 177, 28, 235, 29, 254, 28, 146, 209, 9, 234, 46, 73, 6, 224, 210, 77, 66, 58, 110, 36, 183, 97, 197, 187, 222, 171, 99, 81, 254, 65, 144, 67, 60, 153, 149, 98, 219, 192, 221, 52, 245, 209, 87, 39, 252, 41, 21, 68, 78, 110, 131, 249, 162};
.global .align 16 .b8 __cudart_sin_cos_coeffs[128] = {70, 210, 176, 44, 241, 229, 90, 190, 146, 227, 172, 105, 227, 29, 199, 62, 161, 98, 219, 25, 160, 1, 42, 191, 24, 8, 17, 17, 17, 17, 129, 63, 84, 85, 85, 85, 85, 85, 197, 191, 0, 0, 0, 0, 0, 0, 0, 0, 0, 0, 0, 0, 0, 0, 0, 0, 100, 129, 253, 32, 131, 255, 168, 189, 40, 133, 239, 193, 167, 238, 33, 62, 217, 230, 6, 142, 79, 126, 146, 190, 233, 188, 221, 25, 160, 1, 250, 62, 71, 93, 193, 22, 108, 193, 86, 191, 81, 85, 85, 85, 85, 85, 165, 63, 0, 0, 0, 0, 0, 0, 224, 191, 0, 0, 0, 0, 0, 0, 240, 63};

.visible .entry _Z10add_sourcefffiiiifffiiiiPfS_(
	.param .f32 _Z10add_sourcefffiiiifffiiiiPfS__param_0,
	.param .f32 _Z10add_sourcefffiiiifffiiiiPfS__param_1,
	.param .f32 _Z10add_sourcefffiiiifffiiiiPfS__param_2,
	.param .u32 _Z10add_sourcefffiiiifffiiiiPfS__param_3,
	.param .u32 _Z10add_sourcefffiiiifffiiiiPfS__param_4,
	.param .u32 _Z10add_sourcefffiiiifffiiiiPfS__param_5,
	.param .u32 _Z10add_sourcefffiiiifffiiiiPfS__param_6,
	.param .f32 _Z10add_sourcefffiiiifffiiiiPfS__param_7,
	.param .f32 _Z10add_sourcefffiiiifffiiiiPfS__param_8,
	.param .f32 _Z10add_sourcefffiiiifffiiiiPfS__param_9,
	.param .u32 _Z10add_sourcefffiiiifffiiiiPfS__param_10,
	.param .u32 _Z10add_sourcefffiiiifffiiiiPfS__param_11,
	.param .u32 _Z10add_sourcefffiiiifffiiiiPfS__param_12,
	.param .u32 _Z10add_sourcefffiiiifffiiiiPfS__param_13,
	.param .u64 .ptr .align 1 _Z10add_sourcefffiiiifffiiiiPfS__param_14,
	.param .u64 .ptr .align 1 _Z10add_sourcefffiiiifffiiiiPfS__param_15
)
{
	.reg .pred 	%p<16>;
	.reg .b32 	%r<89>;
	.reg .b32 	%f<57>;
	.reg .b64 	%rd<8>;
	.reg .b64 	%fd<137>;

	ld.param.f32 	%f9, [_Z10add_sourcefffiiiifffiiiiPfS__param_0];
	ld.param.f32 	%f14, [_Z10add_sourcefffiiiifffiiiiPfS__param_1];
	ld.param.f32 	%f10, [_Z10add_sourcefffiiiifffiiiiPfS__param_2];
	ld.param.u32 	%r24, [_Z10add_sourcefffiiiifffiiiiPfS__param_6];
	ld.param.f32 	%f11, [_Z10add_sourcefffiiiifffiiiiPfS__param_8];
	ld.param.f32 	%f12, [_Z10add_sourcefffiiiifffiiiiPfS__param_9];
	ld.param.u32 	%r25, [_Z10add_sourcefffiiiifffiiiiPfS__param_10];
	ld.param.u32 	%r26, [_Z10add_sourcefffiiiifffiiiiPfS__param_11];
	ld.param.u32 	%r27, [_Z10add_sourcefffiiiifffiiiiPfS__param_12];
	ld.param.u32 	%r28, [_Z10add_sourcefffiiiifffiiiiPfS__param_13];
	ld.param.u64 	%rd1, [_Z10add_sourcefffiiiifffiiiiPfS__param_14];
	ld.param.u64 	%rd2, [_Z10add_sourcefffiiiifffiiiiPfS__param_15];
	rcp.rn.f32 	%f1, %f12;
	sub.f32 	%f2, %f11, %f1;
	add.s32 	%r29, %r27, -1;
	mul.lo.s32 	%r30, %r29, %r28;
	cvt.rn.f32.s32 	%f15, %r30;
	add.f32 	%f3, %f14, %f15;
	mov.f32 	%f56, 0f00000000;
	setp.eq.s32 	%p1, %r25, 3;
	@%p1 bra 	$L__BB0_15;
	setp.eq.s32 	%p2, %r25, 2;
	@%p2 bra 	$L__BB0_7;
	setp.ne.s32 	%p3, %r25, 1;
	@%p3 bra 	$L__BB0_23;
	mul.f32 	%f48, %f12, %f2;
	mul.f32 	%f49, %f48, %f48;
	cvt.f64.f32 	%fd103, %f49;
	mul.f64 	%fd1, %fd103, 0d4033BD3CC99E70C6;
	mul.f64 	%fd2, %fd103, 0dC023BD3CC99E70C6;
	fma.rn.f64 	%fd104, %fd2, 0d3FF71547652B82FE, 0d4338000000000000;
	{
	.reg .b32 %temp; 
	mov.b64 	{%r1, %temp}, %fd104;
	}
	mov.f64 	%fd105, 0dC338000000000000;
	add.rn.f64 	%fd106, %fd104, %fd105;
	fma.rn.f64 	%fd107, %fd106, 0dBFE62E42FEFA39EF, %fd2;
	fma.rn.f64 	%fd108, %fd106, 0dBC7ABC9E3B39803F, %fd107;
	fma.rn.f64 	%fd109, %fd108, 0d3E5ADE1569CE2BDF, 0d3E928AF3FCA213EA;
	fma.rn.f64 	%fd110, %fd109, %fd108, 0d3EC71DEE62401315;
	fma.rn.f64 	%fd111, %fd110, %fd108, 0d3EFA01997C89EB71;
	fma.rn.f64 	%fd112, %fd111, %fd108, 0d3F2A01A014761F65;
	fma.rn.f64 	%fd113, %fd112, %fd108, 0d3F56C16C1852B7AF;
	fma.rn.f64 	%fd114, %fd113, %fd108, 0d3F81111111122322;
	fma.rn.f64 	%fd115, %fd114, %fd108, 0d3FA55555555502A1;
	fma.rn.f64 	%fd116, %fd115, %fd108, 0d3FC5555555555511;
	fma.rn.f64 	%fd117, %fd116, %fd108, 0d3FE000000000000B;
	fma.rn.f64 	%fd118, %fd117, %fd108, 0d3FF0000000000000;
	fma.rn.f64 	%fd119, %fd118, %fd108, 0d3FF0000000000000;
	{
	.reg .b32 %temp; 
	mov.b64 	{%r2, %temp}, %fd119;
	}
	{
	.reg .b32 %temp; 
	mov.b64 	{%temp, %r3}, %fd119;
	}
	shl.b32 	%r63, %r1, 20;
	add.s32 	%r64, %r63, %r3;
	mov.b64 	%fd130, {%r2, %r64};
	{
	.reg .b32 %temp; 
	mov.b64 	{%temp, %r65}, %fd2;
	}
	mov.b32 	%f50, %r65;
	abs.f32 	%f4, %f50;
	setp.lt.f32 	%p12, %f4, 0f4086232B;
	@%p12 bra 	$L__BB0_6;
	setp.lt.f64 	%p13, %fd2, 0d0000000000000000;
	add.f64 	%fd120, %fd2, 0d7FF0000000000000;
	selp.f64 	%fd130, 0d0000000000000000, %fd120, %p13;
	setp.geu.f32 	%p14, %f4, 0f40874800;
	@%p14 bra 	$L__BB0_6;
	shr.u32 	%r66, %r1, 31;
	add.s32 	%r67, %r1, %r66;
	shr.s32 	%r68, %r67, 1;
	shl.b32 	%r69, %r68, 20;
	add.s32 	%r70, %r3, %r69;
	mov.b64 	%fd121, {%r2, %r70};
	sub.s32 	%r71, %r1, %r68;
	shl.b32 	%r72, %r71, 20;
	add.s32 	%r73, %r72, 1072693248;
	mov.b32 	%r74, 0;
	mov.b64 	%fd122, {%r74, %r73};
	mul.f64 	%fd130, %fd122, %fd121;
$L__BB0_6:
	mov.f64 	%fd123, 0d3FF0000000000000;
	sub.f64 	%fd124, %fd123, %fd1;
	mul.f64 	%fd125, %fd124, %fd130;
	cvt.rn.f32.f64 	%f56, %fd125;
	bra.uni 	$L__BB0_23;
$L__BB0_7:
	mul.f32 	%f31, %f12, 0fC0800000;
	mul.f32 	%f32, %f12, %f31;
	cvt.f64.f32 	%fd62, %f32;
	mul.f64 	%fd7, %fd62, 0d400921FB542FE938;
	mov.f64 	%fd131, 0d3FB999999999999A;
	{
	.reg .b32 %temp; 
	mov.b64 	{%temp, %r81}, %fd131;
	}
	{
	.reg .b32 %temp; 
	mov.b64 	{%r82, %temp}, %fd131;
	}
	setp.gt.s32 	%p8, %r81, 1048575;
	mov.b32 	%r83, -1023;
	@%p8 bra 	$L__BB0_9;
	mov.f64 	%fd131, 0d431999999999999A;
	{
	.reg .b32 %temp; 
	mov.b64 	{%temp, %r81}, %fd131;
	}
	{
	.reg .b32 %temp; 
	mov.b64 	{%r82, %temp}, %fd131;
	}
	mov.b32 	%r83, -1077;
$L__BB0_9:
	add.s32 	%r49, %r81, -1;
	setp.gt.u32 	%p9, %r49, 2146435070;
	@%p9 bra 	$L__BB0_13;
	shr.u32 	%r52, %r81, 20;
	add.s32 	%r84, %r83, %r52;
	and.b32  	%r53, %r81, 1048575;
	or.b32  	%r54, %r53, 1072693248;
	mov.b64 	%fd132, {%r82, %r54};
	setp.lt.u32 	%p11, %r54, 1073127583;
	@%p11 bra 	$L__BB0_12;
	{
	.reg .b32 %temp; 
	mov.b64 	{%r55, %temp}, %fd132;
	}
	{
	.reg .b32 %temp; 
	mov.b64 	{%temp, %r56}, %fd132;
	}
	add.s32 	%r57, %r56, -1048576;
	mov.b64 	%fd132, {%r55, %r57};
	add.s32 	%r84, %r84, 1;
$L__BB0_12:
	add.f64 	%fd65, %fd132, 0dBFF0000000000000;
	add.f64 	%fd66, %fd132, 0d3FF0000000000000;
	rcp.approx.ftz.f64 	%fd67, %fd66;
	neg.f64 	%fd68, %fd66;
	fma.rn.f64 	%fd69, %fd68, %fd67, 0d3FF0000000000000;
	fma.rn.f64 	%fd70, %fd69, %fd69, %fd69;
	fma.rn.f64 	%fd71, %fd70, %fd67, %fd67;
	mul.f64 	%fd72, %fd65, %fd71;
	fma.rn.f64 	%fd73, %fd65, %fd71, %fd72;
	mul.f64 	%fd74, %fd73, %fd73;
	fma.rn.f64 	%fd75, %fd74, 0d3EB1380B3AE80F1E, 0d3ED0EE258B7A8B04;
	fma.rn.f64 	%fd76, %fd75, %fd74, 0d3EF3B2669F02676F;
	fma.rn.f64 	%fd77, %fd76, %fd74, 0d3F1745CBA9AB0956;
	fma.rn.f64 	%fd78, %fd77, %fd74, 0d3F3C71C72D1B5154;
	fma.rn.f64 	%fd79, %fd78, %fd74, 0d3F624924923BE72D;
	fma.rn.f64 	%fd80, %fd79, %fd74, 0d3F8999999999A3C4;
	fma.rn.f64 	%fd81, %fd80, %fd74, 0d3FB5555555555554;
	sub.f64 	%fd82, %fd65, %fd73;
	add.f64 	%fd83, %fd82, %fd82;
	neg.f64 	%fd84, %fd73;
	fma.rn.f64 	%fd85, %fd84, %fd65, %fd83;
	mul.f64 	%fd86, %fd71, %fd85;
	mul.f64 	%fd87, %fd74, %fd81;
	fma.rn.f64 	%fd88, %fd87, %fd73, %fd86;
	xor.b32  	%r58, %r84, -2147483648;
	mov.b32 	%r59, 1127219200;
	mov.b64 	%fd89, {%r58, %r59};
	mov.b32 	%r60, -2147483648;
	mov.b64 	%fd90, {%r60, %r59};
	sub.f64 	%fd91, %fd89, %fd90;
	fma.rn.f64 	%fd92, %fd91, 0d3FE62E42FEFA39EF, %fd73;
	fma.rn.f64 	%fd93, %fd91, 0dBFE62E42FEFA39EF, %fd92;
	sub.f64 	%fd94, %fd93, %fd73;
	sub.f64 	%fd95, %fd88, %fd94;
	fma.rn.f64 	%fd96, %fd91, 0d3C7ABC9E3B39803F, %fd95;
	add.f64 	%fd133, %fd92, %fd96;
	bra.uni 	$L__BB0_14;
$L__BB0_13:
	fma.rn.f64 	%fd64, %fd131, 0d7FF0000000000000, 0d7FF0000000000000;
	{
	.reg .b32 %temp; 
	mov.b64 	{%temp, %r50}, %fd131;
	}
	and.b32  	%r51, %r50, 2147483647;
	setp.eq.s32 	%p10, %r51, 0;
	selp.f64 	%fd133, 0dFFF0000000000000, %fd64, %p10;
$L__BB0_14:
	mul.f64 	%fd97, %fd7, 0dC00921FB542FE938;
	div.rn.f64 	%fd98, %fd97, %fd133;
	cvt.rn.f32.f64 	%f33, %fd98;
	cvt.f64.f32 	%fd99, %f2;
	mul.f64 	%fd100, %fd99, 0dC033BD3CC99E70C6;
	mul.f32 	%f34, %f2, %f33;
	mul.f32 	%f35, %f2, %f34;
	fma.rn.f32 	%f36, %f35, 0f3BBB989D, 0f3F000000;
	cvt.sat.f32.f32 	%f37, %f36;
	mov.f32 	%f38, 0f4B400001;
	mov.f32 	%f39, 0f437C0000;
	fma.rm.f32 	%f40, %f37, %f39, %f38;
	add.f32 	%f41, %f40, 0fCB40007F;
	neg.f32 	%f42, %f41;
	fma.rn.f32 	%f43, %f35, 0f3FB8AA3B, %f42;
	fma.rn.f32 	%f44, %f35, 0f32A57060, %f43;
	mov.b32 	%r61, %f40;
	shl.b32 	%r62, %r61, 23;
	mov.b32 	%f45, %r62;
	ex2.approx.ftz.f32 	%f46, %f44;
	mul.f32 	%f47, %f46, %f45;
	cvt.f64.f32 	%fd101, %f47;
	mul.f64 	%fd102, %fd100, %fd101;
	cvt.rn.f32.f64 	%f56, %fd102;
	bra.uni 	$L__BB0_23;
$L__BB0_15:
	mul.f32 	%f16, %f12, %f12;
	cvt.f64.f32 	%fd24, %f16;
	mul.f64 	%fd15, %fd24, 0dC00921FB542FE938;
	mov.f64 	%fd134, 0d3FB999999999999A;
	{
	.reg .b32 %temp; 
	mov.b64 	{%temp, %r85}, %fd134;
	}
	{
	.reg .b32 %temp; 
	mov.b64 	{%r86, %temp}, %fd134;
	}
	setp.gt.s32 	%p4, %r85, 1048575;
	mov.b32 	%r87, -1023;
	@%p4 bra 	$L__BB0_17;
	mov.f64 	%fd134, 0d431999999999999A;
	{
	.reg .b32 %temp; 
	mov.b64 	{%temp, %r85}, %fd134;
	}
	{
	.reg .b32 %temp; 
	mov.b64 	{%r86, %temp}, %fd134;
	}
	mov.b32 	%r87, -1077;
$L__BB0_17:
	add.s32 	%r33, %r85, -1;
	setp.gt.u32 	%p5, %r33, 2146435070;
	@%p5 bra 	$L__BB0_21;
	shr.u32 	%r36, %r85, 20;
	add.s32 	%r88, %r87, %r36;
	and.b32  	%r37, %r85, 1048575;
	or.b32  	%r38, %r37, 1072693248;
	mov.b64 	%fd135, {%r86, %r38};
	setp.lt.u32 	%p7, %r38, 1073127583;
	@%p7 bra 	$L__BB0_20;
	{
	.reg .b32 %temp; 
	mov.b64 	{%r39, %temp}, %fd135;
	}
	{
	.reg .b32 %temp; 
	mov.b64 	{%temp, %r40}, %fd135;
	}
	add.s32 	%r41, %r40, -1048576;
	mov.b64 	%fd135, {%r39, %r41};
	add.s32 	%r88, %r88, 1;
$L__BB0_20:
	add.f64 	%fd27, %fd135, 0dBFF0000000000000;
	add.f64 	%fd28, %fd135, 0d3FF0000000000000;
	rcp.approx.ftz.f64 	%fd29, %fd28;
	neg.f64 	%fd30, %fd28;
	fma.rn.f64 	%fd31, %fd30, %fd29, 0d3FF0000000000000;
	fma.rn.f64 	%fd32, %fd31, %fd31, %fd31;
	fma.rn.f64 	%fd33, %fd32, %fd29, %fd29;
	mul.f64 	%fd34, %fd27, %fd33;
	fma.rn.f64 	%fd35, %fd27, %fd33, %fd34;
	mul.f64 	%fd36, %fd35, %fd35;
	fma.rn.f64 	%fd37, %fd36, 0d3EB1380B3AE80F1E, 0d3ED0EE258B7A8B04;
	fma.rn.f64 	%fd38, %fd37, %fd36, 0d3EF3B2669F02676F;
	fma.rn.f64 	%fd39, %fd38, %fd36, 0d3F1745CBA9AB0956;
	fma.rn.f64 	%fd40, %fd39, %fd36, 0d3F3C71C72D1B5154;
	fma.rn.f64 	%fd41, %fd40, %fd36, 0d3F624924923BE72D;
	fma.rn.f64 	%fd42, %fd41, %fd36, 0d3F8999999999A3C4;
	fma.rn.f64 	%fd43, %fd42, %fd36, 0d3FB5555555555554;
	sub.f64 	%fd44, %fd27, %fd35;
	add.f64 	%fd45, %fd44, %fd44;
	neg.f64 	%fd46, %fd35;
	fma.rn.f64 	%fd47, %fd46, %fd27, %fd45;
	mul.f64 	%fd48, %fd33, %fd47;
	mul.f64 	%fd49, %fd36, %fd43;
	fma.rn.f64 	%fd50, %fd49, %fd35, %fd48;
	xor.b32  	%r42, %r88, -2147483648;
	mov.b32 	%r43, 1127219200;
	mov.b64 	%fd51, {%r42, %r43};
	mov.b32 	%r44, -2147483648;
	mov.b64 	%fd52, {%r44, %r43};
	sub.f64 	%fd53, %fd51, %fd52;
	fma.rn.f64 	%fd54, %fd53, 0d3FE62E42FEFA39EF, %fd35;
	fma.rn.f64 	%fd55, %fd53, 0dBFE62E42FEFA39EF, %fd54;
	sub.f64 	%fd56, %fd55, %fd35;
	sub.f64 	%fd57, %fd50, %fd56;
	fma.rn.f64 	%fd58, %fd53, 0d3C7ABC9E3B39803F, %fd57;
	add.f64 	%fd136, %fd54, %fd58;
	bra.uni 	$L__BB0_22;
$L__BB0_21:
	fma.rn.f64 	%fd26, %fd134, 0d7FF0000000000000, 0d7FF0000000000000;
	{
	.reg .b32 %temp; 
	mov.b64 	{%temp, %r34}, %fd134;
	}
	and.b32  	%r35, %r34, 2147483647;
	setp.eq.s32 	%p6, %r35, 0;
	selp.f64 	%fd136, 0dFFF0000000000000, %fd26, %p6;
$L__BB0_22:
	mul.f64 	%fd59, %fd15, 0dC00921FB542FE938;
	div.rn.f64 	%fd60, %fd59, %fd136;
	cvt.rn.f32.f64 	%f17, %fd60;
	mul.f32 	%f18, %f2, %f17;
	mul.f32 	%f19, %f2, %f18;
	fma.rn.f32 	%f20, %f19, 0f3BBB989D, 0f3F000000;
	cvt.sat.f32.f32 	%f21, %f20;
	mov.f32 	%f22, 0f4B400001;
	mov.f32 	%f23, 0f437C0000;
	fma.rm.f32 	%f24, %f21, %f23, %f22;
	add.f32 	%f25, %f24, 0fCB40007F;
	neg.f32 	%f26, %f25;
	fma.rn.f32 	%f27, %f19, 0f3FB8AA3B, %f26;
	fma.rn.f32 	%f28, %f19, 0f32A57060, %f27;
	mov.b32 	%r45, %f24;
	shl.b32 	%r46, %r45, 23;
	mov.b32 	%f29, %r46;
	ex2.approx.ftz.f32 	%f30, %f28;
	mul.f32 	%f56, %f30, %f29;
$L__BB0_23:
	add.f32 	%f51, %f1, %f1;
	setp.gtu.f32 	%p15, %f11, %f51;
	@%p15 bra 	$L__BB0_25;
	cvt.f64.f32 	%fd126, %f3;
	add.f64 	%fd127, %fd126, 0d3FE0000000000000;
	cvt.rzi.s32.f64 	%r75, %fd127;
	add.s32 	%r76, %r26, -1;
	add.s32 	%r77, %r76, %r75;
	cvt.f64.f32 	%fd128, %f10;
	add.f64 	%fd129, %fd128, 0d3FE0000000000000;
	cvt.rzi.s32.f64 	%r78, %fd129;
	add.s32 	%r79, %r76, %r78;
	mad.lo.s32 	%r80, %r77, %r24, %r79;
	cvta.to.global.u64 	%rd3, %rd1;
	mul.wide.s32 	%rd4, %r80, 4;
	add.s64 	%rd5, %rd3, %rd4;
	ld.global.f32 	%f52, [%rd5];
	fma.rn.f32 	%f53, %f9, %f56, %f52;
	st.global.f32 	[%rd5], %f53;
	cvta.to.global.u64 	%rd6, %rd2;
	add.s64 	%rd7, %rd6, %rd4;
	ld.global.f32 	%f54, [%rd7];
	fma.rn.f32 	%f55, %f9, %f56, %f54;
	st.global.f32 	[%rd7], %f55;
$L__BB0_25:
	ret;

}
	// .globl	_Z10update_veliiiiifffPfS_S_S_S_S_S_S_S_S_
.visible .entry _Z10update_veliiiiifffPfS_S_S_S_S_S_S_S_S_(
	.param .u32 _Z10update_veliiiiifffPfS_S_S_S_S_S_S_S_S__param_0,
	.param .u32 _Z10update_veliiiiifffPfS_S_S_S_S_S_S_S_S__param_1,
	.param .u32 _Z10update_veliiiiifffPfS_S_S_S_S_S_S_S_S__param_2,
	.param .u32 _Z10update_veliiiiifffPfS_S_S_S_S_S_S_S_S__param_3,
	.param .u32 _Z10update_veliiiiifffPfS_S_S_S_S_S_S_S_S__param_4,
	.param .f32 _Z10update_veliiiiifffPfS_S_S_S_S_S_S_S_S__param_5,
	.param .f32 _Z10update_veliiiiifffPfS_S_S_S_S_S_S_S_S__param_6,
	.param .f32 _Z10update_veliiiiifffPfS_S_S_S_S_S_S_S_S__param_7,
	.param .u64 .ptr .align 1 _Z10update_veliiiiifffPfS_S_S_S_S_S_S_S_S__param_8,
	.param .u64 .ptr .align 1 _Z10update_veliiiiifffPfS_S_S_S_S_S_S_S_S__param_9,
	.param .u64 .ptr .align 1 _Z10update_veliiiiifffPfS_S_S_S_S_S_S_S_S__param_10,
	.param .u64 .ptr .align 1 _Z10update_veliiiiifffPfS_S_S_S_S_S_S_S_S__param_11,
	.param .u64 .ptr .align 1 _Z10update_veliiiiifffPfS_S_S_S_S_S_S_S_S__param_12,
	.param .u64 .ptr .align 1 _Z10update_veliiiiifffPfS_S_S_S_S_S_S_S_S__param_13,
	.param .u64 .ptr .align 1 _Z10update_veliiiiifffPfS_S_S_S_S_S_S_S_S__param_14,
	.param .u64 .ptr .align 1 _Z10update_veliiiiifffPfS_S_S_S_S_S_S_S_S__param_15,
	.param .u64 .ptr .align 1 _Z10update_veliiiiifffPfS_S_S_S_S_S_S_S_S__param_16,
	.param .u64 .ptr .align 1 _Z10update_veliiiiifffPfS_S_S_S_S_S_S_S_S__param_17
)
{
	.reg .pred 	%p<9>;
	.reg .b32 	%r<27>;
	.reg .b32 	%f<56>;
	.reg .b64 	%rd<56>;

	ld.param.u32 	%r4, [_Z10update_veliiiiifffPfS_S_S_S_S_S_S_S_S__param_2];
	ld.param.u32 	%r5, [_Z10update_veliiiiifffPfS_S_S_S_S_S_S_S_S__param_3];
	ld.param.f32 	%f3, [_Z10update_veliiiiifffPfS_S_S_S_S_S_S_S_S__param_5];
	ld.param.f32 	%f4, [_Z10update_veliiiiifffPfS_S_S_S_S_S_S_S_S__param_6];
	ld.param.f32 	%f5, [_Z10update_veliiiiifffPfS_S_S_S_S_S_S_S_S__param_7];
	ld.param.u64 	%rd3, [_Z10update_veliiiiifffPfS_S_S_S_S_S_S_S_S__param_10];
	ld.param.u64 	%rd4, [_Z10update_veliiiiifffPfS_S_S_S_S_S_S_S_S__param_11];
	ld.param.u64 	%rd7, [_Z10update_veliiiiifffPfS_S_S_S_S_S_S_S_S__param_14];
	ld.param.u64 	%rd8, [_Z10update_veliiiiifffPfS_S_S_S_S_S_S_S_S__param_15];
	ld.param.u64 	%rd9, [_Z10update_veliiiiifffPfS_S_S_S_S_S_S_S_S__param_16];
	ld.param.u64 	%rd10, [_Z10update_veliiiiifffPfS_S_S_S_S_S_S_S_S__param_17];
	mov.u32 	%r6, %tid.x;
	mov.u32 	%r7, %ntid.x;
	mov.u32 	%r8, %ctaid.x;
	mad.lo.s32 	%r9, %r7, %r8, %r6;
	div.s32 	%r2, %r9, %r5;
	mul.lo.s32 	%r10, %r2, %r5;
	sub.s32 	%r3, %r9, %r10;
	div.rn.f32 	%f1, %f3, %f4;
	div.rn.f32 	%f2, %f3, %f5;
	setp.lt.s32 	%p1, %r9, 4;
	mul.lo.s32 	%r11, %r5, %r4;
	add.s32 	%r13, %r11, -4;
	setp.ge.s32 	%p2, %r9, %r13;
	or.pred  	%p3, %p1, %p2;
	@%p3 bra 	$L__BB1_3;
	add.s32 	%r14, %r4, -4;
	setp.ge.s32 	%p4, %r2, %r14;
	min.s32 	%r15, %r2, %r3;
	setp.lt.s32 	%p5, %r15, 4;
	add.s32 	%r16, %r5, -4;
	setp.ge.s32 	%p6, %r3, %r16;
	or.pred  	%p7, %p4, %p6;
	or.pred  	%p8, %p7, %p5;
	@%p8 bra 	$L__BB1_3;
	ld.param.u64 	%rd55, [_Z10update_veliiiiifffPfS_S_S_S_S_S_S_S_S__param_13];
	ld.param.u64 	%rd54, [_Z10update_veliiiiifffPfS_S_S_S_S_S_S_S_S__param_12];
	ld.param.u64 	%rd53, [_Z10update_veliiiiifffPfS_S_S_S_S_S_S_S_S__param_9];
	ld.param.u64 	%rd52, [_Z10update_veliiiiifffPfS_S_S_S_S_S_S_S_S__param_8];
	cvta.to.global.u64 	%rd11, %rd55;
	cvta.to.global.u64 	%rd12, %rd54;
	ld.const.f32 	%f6, [c];
	add.s32 	%r17, %r5, %r9;
	mul.wide.s32 	%rd13, %r17, 4;
	add.s64 	%rd14, %rd12, %rd13;
	ld.global.f32 	%f7, [%rd14];
	mul.wide.u32 	%rd15, %r9, 4;
	add.s64 	%rd16, %rd12, %rd15;
	ld.global.f32 	%f8, [%rd16];
	sub.f32 	%f9, %f7, %f8;
	fma.rn.f32 	%f10, %f6, %f9, 0f00000000;
	add.s64 	%rd17, %rd11, %rd15;
	ld.global.f32 	%f11, [%rd17+4];
	ld.global.f32 	%f12, [%rd17];
	sub.f32 	%f13, %f11, %f12;
	fma.rn.f32 	%f14, %f6, %f13, 0f00000000;
	ld.const.f32 	%f15, [c+4];
	shl.b32 	%r18, %r5, 1;
	mul.wide.s32 	%rd18, %r5, 4;
	add.s64 	%rd19, %rd14, %rd18;
	ld.global.f32 	%f16, [%rd19];
	sub.s32 	%r19, %r9, %r5;
	mul.wide.s32 	%rd20, %r19, 4;
	add.s64 	%rd21, %rd12, %rd20;
	ld.global.f32 	%f17, [%rd21];
	sub.f32 	%f18, %f16, %f17;
	fma.rn.f32 	%f19, %f15, %f18, %f10;
	ld.global.f32 	%f20, [%rd17+8];
	add.s32 	%r20, %r9, -1;
	mul.wide.u32 	%rd22, %r20, 4;
	add.s64 	%rd23, %rd11, %rd22;
	ld.global.f32 	%f21, [%rd23];
	sub.f32 	%f22, %f20, %f21;
	fma.rn.f32 	%f23, %f15, %f22, %f14;
	ld.const.f32 	%f24, [c+8];
	add.s32 	%r21, %r17, %r18;
	add.s64 	%rd24, %rd19, %rd18;
	ld.global.f32 	%f25, [%rd24];
	sub.s32 	%r22, %r9, %r18;
	mul.wide.s32 	%rd25, %r22, 4;
	add.s64 	%rd26, %rd12, %rd25;
	ld.global.f32 	%f26, [%rd26];
	sub.f32 	%f27, %f25, %f26;
	fma.rn.f32 	%f28, %f24, %f27, %f19;
	ld.global.f32 	%f29, [%rd17+12];
	add.s32 	%r23, %r9, -2;
	mul.wide.u32 	%rd27, %r23, 4;
	add.s64 	%rd28, %rd11, %rd27;
	ld.global.f32 	%f30, [%rd28];
	sub.f32 	%f31, %f29, %f30;
	fma.rn.f32 	%f32, %f24, %f31, %f23;
	ld.const.f32 	%f33, [c+12];
	add.s32 	%r24, %r21, %r5;
	add.s64 	%rd29, %rd24, %rd18;
	ld.global.f32 	%f34, [%rd29];
	mad.lo.s32 	%r25, %r5, -7, %r24;
	mul.wide.s32 	%rd30, %r25, 4;
	add.s64 	%rd31, %rd12, %rd30;
	ld.global.f32 	%f35, [%rd31];
	sub.f32 	%f36, %f34, %f35;
	fma.rn.f32 	%f37, %f33, %f36, %f28;
	ld.global.f32 	%f38, [%rd17+16];
	add.s32 	%r26, %r9, -3;
	mul.wide.u32 	%rd32, %r26, 4;
	add.s64 	%rd33, %rd11, %rd32;
	ld.global.f32 	%f39, [%rd33];
	sub.f32 	%f40, %f38, %f39;
	fma.rn.f32 	%f41, %f33, %f40, %f32;
	cvta.to.global.u64 	%rd34, %rd8;
	mul.wide.u32 	%rd35, %r2, 4;
	add.s64 	%rd36, %rd34, %rd35;
	ld.global.f32 	%f42, [%rd36];
	cvta.to.global.u64 	%rd37, %rd52;
	add.s64 	%rd38, %rd37, %rd15;
	ld.global.f32 	%f43, [%rd38];
	mul.f32 	%f44, %f42, %f43;
	cvta.to.global.u64 	%rd39, %rd7;
	add.s64 	%rd40, %rd39, %rd35;
	ld.global.f32 	%f45, [%rd40];
	mul.f32 	%f46, %f1, %f45;
	mul.f32 	%f47, %f37, %f46;
	sub.f32 	%f48, %f44, %f47;
	cvta.to.global.u64 	%rd41, %rd3;
	add.s64 	%rd42, %rd41, %rd15;
	st.global.f32 	[%rd42], %f48;
	cvta.to.global.u64 	%rd43, %rd10;
	mul.wide.u32 	%rd44, %r3, 4;
	add.s64 	%rd45, %rd43, %rd44;
	ld.global.f32 	%f49, [%rd45];
	cvta.to.global.u64 	%rd46, %rd53;
	add.s64 	%rd47, %rd46, %rd15;
	ld.global.f32 	%f50, [%rd47];
	mul.f32 	%f51, %f49, %f50;
	cvta.to.global.u64 	%rd48, %rd9;
	add.s64 	%rd49, %rd48, %rd44;
	ld.global.f32 	%f52, [%rd49];
	mul.f32 	%f53, %f2, %f52;
	mul.f32 	%f54, %f41, %f53;
	sub.f32 	%f55, %f51, %f54;
	cvta.to.global.u64 	%rd50, %rd4;
	add.s64 	%rd51, %rd50, %rd15;
	st.global.f32 	[%rd51], %f55;
$L__BB1_3:
	ret;

}
	// .globl	_Z13update_stressiiiifffPfS_S_S_S_iS_S_S_S_S_S_S_S_S_S_S_S_S_S_iiiib
.visible .entry _Z13update_stressiiiifffPfS_S_S_S_iS_S_S_S_S_S_S_S_S_S_S_S_S_S_iiiib(
	.param .u32 _Z13update_stressiiiifffPfS_S_S_S_iS_S_S_S_S_S_S_S_S_S_S_S_S_S_iiiib_param_0,
	.param .u32 _Z13update_stressiiiifffPfS_S_S_S_iS_S_S_S_S_S_S_S_S_S_S_S_S_S_iiiib_param_1,
	.param .u32 _Z13update_stressiiiifffPfS_S_S_S_iS_S_S_S_S_S_S_S_S_S_S_S_S_S_iiiib_param_2,
	.param .u32 _Z13update_stressiiiifffPfS_S_S_S_iS_S_S_S_S_S_S_S_S_S_S_S_S_S_iiiib_param_3,
	.param .f32 _Z13update_stressiiiifffPfS_S_S_S_iS_S_S_S_S_S_S_S_S_S_S_S_S_S_iiiib_param_4,
	.param .f32 _Z13update_stressiiiifffPfS_S_S_S_iS_S_S_S_S_S_S_S_S_S_S_S_S_S_iiiib_param_5,
	.param .f32 _Z13update_stressiiiifffPfS_S_S_S_iS_S_S_S_S_S_S_S_S_S_S_S_S_S_iiiib_param_6,
	.param .u64 .ptr .align 1 _Z13update_stressiiiifffPfS_S_S_S_iS_S_S_S_S_S_S_S_S_S_S_S_S_S_iiiib_param_7,
	.param .u64 .ptr .align 1 _Z13update_stressiiiifffPfS_S_S_S_iS_S_S_S_S_S_S_S_S_S_S_S_S_S_iiiib_param_8,
	.param .u64 .ptr .align 1 _Z13update_stressiiiifffPfS_S_S_S_iS_S_S_S_S_S_S_S_S_S_S_S_S_S_iiiib_param_9,
	.param .u64 .ptr .align 1 _Z13update_stressiiiifffPfS_S_S_S_iS_S_S_S_S_S_S_S_S_S_S_S_S_S_iiiib_param_10,
	.param .u64 .ptr .align 1 _Z13update_stressiiiifffPfS_S_S_S_iS_S_S_S_S_S_S_S_S_S_S_S_S_S_iiiib_param_11,
	.param .u32 _Z13update_stressiiiifffPfS_S_S_S_iS_S_S_S_S_S_S_S_S_S_S_S_S_S_iiiib_param_12,
	.param .u64 .ptr .align 1 _Z13update_stressiiiifffPfS_S_S_S_iS_S_S_S_S_S_S_S_S_S_S_S_S_S_iiiib_param_13,
	.param .u64 .ptr .align 1 _Z13update_stressiiiifffPfS_S_S_S_iS_S_S_S_S_S_S_S_S_S_S_S_S_S_iiiib_param_14,
	.param .u64 .ptr .align 1 _Z13update_stressiiiifffPfS_S_S_S_iS_S_S_S_S_S_S_S_S_S_S_S_S_S_iiiib_param_15,
	.param .u64 .ptr .align 1 _Z13update_stressiiiifffPfS_S_S_S_iS_S_S_S_S_S_S_S_S_S_S_S_S_S_iiiib_param_16,
	.param .u64 .ptr .align 1 _Z13update_stressiiiifffPfS_S_S_S_iS_S_S_S_S_S_S_S_S_S_S_S_S_S_iiiib_param_17,
	.param .u64 .ptr .align 1 _Z13update_stressiiiifffPfS_S_S_S_iS_S_S_S_S_S_S_S_S_S_S_S_S_S_iiiib_param_18,
	.param .u64 .ptr .align 1 _Z13update_stressiiiifffPfS_S_S_S_iS_S_S_S_S_S_S_S_S_S_S_S_S_S_iiiib_param_19,
	.param .u64 .ptr .align 1 _Z13update_stressiiiifffPfS_S_S_S_iS_S_S_S_S_S_S_S_S_S_S_S_S_S_iiiib_param_20,
	.param .u64 .ptr .align 1 _Z13update_stressiiiifffPfS_S_S_S_iS_S_S_S_S_S_S_S_S_S_S_S_S_S_iiiib_param_21,
	.param .u64 .ptr .align 1 _Z13update_stressiiiifffPfS_S_S_S_iS_S_S_S_S_S_S_S_S_S_S_S_S_S_iiiib_param_22,
	.param .u64 .ptr .align 1 _Z13update_stressiiiifffPfS_S_S_S_iS_S_S_S_S_S_S_S_S_S_S_S_S_S_iiiib_param_23,
	.param .u64 .ptr .align 1 _Z13update_stressiiiifffPfS_S_S_S_iS_S_S_S_S_S_S_S_S_S_S_S_S_S_iiiib_param_24,
	.param .u64 .ptr .align 1 _Z13update_stressiiiifffPfS_S_S_S_iS_S_S_S_S_S_S_S_S_S_S_S_S_S_iiiib_param_25,
	.param .u64 .ptr .align 1 _Z13update_stressiiiifffPfS_S_S_S_iS_S_S_S_S_S_S_S_S_S_S_S_S_S_iiiib_param_26,
	.param .u32 _Z13update_stressiiiifffPfS_S_S_S_iS_S_S_S_S_S_S_S_S_S_S_S_S_S_iiiib_param_27,
	.param .u32 _Z13update_stressiiiifffPfS_S_S_S_iS_S_S_S_S_S_S_S_S_S_S_S_S_S_iiiib_param_28,
	.param .u32 _Z13update_stressiiiifffPfS_S_S_S_iS_S_S_S_S_S_S_S_S_S_S_S_S_S_iiiib_param_29,
	.param .u32 _Z13update_stressiiiifffPfS_S_S_S_iS_S_S_S_S_S_S_S_S_S_S_S_S_S_iiiib_param_30,
	.param .u8 _Z13update_stressiiiifffPfS_S_S_S_iS_S_S_S_S_S_S_S_S_S_S_S_S_S_iiiib_param_31
)
{
	.reg .pred 	%p<16>;
	.reg .b16 	%rs<2>;
	.reg .b32 	%r<55>;
	.reg .b32 	%f<110>;
	.reg .b64 	%rd<100>;
	.reg .b64 	%fd<46>;

	ld.param.u32 	%r12, [_Z13update_stressiiiifffPfS_S_S_S_iS_S_S_S_S_S_S_S_S_S_S_S_S_S_iiiib_param_2];
	ld.param.u32 	%r13, [_Z13update_stressiiiifffPfS_S_S_S_iS_S_S_S_S_S_S_S_S_S_S_S_S_S_iiiib_param_3];
	ld.param.f32 	%f11, [_Z13update_stressiiiifffPfS_S_S_S_iS_S_S_S_S_S_S_S_S_S_S_S_S_S_iiiib_param_4];
	ld.param.f32 	%f12, [_Z13update_stressiiiifffPfS_S_S_S_iS_S_S_S_S_S_S_S_S_S_S_S_S_S_iiiib_param_5];
	ld.param.f32 	%f13, [_Z13update_stressiiiifffPfS_S_S_S_iS_S_S_S_S_S_S_S_S_S_S_S_S_S_iiiib_param_6];
	ld.param.u64 	%rd6, [_Z13update_stressiiiifffPfS_S_S_S_iS_S_S_S_S_S_S_S_S_S_S_S_S_S_iiiib_param_10];
	ld.param.u64 	%rd7, [_Z13update_stressiiiifffPfS_S_S_S_iS_S_S_S_S_S_S_S_S_S_S_S_S_S_iiiib_param_11];
	ld.param.u32 	%r14, [_Z13update_stressiiiifffPfS_S_S_S_iS_S_S_S_S_S_S_S_S_S_S_S_S_S_iiiib_param_12];
	ld.param.u64 	%rd12, [_Z13update_stressiiiifffPfS_S_S_S_iS_S_S_S_S_S_S_S_S_S_S_S_S_S_iiiib_param_17];
	ld.param.u64 	%rd13, [_Z13update_stressiiiifffPfS_S_S_S_iS_S_S_S_S_S_S_S_S_S_S_S_S_S_iiiib_param_18];
	ld.param.u64 	%rd14, [_Z13update_stressiiiifffPfS_S_S_S_iS_S_S_S_S_S_S_S_S_S_S_S_S_S_iiiib_param_19];
	ld.param.u64 	%rd15, [_Z13update_stressiiiifffPfS_S_S_S_iS_S_S_S_S_S_S_S_S_S_S_S_S_S_iiiib_param_20];
	ld.param.u64 	%rd16, [_Z13update_stressiiiifffPfS_S_S_S_iS_S_S_S_S_S_S_S_S_S_S_S_S_S_iiiib_param_21];
	ld.param.u64 	%rd17, [_Z13update_stressiiiifffPfS_S_S_S_iS_S_S_S_S_S_S_S_S_S_S_S_S_S_iiiib_param_22];
	ld.param.u64 	%rd18, [_Z13update_stressiiiifffPfS_S_S_S_iS_S_S_S_S_S_S_S_S_S_S_S_S_S_iiiib_param_23];
	ld.param.u64 	%rd19, [_Z13update_stressiiiifffPfS_S_S_S_iS_S_S_S_S_S_S_S_S_S_S_S_S_S_iiiib_param_24];
	ld.param.u64 	%rd20, [_Z13update_stressiiiifffPfS_S_S_S_iS_S_S_S_S_S_S_S_S_S_S_S_S_S_iiiib_param_25];
	ld.param.u64 	%rd21, [_Z13update_stressiiiifffPfS_S_S_S_iS_S_S_S_S_S_S_S_S_S_S_S_S_S_iiiib_param_26];
	ld.param.u32 	%r15, [_Z13update_stressiiiifffPfS_S_S_S_iS_S_S_S_S_S_S_S_S_S_S_S_S_S_iiiib_param_27];
	ld.param.u32 	%r16, [_Z13update_stressiiiifffPfS_S_S_S_iS_S_S_S_S_S_S_S_S_S_S_S_S_S_iiiib_param_28];
	ld.param.u32 	%r17, [_Z13update_stressiiiifffPfS_S_S_S_iS_S_S_S_S_S_S_S_S_S_S_S_S_S_iiiib_param_29];
	ld.param.u32 	%r18, [_Z13update_stressiiiifffPfS_S_S_S_iS_S_S_S_S_S_S_S_S_S_S_S_S_S_iiiib_param_30];
	ld.param.s8 	%rs1, [_Z13update_stressiiiifffPfS_S_S_S_iS_S_S_S_S_S_S_S_S_S_S_S_S_S_iiiib_param_31];
	cvta.to.global.u64 	%rd1, %rd20;
	cvta.to.global.u64 	%rd2, %rd21;
	mov.u32 	%r19, %tid.x;
	mov.u32 	%r20, %ntid.x;
	mov.u32 	%r21, %ctaid.x;
	mad.lo.s32 	%r22, %r20, %r21, %r19;
	div.s32 	%r2, %r22, %r13;
	mul.lo.s32 	%r23, %r2, %r13;
	sub.s32 	%r3, %r22, %r23;
	div.rn.f32 	%f1, %f11, %f12;
	div.rn.f32 	%f2, %f11, %f13;
	setp.lt.s32 	%p1, %r22, 4;
	mul.lo.s32 	%r24, %r13, %r12;
	add.s32 	%r26, %r24, -4;
	setp.ge.s32 	%p2, %r22, %r26;
	or.pred  	%p3, %p1, %p2;
	@%p3 bra 	$L__BB2_14;
	sub.s32 	%r27, 1, %r18;
	mul.lo.s32 	%r28, %r27, %r16;
	add.s32 	%r29, %r15, %r14;
	sub.s32 	%r4, %r28, %r29;
	add.s32 	%r5, %r17, %r14;
	setp.eq.s16 	%p4, %rs1, 0;
	@%p4 bra 	$L__BB2_11;
	add.s32 	%r30, %r4, %r2;
	sub.s32 	%r31, %r3, %r5;
	mul.lo.s32 	%r32, %r30, %r30;
	mad.lo.s32 	%r6, %r31, %r31, %r32;
	setp.gt.u32 	%p5, %r6, 225;
	@%p5 bra 	$L__BB2_10;
	setp.lt.u32 	%p6, %r6, 17;
	mov.f32 	%f108, 0f00000000;
	mov.f32 	%f109, %f108;
	@%p6 bra 	$L__BB2_12;
	cvt.rn.f32.u32 	%f15, %r6;
	sqrt.rn.f32 	%f16, %f15;
	add.f32 	%f17, %f16, 0fC0800000;
	cvt.f64.f32 	%fd8, %f17;
	mul.f64 	%fd9, %fd8, 0d4010000000000000;
	div.rn.f64 	%fd10, %fd9, 0d4046000000000000;
	mul.f64 	%fd1, %fd10, 0d400921FB542FE938;
	abs.f64 	%fd2, %fd1;
	setp.neu.f64 	%p7, %fd2, 0d7FF0000000000000;
	@%p7 bra 	$L__BB2_6;
	mov.f64 	%fd16, 0d0000000000000000;
	mul.rn.f64 	%fd45, %fd1, %fd16;
	mov.b32 	%r54, 1;
	bra.uni 	$L__BB2_9;
$L__BB2_6:
	mul.f64 	%fd11, %fd1, 0d3FE45F306DC9C883;
	cvt.rni.s32.f64 	%r53, %fd11;
	cvt.rn.f64.s32 	%fd12, %r53;
	fma.rn.f64 	%fd13, %fd12, 0dBFF921FB54442D18, %fd1;
	fma.rn.f64 	%fd14, %fd12, 0dBC91A62633145C00, %fd13;
	fma.rn.f64 	%fd45, %fd12, 0dB97B839A252049C0, %fd14;
	setp.ltu.f64 	%p8, %fd2, 0d41E0000000000000;
	@%p8 bra 	$L__BB2_8;
	{ // callseq 0, 0
	.param .b64 param0;
	st.param.f64 	[param0], %fd1;
	.param .align 16 .b8 retval0[16];
	call.uni (retval0), 
	__internal_trig_reduction_slowpathd, 
	(
	param0
	);
	ld.param.f64 	%fd45, [retval0];
	ld.param.b32 	%r53, [retval0+8];
	} // callseq 0
$L__BB2_8:
	add.s32 	%r54, %r53, 1;
$L__BB2_9:
	shl.b32 	%r35, %r54, 6;
	cvt.u64.u32 	%rd25, %r35;
	and.b64  	%rd26, %rd25, 64;
	mov.u64 	%rd27, __cudart_sin_cos_coeffs;
	add.s64 	%rd28, %rd27, %rd26;
	mul.rn.f64 	%fd17, %fd45, %fd45;
	and.b32  	%r36, %r54, 1;
	setp.eq.b32 	%p9, %r36, 1;
	selp.f64 	%fd18, 0dBDA8FF8320FD8164, 0d3DE5DB65F9785EBA, %p9;
	ld.global.nc.v2.f64 	{%fd19, %fd20}, [%rd28];
	fma.rn.f64 	%fd21, %fd18, %fd17, %fd19;
	fma.rn.f64 	%fd22, %fd21, %fd17, %fd20;
	ld.global.nc.v2.f64 	{%fd23, %fd24}, [%rd28+16];
	fma.rn.f64 	%fd25, %fd22, %fd17, %fd23;
	fma.rn.f64 	%fd26, %fd25, %fd17, %fd24;
	ld.global.nc.v2.f64 	{%fd27, %fd28}, [%rd28+32];
	fma.rn.f64 	%fd29, %fd26, %fd17, %fd27;
	fma.rn.f64 	%fd30, %fd29, %fd17, %fd28;
	fma.rn.f64 	%fd31, %fd30, %fd45, %fd45;
	fma.rn.f64 	%fd32, %fd30, %fd17, 0d3FF0000000000000;
	selp.f64 	%fd33, %fd32, %fd31, %p9;
	and.b32  	%r37, %r54, 2;
	setp.eq.s32 	%p10, %r37, 0;
	mov.f64 	%fd34, 0d0000000000000000;
	sub.f64 	%fd35, %fd34, %fd33;
	selp.f64 	%fd36, %fd33, %fd35, %p10;
	mov.f64 	%fd37, 0d3FF0000000000000;
	sub.f64 	%fd38, %fd37, %fd36;
	mul.f64 	%fd39, %fd38, 0d3FE0000000000000;
	mul.wide.u32 	%rd29, %r22, 4;
	add.s64 	%rd30, %rd2, %rd29;
	ld.global.f32 	%f18, [%rd30];
	cvt.f64.f32 	%fd40, %f18;
	mul.f64 	%fd41, %fd39, %fd40;
	cvt.rn.f32.f64 	%f108, %fd41;
	add.s64 	%rd31, %rd1, %rd29;
	ld.global.f32 	%f19, [%rd31];
	cvt.f64.f32 	%fd42, %f19;
	mul.f64 	%fd43, %fd39, %fd42;
	cvt.rn.f32.f64 	%f109, %fd43;
	bra.uni 	$L__BB2_12;
$L__BB2_10:
	mul.wide.u32 	%rd22, %r22, 4;
	add.s64 	%rd23, %rd2, %rd22;
	ld.global.f32 	%f108, [%rd23];
	add.s64 	%rd24, %rd1, %rd22;
	ld.global.f32 	%f109, [%rd24];
	bra.uni 	$L__BB2_12;
$L__BB2_11:
	mul.wide.u32 	%rd32, %r22, 4;
	add.s64 	%rd33, %rd2, %rd32;
	ld.global.f32 	%f108, [%rd33];
	add.s64 	%rd34, %rd1, %rd32;
	ld.global.f32 	%f109, [%rd34];
$L__BB2_12:
	add.s32 	%r38, %r12, -4;
	setp.ge.s32 	%p11, %r2, %r38;
	min.s32 	%r39, %r2, %r3;
	setp.lt.s32 	%p12, %r39, 4;
	add.s32 	%r40, %r13, -4;
	setp.ge.s32 	%p13, %r3, %r40;
	or.pred  	%p14, %p11, %p13;
	or.pred  	%p15, %p14, %p12;
	@%p15 bra 	$L__BB2_14;
	ld.param.u64 	%rd99, [_Z13update_stressiiiifffPfS_S_S_S_iS_S_S_S_S_S_S_S_S_S_S_S_S_S_iiiib_param_16];
	ld.param.u64 	%rd98, [_Z13update_stressiiiifffPfS_S_S_S_iS_S_S_S_S_S_S_S_S_S_S_S_S_S_iiiib_param_15];
	ld.param.u64 	%rd97, [_Z13update_stressiiiifffPfS_S_S_S_iS_S_S_S_S_S_S_S_S_S_S_S_S_S_iiiib_param_14];
	ld.param.u64 	%rd96, [_Z13update_stressiiiifffPfS_S_S_S_iS_S_S_S_S_S_S_S_S_S_S_S_S_S_iiiib_param_13];
	ld.param.u64 	%rd95, [_Z13update_stressiiiifffPfS_S_S_S_iS_S_S_S_S_S_S_S_S_S_S_S_S_S_iiiib_param_9];
	ld.param.u64 	%rd94, [_Z13update_stressiiiifffPfS_S_S_S_iS_S_S_S_S_S_S_S_S_S_S_S_S_S_iiiib_param_8];
	ld.param.u64 	%rd93, [_Z13update_stressiiiifffPfS_S_S_S_iS_S_S_S_S_S_S_S_S_S_S_S_S_S_iiiib_param_7];
	cvta.to.global.u64 	%rd35, %rd94;
	cvta.to.global.u64 	%rd36, %rd93;
	ld.const.f32 	%f20, [c];
	mul.wide.u32 	%rd37, %r22, 4;
	add.s64 	%rd38, %rd36, %rd37;
	ld.global.f32 	%f21, [%rd38];
	sub.s32 	%r41, %r22, %r13;
	mul.wide.s32 	%rd39, %r41, 4;
	add.s64 	%rd40, %rd36, %rd39;
	ld.global.f32 	%f22, [%rd40];
	sub.f32 	%f23, %f21, %f22;
	fma.rn.f32 	%f24, %f20, %f23, 0f00000000;
	add.s64 	%rd41, %rd35, %rd37;
	ld.global.f32 	%f25, [%rd41];
	add.s32 	%r42, %r22, -1;
	mul.wide.u32 	%rd42, %r42, 4;
	add.s64 	%rd43, %rd35, %rd42;
	ld.global.f32 	%f26, [%rd43];
	sub.f32 	%f27, %f25, %f26;
	fma.rn.f32 	%f28, %f20, %f27, 0f00000000;
	ld.const.f32 	%f29, [c+4];
	add.s32 	%r43, %r13, %r22;
	mul.wide.s32 	%rd44, %r43, 4;
	add.s64 	%rd45, %rd36, %rd44;
	ld.global.f32 	%f30, [%rd45];
	shl.b32 	%r44, %r13, 1;
	sub.s32 	%r45, %r22, %r44;
	mul.wide.s32 	%rd46, %r45, 4;
	add.s64 	%rd47, %rd36, %rd46;
	ld.global.f32 	%f31, [%rd47];
	sub.f32 	%f32, %f30, %f31;
	fma.rn.f32 	%f33, %f29, %f32, %f24;
	ld.global.f32 	%f34, [%rd41+4];
	add.s32 	%r46, %r22, -2;
	mul.wide.u32 	%rd48, %r46, 4;
	add.s64 	%rd49, %rd35, %rd48;
	ld.global.f32 	%f35, [%rd49];
	sub.f32 	%f36, %f34, %f35;
	fma.rn.f32 	%f37, %f29, %f36, %f28;
	ld.const.f32 	%f38, [c+8];
	add.s32 	%r47, %r43, %r13;
	mul.wide.s32 	%rd50, %r13, 4;
	add.s64 	%rd51, %rd45, %rd50;
	ld.global.f32 	%f39, [%rd51];
	mad.lo.s32 	%r48, %r13, -5, %r47;
	mul.wide.s32 	%rd52, %r48, 4;
	add.s64 	%rd53, %rd36, %rd52;
	ld.global.f32 	%f40, [%rd53];
	sub.f32 	%f41, %f39, %f40;
	fma.rn.f32 	%f42, %f38, %f41, %f33;
	ld.global.f32 	%f43, [%rd41+8];
	add.s32 	%r49, %r22, -3;
	mul.wide.u32 	%rd54, %r49, 4;
	add.s64 	%rd55, %rd35, %rd54;
	ld.global.f32 	%f44, [%rd55];
	sub.f32 	%f45, %f43, %f44;
	fma.rn.f32 	%f46, %f38, %f45, %f37;
	ld.const.f32 	%f47, [c+12];
	add.s64 	%rd56, %rd51, %rd50;
	ld.global.f32 	%f48, [%rd56];
	shl.b32 	%r50, %r13, 2;
	sub.s32 	%r51, %r22, %r50;
	mul.wide.s32 	%rd57, %r51, 4;
	add.s64 	%rd58, %rd36, %rd57;
	ld.global.f32 	%f49, [%rd58];
	sub.f32 	%f50, %f48, %f49;
	fma.rn.f32 	%f51, %f47, %f50, %f42;
	ld.global.f32 	%f52, [%rd41+12];
	add.s32 	%r52, %r22, -4;
	mul.wide.u32 	%rd59, %r52, 4;
	add.s64 	%rd60, %rd35, %rd59;
	ld.global.f32 	%f53, [%rd60];
	sub.f32 	%f54, %f52, %f53;
	fma.rn.f32 	%f55, %f47, %f54, %f46;
	cvta.to.global.u64 	%rd61, %rd17;
	mul.wide.u32 	%rd62, %r2, 4;
	add.s64 	%rd63, %rd61, %rd62;
	ld.global.f32 	%f56, [%rd63];
	cvta.to.global.u64 	%rd64, %rd97;
	add.s64 	%rd65, %rd64, %rd37;
	ld.global.f32 	%f57, [%rd65];
	mul.f32 	%f58, %f56, %f57;
	cvta.to.global.u64 	%rd66, %rd16;
	add.s64 	%rd67, %rd66, %rd62;
	ld.global.f32 	%f59, [%rd67];
	cvta.to.global.u64 	%rd68, %rd7;
	add.s64 	%rd69, %rd68, %rd37;
	ld.global.f32 	%f60, [%rd69];
	mul.f32 	%f61, %f59, %f60;
	mul.f32 	%f62, %f60, %f61;
	fma.rn.f32 	%f63, %f108, 0f40000000, 0f3F800000;
	mul.f32 	%f64, %f63, %f62;
	mul.f32 	%f65, %f1, %f64;
	mul.f32 	%f66, %f51, %f65;
	sub.f32 	%f67, %f58, %f66;
	cvta.to.global.u64 	%rd70, %rd96;
	add.s64 	%rd71, %rd70, %rd37;
	st.global.f32 	[%rd71], %f67;
	cvta.to.global.u64 	%rd72, %rd19;
	mul.wide.u32 	%rd73, %r3, 4;
	add.s64 	%rd74, %rd72, %rd73;
	ld.global.f32 	%f68, [%rd74];
	cvta.to.global.u64 	%rd75, %rd99;
	add.s64 	%rd76, %rd75, %rd37;
	ld.global.f32 	%f69, [%rd76];
	mul.f32 	%f70, %f68, %f69;
	cvta.to.global.u64 	%rd77, %rd18;
	add.s64 	%rd78, %rd77, %rd73;
	ld.global.f32 	%f71, [%rd78];
	ld.global.f32 	%f72, [%rd69];
	mul.f32 	%f73, %f71, %f72;
	mul.f32 	%f74, %f72, %f73;
	fma.rn.f32 	%f75, %f109, 0f40000000, 0f3F800000;
	sqrt.rn.f32 	%f76, %f75;
	mul.f32 	%f77, %f76, %f74;
	mul.f32 	%f78, %f2, %f77;
	mul.f32 	%f79, %f55, %f78;
	sub.f32 	%f80, %f70, %f79;
	cvta.to.global.u64 	%rd79, %rd98;
	add.s64 	%rd80, %rd79, %rd37;
	st.global.f32 	[%rd80], %f80;
	ld.global.f32 	%f81, [%rd63];
	cvta.to.global.u64 	%rd81, %rd13;
	add.s64 	%rd82, %rd81, %rd37;
	ld.global.f32 	%f82, [%rd82];
	mul.f32 	%f83, %f81, %f82;
	ld.global.f32 	%f84, [%rd67];
	ld.global.f32 	%f85, [%rd69];
	mul.f32 	%f86, %f84, %f85;
	mul.f32 	%f87, %f85, %f86;
	mul.f32 	%f88, %f76, %f87;
	mul.f32 	%f89, %f1, %f88;
	mul.f32 	%f90, %f51, %f89;
	sub.f32 	%f91, %f83, %f90;
	cvta.to.global.u64 	%rd83, %rd12;
	add.s64 	%rd84, %rd83, %rd37;
	st.global.f32 	[%rd84], %f91;
	ld.global.f32 	%f92, [%rd74];
	cvta.to.global.u64 	%rd85, %rd15;
	add.s64 	%rd86, %rd85, %rd37;
	ld.global.f32 	%f93, [%rd86];
	mul.f32 	%f94, %f92, %f93;
	ld.global.f32 	%f95, [%rd78];
	ld.global.f32 	%f96, [%rd69];
	mul.f32 	%f97, %f95, %f96;
	mul.f32 	%f98, %f96, %f97;
	mul.f32 	%f99, %f2, %f98;
	mul.f32 	%f100, %f55, %f99;
	sub.f32 	%f101, %f94, %f100;
	cvta.to.global.u64 	%rd87, %rd14;
	add.s64 	%rd88, %rd87, %rd37;
	st.global.f32 	[%rd88], %f101;
	ld.global.f32 	%f102, [%rd71];
	ld.global.f32 	%f103, [%rd80];
	add.f32 	%f104, %f102, %f103;
	cvta.to.global.u64 	%rd89, %rd95;
	add.s64 	%rd90, %rd89, %rd37;
	st.global.f32 	[%rd90], %f104;
	ld.global.f32 	%f105, [%rd84];
	ld.global.f32 	%f106, [%rd88];
	add.f32 	%f107, %f105, %f106;
	cvta.to.global.u64 	%rd91, %rd6;
	add.s64 	%rd92, %rd91, %rd37;
	st.global.f32 	[%rd92], %f107;
$L__BB2_14:
	ret;

}
	// .globl	_Z6get_d0ffiiiPf
.visible .entry _Z6get_d0ffiiiPf(
	.param .f32 _Z6get_d0ffiiiPf_param_0,
	.param .f32 _Z6get_d0ffiiiPf_param_1,
	.param .u32 _Z6get_d0ffiiiPf_param_2,
	.param .u32 _Z6get_d0ffiiiPf_param_3,
	.param .u32 _Z6get_d0ffiiiPf_param_4,
	.param .u64 .ptr .align 1 _Z6get_d0ffiiiPf_param_5
)
{
	.reg .pred 	%p<5>;
	.reg .b32 	%r<36>;
	.reg .b32 	%f<6>;
	.reg .b64 	%rd<5>;
	.reg .b64 	%fd<55>;

	ld.param.f32 	%f2, [_Z6get_d0ffiiiPf_param_0];
	ld.param.f32 	%f3, [_Z6get_d0ffiiiPf_param_1];
	ld.param.u32 	%r13, [_Z6get_d0ffiiiPf_param_2];
	ld.param.u32 	%r14, [_Z6get_d0ffiiiPf_param_3];
	ld.param.u32 	%r11, [_Z6get_d0ffiiiPf_param_4];
	ld.param.u64 	%rd1, [_Z6get_d0ffiiiPf_param_5];
	cvta.to.global.u64 	%rd2, %rd1;
	mul.lo.s32 	%r15, %r14, %r13;
	shr.u32 	%r16, %r15, 31;
	add.s32 	%r17, %r15, %r16;
	shr.s32 	%r18, %r17, 1;
	mul.wide.s32 	%rd3, %r18, 4;
	add.s64 	%rd4, %rd2, %rd3;
	ld.global.f32 	%f1, [%rd4];
	mov.f64 	%fd52, 0d40F86A0000000000;
	{
	.reg .b32 %temp; 
	mov.b64 	{%temp, %r32}, %fd52;
	}
	{
	.reg .b32 %temp; 
	mov.b64 	{%r33, %temp}, %fd52;
	}
	setp.gt.s32 	%p1, %r32, 1048575;
	mov.b32 	%r34, -1023;
	@%p1 bra 	$L__BB3_2;
	mov.f64 	%fd52, 0d44586A0000000000;
	{
	.reg .b32 %temp; 
	mov.b64 	{%temp, %r32}, %fd52;
	}
	{
	.reg .b32 %temp; 
	mov.b64 	{%r33, %temp}, %fd52;
	}
	mov.b32 	%r34, -1077;
$L__BB3_2:
	add.s32 	%r20, %r32, -1;
	setp.gt.u32 	%p2, %r20, 2146435070;
	@%p2 bra 	$L__BB3_6;
	shr.u32 	%r23, %r32, 20;
	add.s32 	%r35, %r34, %r23;
	and.b32  	%r24, %r32, 1048575;
	or.b32  	%r25, %r24, 1072693248;
	mov.b64 	%fd53, {%r33, %r25};
	setp.lt.u32 	%p4, %r25, 1073127583;
	@%p4 bra 	$L__BB3_5;
	{
	.reg .b32 %temp; 
	mov.b64 	{%r26, %temp}, %fd53;
	}
	{
	.reg .b32 %temp; 
	mov.b64 	{%temp, %r27}, %fd53;
	}
	add.s32 	%r28, %r27, -1048576;
	mov.b64 	%fd53, {%r26, %r28};
	add.s32 	%r35, %r35, 1;
$L__BB3_5:
	add.f64 	%fd11, %fd53, 0dBFF0000000000000;
	add.f64 	%fd12, %fd53, 0d3FF0000000000000;
	rcp.approx.ftz.f64 	%fd13, %fd12;
	neg.f64 	%fd14, %fd12;
	fma.rn.f64 	%fd15, %fd14, %fd13, 0d3FF0000000000000;
	fma.rn.f64 	%fd16, %fd15, %fd15, %fd15;
	fma.rn.f64 	%fd17, %fd16, %fd13, %fd13;
	mul.f64 	%fd18, %fd11, %fd17;
	fma.rn.f64 	%fd19, %fd11, %fd17, %fd18;
	mul.f64 	%fd20, %fd19, %fd19;
	fma.rn.f64 	%fd21, %fd20, 0d3EB1380B3AE80F1E, 0d3ED0EE258B7A8B04;
	fma.rn.f64 	%fd22, %fd21, %fd20, 0d3EF3B2669F02676F;
	fma.rn.f64 	%fd23, %fd22, %fd20, 0d3F1745CBA9AB0956;
	fma.rn.f64 	%fd24, %fd23, %fd20, 0d3F3C71C72D1B5154;
	fma.rn.f64 	%fd25, %fd24, %fd20, 0d3F624924923BE72D;
	fma.rn.f64 	%fd26, %fd25, %fd20, 0d3F8999999999A3C4;
	fma.rn.f64 	%fd27, %fd26, %fd20, 0d3FB5555555555554;
	sub.f64 	%fd28, %fd11, %fd19;
	add.f64 	%fd29, %fd28, %fd28;
	neg.f64 	%fd30, %fd19;
	fma.rn.f64 	%fd31, %fd30, %fd11, %fd29;
	mul.f64 	%fd32, %fd17, %fd31;
	mul.f64 	%fd33, %fd20, %fd27;
	fma.rn.f64 	%fd34, %fd33, %fd19, %fd32;
	xor.b32  	%r29, %r35, -2147483648;
	mov.b32 	%r30, 1127219200;
	mov.b64 	%fd35, {%r29, %r30};
	mov.b32 	%r31, -2147483648;
	mov.b64 	%fd36, {%r31, %r30};
	sub.f64 	%fd37, %fd35, %fd36;
	fma.rn.f64 	%fd38, %fd37, 0d3FE62E42FEFA39EF, %fd19;
	fma.rn.f64 	%fd39, %fd37, 0dBFE62E42FEFA39EF, %fd38;
	sub.f64 	%fd40, %fd39, %fd19;
	sub.f64 	%fd41, %fd34, %fd40;
	fma.rn.f64 	%fd42, %fd37, 0d3C7ABC9E3B39803F, %fd41;
	add.f64 	%fd54, %fd38, %fd42;
	bra.uni 	$L__BB3_7;
$L__BB3_6:
	fma.rn.f64 	%fd10, %fd52, 0d7FF0000000000000, 0d7FF0000000000000;
	{
	.reg .b32 %temp; 
	mov.b64 	{%temp, %r21}, %fd52;
	}
	and.b32  	%r22, %r21, 2147483647;
	setp.eq.s32 	%p3, %r22, 0;
	selp.f64 	%fd54, 0dFFF0000000000000, %fd10, %p3;
$L__BB3_7:
	cvt.f64.f32 	%fd43, %f1;
	mul.f64 	%fd44, %fd43, 0d4024000000000000;
	mul.f64 	%fd45, %fd44, %fd54;
	cvt.rn.f64.s32 	%fd46, %r11;
	add.f64 	%fd47, %fd46, %fd46;
	add.f32 	%f4, %f2, %f3;
	cvt.f64.f32 	%fd48, %f4;
	mul.f64 	%fd49, %fd48, 0d3FE0000000000000;
	mul.f64 	%fd50, %fd49, %fd47;
	div.rn.f64 	%fd51, %fd45, %fd50;
	cvt.rn.f32.f64 	%f5, %fd51;
	st.global.f32 	[d0], %f5;
	ret;

}
	// .globl	_Z13initial_coffefiPfS_S_S_i
.visible .entry _Z13initial_coffefiPfS_S_S_i(
	.param .f32 _Z13initial_coffefiPfS_S_S_i_param_0,
	.param .u32 _Z13initial_coffefiPfS_S_S_i_param_1,
	.param .u64 .ptr .align 1 _Z13initial_coffefiPfS_S_S_i_param_2,
	.param .u64 .ptr .align 1 _Z13initial_coffefiPfS_S_S_i_param_3,
	.param .u64 .ptr .align 1 _Z13initial_coffefiPfS_S_S_i_param_4,
	.param .u64 .ptr .align 1 _Z13initial_coffefiPfS_S_S_i_param_5,
	.param .u32 _Z13initial_coffefiPfS_S_S_i_param_6
)
{
	.reg .pred 	%p<56>;
	.reg .b32 	%r<81>;
	.reg .b32 	%f<26>;
	.reg .b64 	%rd<26>;
	.reg .b64 	%fd<127>;

	ld.param.f32 	%f5, [_Z13initial_coffefiPfS_S_S_i_param_0];
	ld.param.u32 	%r12, [_Z13initial_coffefiPfS_S_S_i_param_1];
	ld.param.u64 	%rd5, [_Z13initial_coffefiPfS_S_S_i_param_2];
	ld.param.u64 	%rd6, [_Z13initial_coffefiPfS_S_S_i_param_3];
	ld.param.u64 	%rd7, [_Z13initial_coffefiPfS_S_S_i_param_4];
	ld.param.u64 	%rd8, [_Z13initial_coffefiPfS_S_S_i_param_5];
	ld.param.u32 	%r13, [_Z13initial_coffefiPfS_S_S_i_param_6];
	cvta.to.global.u64 	%rd1, %rd8;
	cvta.to.global.u64 	%rd2, %rd7;
	cvta.to.global.u64 	%rd3, %rd6;
	cvta.to.global.u64 	%rd4, %rd5;
	mov.u32 	%r14, %tid.x;
	mov.u32 	%r15, %ntid.x;
	mov.u32 	%r16, %ctaid.x;
	mad.lo.s32 	%r1, %r15, %r16, %r14;
	shl.b32 	%r17, %r13, 1;
	add.s32 	%r2, %r17, %r12;
	setp.ge.s32 	%p1, %r1, %r2;
	@%p1 bra 	$L__BB4_34;
	setp.le.s32 	%p2, %r13, %r1;
	@%p2 bra 	$L__BB4_17;
	ld.global.f32 	%f16, [d0];
	mul.f32 	%f1, %f5, %f16;
	cvt.rn.f64.s32 	%fd1, %r13;
	add.f64 	%fd78, %fd1, 0dBFE0000000000000;
	cvt.rn.f64.s32 	%fd79, %r1;
	sub.f64 	%fd80, %fd78, %fd79;
	div.rn.f64 	%fd2, %fd80, %fd1;
	{
	.reg .b32 %temp; 
	mov.b64 	{%temp, %r3}, %fd2;
	}
	mov.f64 	%fd81, 0d4000000000000000;
	{
	.reg .b32 %temp; 
	mov.b64 	{%temp, %r50}, %fd81;
	}
	and.b32  	%r5, %r50, 2146435072;
	setp.eq.s32 	%p30, %r5, 1062207488;
	abs.f64 	%fd3, %fd2;
	{ // callseq 3, 0
	.param .b64 param0;
	st.param.f64 	[param0], %fd3;
	.param .b64 retval0;
	call.uni (retval0), 
	__internal_accurate_pow, 
	(
	param0
	);
	ld.param.f64 	%fd82, [retval0];
	} // callseq 3
	setp.lt.s32 	%p31, %r3, 0;
	neg.f64 	%fd84, %fd82;
	selp.f64 	%fd85, %fd84, %fd82, %p30;
	selp.f64 	%fd120, %fd85, %fd82, %p31;
	setp.neu.f64 	%p32, %fd2, 0d0000000000000000;
	@%p32 bra 	$L__BB4_4;
	setp.eq.s32 	%p33, %r5, 1062207488;
	selp.b32 	%r51, %r3, 0, %p33;
	setp.lt.s32 	%p34, %r50, 0;
	or.b32  	%r52, %r51, 2146435072;
	selp.b32 	%r53, %r52, %r51, %p34;
	mov.b32 	%r54, 0;
	mov.b64 	%fd120, {%r54, %r53};
$L__BB4_4:
	add.f64 	%fd86, %fd2, 0d4000000000000000;
	{
	.reg .b32 %temp; 
	mov.b64 	{%temp, %r55}, %fd86;
	}
	and.b32  	%r56, %r55, 2146435072;
	setp.ne.s32 	%p35, %r56, 2146435072;
	@%p35 bra 	$L__BB4_9;
	setp.num.f64 	%p36, %fd2, %fd2;
	@%p36 bra 	$L__BB4_7;
	mov.f64 	%fd87, 0d4000000000000000;
	add.rn.f64 	%fd120, %fd2, %fd87;
	bra.uni 	$L__BB4_9;
$L__BB4_7:
	setp.neu.f64 	%p37, %fd3, 0d7FF0000000000000;
	@%p37 bra 	$L__BB4_9;
	setp.lt.s32 	%p38, %r3, 0;
	setp.eq.s32 	%p39, %r5, 1062207488;
	setp.lt.s32 	%p40, %r50, 0;
	selp.b32 	%r58, 0, 2146435072, %p40;
	and.b32  	%r59, %r50, 2147483647;
	setp.ne.s32 	%p41, %r59, 1071644672;
	or.b32  	%r60, %r58, -2147483648;
	selp.b32 	%r61, %r60, %r58, %p41;
	selp.b32 	%r62, %r61, %r58, %p39;
	selp.b32 	%r63, %r62, %r58, %p38;
	mov.b32 	%r64, 0;
	mov.b64 	%fd120, {%r64, %r63};
$L__BB4_9:
	setp.eq.s32 	%p42, %r5, 1062207488;
	setp.eq.f64 	%p43, %fd2, 0d3FF0000000000000;
	selp.f64 	%fd88, 0d3FF0000000000000, %fd120, %p43;
	cvt.f64.f32 	%fd89, %f1;
	mul.f64 	%fd90, %fd88, %fd89;
	fma.rn.f64 	%fd91, %fd90, 0d3FE0000000000000, 0d3FF0000000000000;
	rcp.rn.f64 	%fd92, %fd91;
	cvt.rn.f32.f64 	%f17, %fd92;
	mul.wide.s32 	%rd20, %r1, 4;
	add.s64 	%rd21, %rd4, %rd20;
	st.global.f32 	[%rd21], %f17;
	cvt.f64.f32 	%fd93, %f17;
	ld.global.f32 	%f18, [d0];
	mul.f32 	%f19, %f5, %f18;
	cvt.f64.f32 	%fd94, %f19;
	mul.f64 	%fd95, %fd88, %fd94;
	mul.f64 	%fd96, %fd95, 0d3FE0000000000000;
	mov.f64 	%fd97, 0d3FF0000000000000;
	sub.f64 	%fd98, %fd97, %fd96;
	mul.f64 	%fd99, %fd98, %fd93;
	cvt.rn.f32.f64 	%f20, %fd99;
	add.s64 	%rd22, %rd3, %rd20;
	st.global.f32 	[%rd22], %f20;
	ld.global.f32 	%f21, [d0];
	mul.f32 	%f2, %f5, %f21;
	sub.s32 	%r66, %r13, %r1;
	cvt.rn.f64.s32 	%fd100, %r66;
	div.rn.f64 	%fd10, %fd100, %fd1;
	{
	.reg .b32 %temp; 
	mov.b64 	{%temp, %r6}, %fd10;
	}
	abs.f64 	%fd11, %fd10;
	{ // callseq 4, 0
	.param .b64 param0;
	st.param.f64 	[param0], %fd11;
	.param .b64 retval0;
	call.uni (retval0), 
	__internal_accurate_pow, 
	(
	param0
	);
	ld.param.f64 	%fd101, [retval0];
	} // callseq 4
	setp.lt.s32 	%p44, %r6, 0;
	neg.f64 	%fd103, %fd101;
	selp.f64 	%fd104, %fd103, %fd101, %p42;
	selp.f64 	%fd122, %fd104, %fd101, %p44;
	setp.neu.f64 	%p45, %fd10, 0d0000000000000000;
	@%p45 bra 	$L__BB4_11;
	setp.eq.s32 	%p46, %r5, 1062207488;
	selp.b32 	%r67, %r6, 0, %p46;
	setp.lt.s32 	%p47, %r50, 0;
	or.b32  	%r68, %r67, 2146435072;
	selp.b32 	%r69, %r68, %r67, %p47;
	mov.b32 	%r70, 0;
	mov.b64 	%fd122, {%r70, %r69};
$L__BB4_11:
	add.f64 	%fd105, %fd10, 0d4000000000000000;
	{
	.reg .b32 %temp; 
	mov.b64 	{%temp, %r71}, %fd105;
	}
	and.b32  	%r72, %r71, 2146435072;
	setp.ne.s32 	%p48, %r72, 2146435072;
	@%p48 bra 	$L__BB4_16;
	setp.num.f64 	%p49, %fd10, %fd10;
	@%p49 bra 	$L__BB4_14;
	mov.f64 	%fd106, 0d4000000000000000;
	add.rn.f64 	%fd122, %fd10, %fd106;
	bra.uni 	$L__BB4_16;
$L__BB4_14:
	setp.neu.f64 	%p50, %fd11, 0d7FF0000000000000;
	@%p50 bra 	$L__BB4_16;
	setp.lt.s32 	%p51, %r6, 0;
	setp.eq.s32 	%p52, %r5, 1062207488;
	setp.lt.s32 	%p53, %r50, 0;
	selp.b32 	%r74, 0, 2146435072, %p53;
	and.b32  	%r75, %r50, 2147483647;
	setp.ne.s32 	%p54, %r75, 1071644672;
	or.b32  	%r76, %r74, -2147483648;
	selp.b32 	%r77, %r76, %r74, %p54;
	selp.b32 	%r78, %r77, %r74, %p52;
	selp.b32 	%r79, %r78, %r74, %p51;
	mov.b32 	%r80, 0;
	mov.b64 	%fd122, {%r80, %r79};
$L__BB4_16:
	setp.eq.f64 	%p55, %fd10, 0d3FF0000000000000;
	selp.f64 	%fd107, 0d3FF0000000000000, %fd122, %p55;
	cvt.f64.f32 	%fd108, %f2;
	mul.f64 	%fd109, %fd107, %fd108;
	fma.rn.f64 	%fd110, %fd109, 0d3FE0000000000000, 0d3FF0000000000000;
	rcp.rn.f64 	%fd111, %fd110;
	cvt.rn.f32.f64 	%f22, %fd111;
	add.s64 	%rd24, %rd2, %rd20;
	st.global.f32 	[%rd24], %f22;
	cvt.f64.f32 	%fd112, %f22;
	ld.global.f32 	%f23, [d0];
	mul.f32 	%f24, %f5, %f23;
	cvt.f64.f32 	%fd113, %f24;
	mul.f64 	%fd114, %fd107, %fd113;
	mul.f64 	%fd115, %fd114, 0d3FE0000000000000;
	mov.f64 	%fd116, 0d3FF0000000000000;
	sub.f64 	%fd117, %fd116, %fd115;
	mul.f64 	%fd118, %fd117, %fd112;
	cvt.rn.f32.f64 	%f25, %fd118;
	add.s64 	%rd25, %rd1, %rd20;
	st.global.f32 	[%rd25], %f25;
	bra.uni 	$L__BB4_34;
$L__BB4_17:
	sub.s32 	%r7, %r2, %r13;
	setp.ge.s32 	%p3, %r1, %r7;
	@%p3 bra 	$L__BB4_19;
	mul.wide.s32 	%rd15, %r1, 4;
	add.s64 	%rd16, %rd4, %rd15;
	mov.b32 	%r49, 1065353216;
	st.global.u32 	[%rd16], %r49;
	add.s64 	%rd17, %rd3, %rd15;
	st.global.u32 	[%rd17], %r49;
	add.s64 	%rd18, %rd2, %rd15;
	st.global.u32 	[%rd18], %r49;
	add.s64 	%rd19, %rd1, %rd15;
	st.global.u32 	[%rd19], %r49;
	bra.uni 	$L__BB4_34;
$L__BB4_19:
	ld.global.f32 	%f6, [d0];
	mul.f32 	%f3, %f5, %f6;
	cvt.rn.f64.s32 	%fd35, %r1;
	add.f64 	%fd36, %fd35, 0d3FE0000000000000;
	cvt.rn.f64.s32 	%fd37, %r12;
	sub.f64 	%fd38, %fd36, %fd37;
	cvt.rn.f64.s32 	%fd18, %r13;
	sub.f64 	%fd39, %fd38, %fd18;
	div.rn.f64 	%fd19, %fd39, %fd18;
	{
	.reg .b32 %temp; 
	mov.b64 	{%temp, %r8}, %fd19;
	}
	mov.f64 	%fd40, 0d4000000000000000;
	{
	.reg .b32 %temp; 
	mov.b64 	{%temp, %r18}, %fd40;
	}
	and.b32  	%r10, %r18, 2146435072;
	setp.eq.s32 	%p4, %r10, 1062207488;
	abs.f64 	%fd20, %fd19;
	{ // callseq 1, 0
	.param .b64 param0;
	st.param.f64 	[param0], %fd20;
	.param .b64 retval0;
	call.uni (retval0), 
	__internal_accurate_pow, 
	(
	param0
	);
	ld.param.f64 	%fd41, [retval0];
	} // callseq 1
	setp.lt.s32 	%p5, %r8, 0;
	neg.f64 	%fd43, %fd41;
	selp.f64 	%fd44, %fd43, %fd41, %p4;
	selp.f64 	%fd124, %fd44, %fd41, %p5;
	setp.neu.f64 	%p6, %fd19, 0d0000000000000000;
	@%p6 bra 	$L__BB4_21;
	setp.eq.s32 	%p7, %r10, 1062207488;
	selp.b32 	%r19, %r8, 0, %p7;
	setp.lt.s32 	%p8, %r18, 0;
	or.b32  	%r20, %r19, 2146435072;
	selp.b32 	%r21, %r20, %r19, %p8;
	mov.b32 	%r22, 0;
	mov.b64 	%fd124, {%r22, %r21};
$L__BB4_21:
	add.f64 	%fd45, %fd19, 0d4000000000000000;
	{
	.reg .b32 %temp; 
	mov.b64 	{%temp, %r23}, %fd45;
	}
	and.b32  	%r24, %r23, 2146435072;
	setp.ne.s32 	%p9, %r24, 2146435072;
	@%p9 bra 	$L__BB4_26;
	setp.num.f64 	%p10, %fd19, %fd19;
	@%p10 bra 	$L__BB4_24;
	mov.f64 	%fd46, 0d4000000000000000;
	add.rn.f64 	%fd124, %fd19, %fd46;
	bra.uni 	$L__BB4_26;
$L__BB4_24:
	setp.neu.f64 	%p11, %fd20, 0d7FF0000000000000;
	@%p11 bra 	$L__BB4_26;
	setp.lt.s32 	%p12, %r8, 0;
	setp.eq.s32 	%p13, %r10, 1062207488;
	setp.lt.s32 	%p14, %r18, 0;
	selp.b32 	%r26, 0, 2146435072, %p14;
	and.b32  	%r27, %r18, 2147483647;
	setp.ne.s32 	%p15, %r27, 1071644672;
	or.b32  	%r28, %r26, -2147483648;
	selp.b32 	%r29, %r28, %r26, %p15;
	selp.b32 	%r30, %r29, %r26, %p13;
	selp.b32 	%r31, %r30, %r26, %p12;
	mov.b32 	%r32, 0;
	mov.b64 	%fd124, {%r32, %r31};
$L__BB4_26:
	setp.eq.s32 	%p16, %r10, 1062207488;
	setp.eq.f64 	%p17, %fd19, 0d3FF0000000000000;
	selp.f64 	%fd47, 0d3FF0000000000000, %fd124, %p17;
	cvt.f64.f32 	%fd48, %f3;
	mul.f64 	%fd49, %fd47, %fd48;
	fma.rn.f64 	%fd50, %fd49, 0d3FE0000000000000, 0d3FF0000000000000;
	rcp.rn.f64 	%fd51, %fd50;
	cvt.rn.f32.f64 	%f7, %fd51;
	mul.wide.s32 	%rd9, %r1, 4;
	add.s64 	%rd10, %rd4, %rd9;
	st.global.f32 	[%rd10], %f7;
	cvt.f64.f32 	%fd52, %f7;
	ld.global.f32 	%f8, [d0];
	mul.f32 	%f9, %f5, %f8;
	cvt.f64.f32 	%fd53, %f9;
	mul.f64 	%fd54, %fd47, %fd53;
	mul.f64 	%fd55, %fd54, 0d3FE0000000000000;
	mov.f64 	%fd56, 0d3FF0000000000000;
	sub.f64 	%fd57, %fd56, %fd55;
	mul.f64 	%fd58, %fd57, %fd52;
	cvt.rn.f32.f64 	%f10, %fd58;
	add.s64 	%rd11, %rd3, %rd9;
	st.global.f32 	[%rd11], %f10;
	ld.global.f32 	%f11, [d0];
	mul.f32 	%f4, %f5, %f11;
	sub.s32 	%r34, %r1, %r7;
	cvt.rn.f64.s32 	%fd59, %r34;
	div.rn.f64 	%fd27, %fd59, %fd18;
	{
	.reg .b32 %temp; 
	mov.b64 	{%temp, %r11}, %fd27;
	}
	abs.f64 	%fd28, %fd27;
	{ // callseq 2, 0
	.param .b64 param0;
	st.param.f64 	[param0], %fd28;
	.param .b64 retval0;
	call.uni (retval0), 
	__internal_accurate_pow, 
	(
	param0
	);
	ld.param.f64 	%fd60, [retval0];
	} // callseq 2
	setp.lt.s32 	%p18, %r11, 0;
	neg.f64 	%fd62, %fd60;
	selp.f64 	%fd63, %fd62, %fd60, %p16;
	selp.f64 	%fd126, %fd63, %fd60, %p18;
	setp.neu.f64 	%p19, %fd27, 0d0000000000000000;
	@%p19 bra 	$L__BB4_28;
	setp.eq.s32 	%p20, %r10, 1062207488;
	selp.b32 	%r35, %r11, 0, %p20;
	setp.lt.s32 	%p21, %r18, 0;
	or.b32  	%r36, %r35, 2146435072;
	selp.b32 	%r37, %r36, %r35, %p21;
	mov.b32 	%r38, 0;
	mov.b64 	%fd126, {%r38, %r37};
$L__BB4_28:
	add.f64 	%fd64, %fd27, 0d4000000000000000;
	{
	.reg .b32 %temp; 
	mov.b64 	{%temp, %r39}, %fd64;
	}
	and.b32  	%r40, %r39, 2146435072;
	setp.ne.s32 	%p22, %r40, 2146435072;
	@%p22 bra 	$L__BB4_33;
	setp.num.f64 	%p23, %fd27, %fd27;
	@%p23 bra 	$L__BB4_31;
	mov.f64 	%fd65, 0d4000000000000000;
	add.rn.f64 	%fd126, %fd27, %fd65;
	bra.uni 	$L__BB4_33;
$L__BB4_31:
	setp.neu.f64 	%p24, %fd28, 0d7FF0000000000000;
	@%p24 bra 	$L__BB4_33;
	setp.lt.s32 	%p25, %r11, 0;
	setp.eq.s32 	%p26, %r10, 1062207488;
	setp.lt.s32 	%p27, %r18, 0;
	selp.b32 	%r42, 0, 2146435072, %p27;
	and.b32  	%r43, %r18, 2147483647;
	setp.ne.s32 	%p28, %r43, 1071644672;
	or.b32  	%r44, %r42, -2147483648;
	selp.b32 	%r45, %r44, %r42, %p28;
	selp.b32 	%r46, %r45, %r42, %p26;
	selp.b32 	%r47, %r46, %r42, %p25;
	mov.b32 	%r48, 0;
	mov.b64 	%fd126, {%r48, %r47};
$L__BB4_33:
	setp.eq.f64 	%p29, %fd27, 0d3FF0000000000000;
	selp.f64 	%fd66, 0d3FF0000000000000, %fd126, %p29;
	cvt.f64.f32 	%fd67, %f4;
	mul.f64 	%fd68, %fd66, %fd67;
	fma.rn.f64 	%fd69, %fd68, 0d3FE0000000000000, 0d3FF0000000000000;
	rcp.rn.f64 	%fd70, %fd69;
	cvt.rn.f32.f64 	%f12, %fd70;
	add.s64 	%rd13, %rd2, %rd9;
	st.global.f32 	[%rd13], %f12;
	cvt.f64.f32 	%fd71, %f12;
	ld.global.f32 	%f13, [d0];
	mul.f32 	%f14, %f5, %f13;
	cvt.f64.f32 	%fd72, %f14;
	mul.f64 	%fd73, %fd66, %fd72;
	mul.f64 	%fd74, %fd73, 0d3FE0000000000000;
	mov.f64 	%fd75, 0d3FF0000000000000;
	sub.f64 	%fd76, %fd75, %fd74;
	mul.f64 	%fd77, %fd76, %fd71;
	cvt.rn.f32.f64 	%f15, %fd77;
	add.s64 	%rd14, %rd1, %rd9;
	st.global.f32 	[%rd14], %f15;
$L__BB4_34:
	ret;

}
	// .globl	_Z11shot_recordiiiiiiiPfS_
.visible .entry _Z11shot_recordiiiiiiiPfS_(
	.param .u32 _Z11shot_recordiiiiiiiPfS__param_0,
	.param .u32 _Z11shot_recordiiiiiiiPfS__param_1,
	.param .u32 _Z11shot_recordiiiiiiiPfS__param_2,
	.param .u32 _Z11shot_recordiiiiiiiPfS__param_3,
	.param .u32 _Z11shot_recordiiiiiiiPfS__param_4,
	.param .u32 _Z11shot_recordiiiiiiiPfS__param_5,
	.param .u32 _Z11shot_recordiiiiiiiPfS__param_6,
	.param .u64 .ptr .align 1 _Z11shot_recordiiiiiiiPfS__param_7,
	.param .u64 .ptr .align 1 _Z11shot_recordiiiiiiiPfS__param_8
)
{
	.reg .pred 	%p<2>;
	.reg .b32 	%r<13>;
	.reg .b32 	%f<2>;
	.reg .b64 	%rd<9>;

	ld.param.u32 	%r2, [_Z11shot_recordiiiiiiiPfS__param_1];
	ld.param.u32 	%r6, [_Z11shot_recordiiiiiiiPfS__param_2];
	ld.param.u32 	%r3, [_Z11shot_recordiiiiiiiPfS__param_4];
	ld.param.u32 	%r4, [_Z11shot_recordiiiiiiiPfS__param_5];
	ld.param.u32 	%r5, [_Z11shot_recordiiiiiiiPfS__param_6];
	ld.param.u64 	%rd1, [_Z11shot_recordiiiiiiiPfS__param_7];
	ld.param.u64 	%rd2, [_Z11shot_recordiiiiiiiPfS__param_8];
	mov.u32 	%r7, %tid.x;
	mov.u32 	%r8, %ntid.x;
	mov.u32 	%r9, %ctaid.x;
	mad.lo.s32 	%r1, %r8, %r9, %r7;
	setp.ge.s32 	%p1, %r1, %r6;
	@%p1 bra 	$L__BB5_2;
	cvta.to.global.u64 	%rd3, %rd1;
	cvta.to.global.u64 	%rd4, %rd2;
	add.s32 	%r10, %r3, %r1;
	mad.lo.s32 	%r11, %r10, %r2, %r3;
	mul.wide.s32 	%rd5, %r11, 4;
	add.s64 	%rd6, %rd3, %rd5;
	ld.global.f32 	%f1, [%rd6];
	mad.lo.s32 	%r12, %r5, %r1, %r4;
	mul.wide.s32 	%rd7, %r12, 4;
	add.s64 	%rd8, %rd4, %rd7;
	st.global.f32 	[%rd8], %f1;
$L__BB5_2:
	ret;

}
	// .globl	_Z15mute_directwaveiiffffiiiiPfS_S_i
.visible .entry _Z15mute_directwaveiiffffiiiiPfS_S_i(
	.param .u32 _Z15mute_directwaveiiffffiiiiPfS_S_i_param_0,
	.param .u32 _Z15mute_directwaveiiffffiiiiPfS_S_i_param_1,
	.param .f32 _Z15mute_directwaveiiffffiiiiPfS_S_i_param_2,
	.param .f32 _Z15mute_directwaveiiffffiiiiPfS_S_i_param_3,
	.param .f32 _Z15mute_directwaveiiffffiiiiPfS_S_i_param_4,
	.param .f32 _Z15mute_directwaveiiffffiiiiPfS_S_i_param_5,
	.param .u32 _Z15mute_directwaveiiffffiiiiPfS_S_i_param_6,
	.param .u32 _Z15mute_directwaveiiffffiiiiPfS_S_i_param_7,
	.param .u32 _Z15mute_directwaveiiffffiiiiPfS_S_i_param_8,
	.param .u32 _Z15mute_directwaveiiffffiiiiPfS_S_i_param_9,
	.param .u64 .ptr .align 1 _Z15mute_directwaveiiffffiiiiPfS_S_i_param_10,
	.param .u64 .ptr .align 1 _Z15mute_directwaveiiffffiiiiPfS_S_i_param_11,
	.param .u64 .ptr .align 1 _Z15mute_directwaveiiffffiiiiPfS_S_i_param_12,
	.param .u32 _Z15mute_directwaveiiffffiiiiPfS_S_i_param_13
)
{
	.reg .pred 	%p<29>;
	.reg .b32 	%r<59>;
	.reg .b32 	%f<19>;
	.reg .b64 	%rd<9>;
	.reg .b64 	%fd<40>;

	ld.param.u32 	%r12, [_Z15mute_directwaveiiffffiiiiPfS_S_i_param_0];
	ld.param.u32 	%r6, [_Z15mute_directwaveiiffffiiiiPfS_S_i_param_1];
	ld.param.f32 	%f3, [_Z15mute_directwaveiiffffiiiiPfS_S_i_param_2];
	ld.param.f32 	%f4, [_Z15mute_directwaveiiffffiiiiPfS_S_i_param_3];
	ld.param.f32 	%f5, [_Z15mute_directwaveiiffffiiiiPfS_S_i_param_4];
	ld.param.f32 	%f6, [_Z15mute_directwaveiiffffiiiiPfS_S_i_param_5];
	ld.param.u32 	%r7, [_Z15mute_directwaveiiffffiiiiPfS_S_i_param_6];
	ld.param.u32 	%r8, [_Z15mute_directwaveiiffffiiiiPfS_S_i_param_7];
	ld.param.u32 	%r9, [_Z15mute_directwaveiiffffiiiiPfS_S_i_param_8];
	ld.param.u32 	%r10, [_Z15mute_directwaveiiffffiiiiPfS_S_i_param_9];
	ld.param.u64 	%rd1, [_Z15mute_directwaveiiffffiiiiPfS_S_i_param_10];
	ld.param.u64 	%rd2, [_Z15mute_directwaveiiffffiiiiPfS_S_i_param_11];
	ld.param.u64 	%rd3, [_Z15mute_directwaveiiffffiiiiPfS_S_i_param_12];
	ld.param.u32 	%r11, [_Z15mute_directwaveiiffffiiiiPfS_S_i_param_13];
	mov.u32 	%r13, %tid.x;
	mov.u32 	%r14, %ntid.x;
	mov.u32 	%r15, %ctaid.x;
	mad.lo.s32 	%r1, %r14, %r15, %r13;
	mul.lo.s32 	%r16, %r6, %r12;
	setp.ge.s32 	%p1, %r1, %r16;
	@%p1 bra 	$L__BB6_17;
	sub.s32 	%r17, 1, %r10;
	mul.lo.s32 	%r18, %r17, %r8;
	sub.s32 	%r19, %r18, %r7;
	div.s32 	%r20, %r1, %r6;
	add.s32 	%r21, %r19, %r20;
	abs.s32 	%r22, %r21;
	cvt.rn.f32.s32 	%f7, %r22;
	mul.f32 	%f1, %f5, %f7;
	cvt.rn.f32.s32 	%f8, %r9;
	mul.f32 	%f2, %f6, %f8;
	cvt.f64.f32 	%fd1, %f1;
	{
	.reg .b32 %temp; 
	mov.b64 	{%temp, %r2}, %fd1;
	}
	mov.f64 	%fd18, 0d4000000000000000;
	{
	.reg .b32 %temp; 
	mov.b64 	{%temp, %r23}, %fd18;
	}
	and.b32  	%r4, %r23, 2146435072;
	setp.eq.s32 	%p2, %r4, 1062207488;
	abs.f64 	%fd2, %fd1;
	{ // callseq 5, 0
	.param .b64 param0;
	st.param.f64 	[param0], %fd2;
	.param .b64 retval0;
	call.uni (retval0), 
	__internal_accurate_pow, 
	(
	param0
	);
	ld.param.f64 	%fd19, [retval0];
	} // callseq 5
	setp.lt.s32 	%p3, %r2, 0;
	neg.f64 	%fd21, %fd19;
	selp.f64 	%fd22, %fd21, %fd19, %p2;
	selp.f64 	%fd37, %fd22, %fd19, %p3;
	setp.neu.f32 	%p4, %f1, 0f00000000;
	@%p4 bra 	$L__BB6_3;
	setp.eq.s32 	%p5, %r4, 1062207488;
	selp.b32 	%r24, %r2, 0, %p5;
	setp.lt.s32 	%p6, %r23, 0;
	or.b32  	%r25, %r24, 2146435072;
	selp.b32 	%r26, %r25, %r24, %p6;
	mov.b32 	%r27, 0;
	mov.b64 	%fd37, {%r27, %r26};
$L__BB6_3:
	add.f64 	%fd23, %fd1, 0d4000000000000000;
	{
	.reg .b32 %temp; 
	mov.b64 	{%temp, %r28}, %fd23;
	}
	and.b32  	%r29, %r28, 2146435072;
	setp.ne.s32 	%p7, %r29, 2146435072;
	@%p7 bra 	$L__BB6_8;
	setp.num.f32 	%p8, %f1, %f1;
	@%p8 bra 	$L__BB6_6;
	mov.f64 	%fd24, 0d4000000000000000;
	add.rn.f64 	%fd37, %fd1, %fd24;
	bra.uni 	$L__BB6_8;
$L__BB6_6:
	setp.neu.f64 	%p9, %fd2, 0d7FF0000000000000;
	@%p9 bra 	$L__BB6_8;
	setp.lt.s32 	%p10, %r2, 0;
	setp.eq.s32 	%p11, %r4, 1062207488;
	setp.lt.s32 	%p12, %r23, 0;
	selp.b32 	%r31, 0, 2146435072, %p12;
	and.b32  	%r32, %r23, 2147483647;
	setp.ne.s32 	%p13, %r32, 1071644672;
	or.b32  	%r33, %r31, -2147483648;
	selp.b32 	%r34, %r33, %r31, %p13;
	selp.b32 	%r35, %r34, %r31, %p11;
	selp.b32 	%r36, %r35, %r31, %p10;
	mov.b32 	%r37, 0;
	mov.b64 	%fd37, {%r37, %r36};
$L__BB6_8:
	setp.eq.s32 	%p14, %r4, 1062207488;
	setp.eq.f32 	%p15, %f1, 0f3F800000;
	selp.f64 	%fd9, 0d3FF0000000000000, %fd37, %p15;
	cvt.f64.f32 	%fd10, %f2;
	{
	.reg .b32 %temp; 
	mov.b64 	{%temp, %r5}, %fd10;
	}
	abs.f64 	%fd11, %fd10;
	{ // callseq 6, 0
	.param .b64 param0;
	st.param.f64 	[param0], %fd11;
	.param .b64 retval0;
	call.uni (retval0), 
	__internal_accurate_pow, 
	(
	param0
	);
	ld.param.f64 	%fd25, [retval0];
	} // callseq 6
	setp.lt.s32 	%p16, %r5, 0;
	neg.f64 	%fd27, %fd25;
	selp.f64 	%fd28, %fd27, %fd25, %p14;
	selp.f64 	%fd39, %fd28, %fd25, %p16;
	setp.neu.f32 	%p17, %f2, 0f00000000;
	@%p17 bra 	$L__BB6_10;
	setp.eq.s32 	%p18, %r4, 1062207488;
	selp.b32 	%r39, %r5, 0, %p18;
	setp.lt.s32 	%p19, %r23, 0;
	or.b32  	%r40, %r39, 2146435072;
	selp.b32 	%r41, %r40, %r39, %p19;
	mov.b32 	%r42, 0;
	mov.b64 	%fd39, {%r42, %r41};
$L__BB6_10:
	add.f64 	%fd29, %fd10, 0d4000000000000000;
	{
	.reg .b32 %temp; 
	mov.b64 	{%temp, %r43}, %fd29;
	}
	and.b32  	%r44, %r43, 2146435072;
	setp.ne.s32 	%p20, %r44, 2146435072;
	@%p20 bra 	$L__BB6_15;
	setp.num.f32 	%p21, %f2, %f2;
	@%p21 bra 	$L__BB6_13;
	mov.f64 	%fd30, 0d4000000000000000;
	add.rn.f64 	%fd39, %fd10, %fd30;
	bra.uni 	$L__BB6_15;
$L__BB6_13:
	setp.neu.f64 	%p22, %fd11, 0d7FF0000000000000;
	@%p22 bra 	$L__BB6_15;
	setp.lt.s32 	%p23, %r5, 0;
	setp.eq.s32 	%p24, %r4, 1062207488;
	setp.lt.s32 	%p25, %r23, 0;
	selp.b32 	%r46, 0, 2146435072, %p25;
	and.b32  	%r47, %r23, 2147483647;
	setp.ne.s32 	%p26, %r47, 1071644672;
	or.b32  	%r48, %r46, -2147483648;
	selp.b32 	%r49, %r48, %r46, %p26;
	selp.b32 	%r50, %r49, %r46, %p24;
	selp.b32 	%r51, %r50, %r46, %p23;
	mov.b32 	%r52, 0;
	mov.b64 	%fd39, {%r52, %r51};
$L__BB6_15:
	setp.eq.f32 	%p27, %f2, 0f3F800000;
	selp.f64 	%fd31, 0d3FF0000000000000, %fd39, %p27;
	add.f64 	%fd32, %fd9, %fd31;
	cvt.rn.f32.f64 	%f9, %fd32;
	sqrt.rn.f32 	%f10, %f9;
	cvta.to.global.u64 	%rd4, %rd1;
	ld.global.f32 	%f11, [%rd4+4];
	cvta.to.global.u64 	%rd5, %rd2;
	ld.global.f32 	%f12, [%rd5+4];
	fma.rn.f32 	%f13, %f12, 0f40000000, 0f3F800000;
	sqrt.rn.f32 	%f14, %f13;
	mul.f32 	%f15, %f11, %f14;
	div.rn.f32 	%f16, %f10, %f15;
	mul.f32 	%f17, %f3, %f4;
	cvt.f64.f32 	%fd33, %f17;
	mov.f64 	%fd34, 0d4000000000000000;
	div.rn.f64 	%fd35, %fd34, %fd33;
	cvt.rzi.s32.f64 	%r53, %fd35;
	div.rn.f32 	%f18, %f16, %f3;
	cvt.rzi.s32.f32 	%r54, %f18;
	add.s32 	%r55, %r11, %r53;
	add.s32 	%r56, %r55, %r54;
	rem.s32 	%r57, %r1, %r6;
	setp.ge.s32 	%p28, %r57, %r56;
	@%p28 bra 	$L__BB6_17;
	cvta.to.global.u64 	%rd6, %rd3;
	mul.wide.s32 	%rd7, %r1, 4;
	add.s64 	%rd8, %rd6, %rd7;
	mov.b32 	%r58, 0;
	st.global.u32 	[%rd8], %r58;
$L__BB6_17:
	ret;

}
.func  (.param .align 16 .b8 func_retval0[16]) __internal_trig_reduction_slowpathd(
	.param .b64 __internal_trig_reduction_slowpathd_param_0
)
{
	.local .align 8 .b8 	__local_depot7[40];
	.reg .b64 	%SP;
	.reg .b64 	%SPL;
	.reg .pred 	%p<10>;
	.reg .b32 	%r<47>;
	.reg .b64 	%rd<74>;
	.reg .b64 	%fd<5>;

	mov.u64 	%SPL, __local_depot7;
	ld.param.f64 	%fd4, [__internal_trig_reduction_slowpathd_param_0];
	add.u64 	%rd1, %SPL, 0;
	{
	.reg .b32 %temp; 
	mov.b64 	{%temp, %r1}, %fd4;
	}
	shr.u32 	%r2, %r1, 20;
	and.b32  	%r3, %r2, 2047;
	setp.eq.s32 	%p1, %r3, 2047;
	mov.b32 	%r46, 0;
	@%p1 bra 	$L__BB7_9;
	add.s32 	%r20, %r3, -1024;
	mov.b64 	%rd20, %fd4;
	shl.b64 	%rd2, %rd20, 11;
	shr.u32 	%r4, %r20, 6;
	sub.s32 	%r45, 15, %r4;
	sub.s32 	%r21, 19, %r4;
	setp.lt.u32 	%p2, %r20, 128;
	selp.b32 	%r6, 18, %r21, %p2;
	setp.ge.s32 	%p3, %r45, %r6;
	mov.b64 	%rd70, 0;
	@%p3 bra 	$L__BB7_4;
	add.s32 	%r23, %r6, %r4;
	neg.s32 	%r43, %r23;
	or.b64  	%rd3, %rd2, -9223372036854775808;
	mov.b64 	%rd70, 0;
	mov.b32 	%r42, 0;
	mov.u64 	%rd25, __cudart_i2opi_d;
	mov.u32 	%r44, %r45;
$L__BB7_3:
	.pragma "nounroll";
	mul.wide.s32 	%rd22, %r42, 8;
	add.s64 	%rd23, %rd1, %rd22;
	mul.wide.s32 	%rd24, %r44, 8;
	add.s64 	%rd26, %rd25, %rd24;
	ld.global.nc.u64 	%rd27, [%rd26];
	{
	.reg .u32 %r0, %r1, %r2, %r3, %alo, %ahi, %blo, %bhi, %clo, %chi;
	mov.b64 	{%alo,%ahi}, %rd27;
	mov.b64 	{%blo,%bhi}, %rd3;
	mov.b64 	{%clo,%chi}, %rd70;
	mad.lo.cc.u32 	%r0, %alo, %blo, %clo;
	madc.hi.cc.u32 	%r1, %alo, %blo, %chi;
	madc.hi.u32 	%r2, %alo, %bhi, 0;
	mad.lo.cc.u32 	%r1, %alo, %bhi, %r1;
	madc.hi.cc.u32 	%r2, %ahi, %blo, %r2;
	madc.hi.u32 	%r3, %ahi, %bhi, 0;
	mad.lo.cc.u32 	%r1, %ahi, %blo, %r1;
	madc.lo.cc.u32 	%r2, %ahi, %bhi, %r2;
	addc.u32 	%r3, %r3, 0;
	mov.b64 	%rd28, {%r0,%r1};
	mov.b64 	%rd70, {%r2,%r3};
	}
	st.local.u64 	[%rd23], %rd28;
	add.s32 	%r44, %r44, 1;
	add.s32 	%r43, %r43, 1;
	add.s32 	%r42, %r42, 1;
	setp.ne.s32 	%p4, %r43, -15;
	mov.u32 	%r45, %r6;
	@%p4 bra 	$L__BB7_3;
$L__BB7_4:
	cvt.s64.s32 	%rd29, %r45;
	cvt.u64.u32 	%rd30, %r4;
	add.s64 	%rd31, %rd30, %rd29;
	shl.b64 	%rd32, %rd31, 3;
	add.s64 	%rd33, %rd1, %rd32;
	st.local.u64 	[%rd33+-120], %rd70;
	and.b32  	%r15, %r2, 63;
	ld.local.u64 	%rd72, [%rd1+16];
	ld.local.u64 	%rd71, [%rd1+24];
	setp.eq.s32 	%p5, %r15, 0;
	@%p5 bra 	$L__BB7_6;
	shl.b64 	%rd34, %rd71, %r15;
	shr.u64 	%rd35, %rd72, 1;
	xor.b32  	%r24, %r15, 63;
	shr.u64 	%rd36, %rd35, %r24;
	or.b64  	%rd71, %rd34, %rd36;
	ld.local.u64 	%rd37, [%rd1+8];
	shl.b64 	%rd38, %rd72, %r15;
	shr.u64 	%rd39, %rd37, 1;
	shr.u64 	%rd40, %rd39, %r24;
	or.b64  	%rd72, %rd38, %rd40;
$L__BB7_6:
	and.b32  	%r25, %r1, -2147483648;
	shr.u64 	%rd41, %rd71, 62;
	cvt.u32.u64 	%r26, %rd41;
	mov.b64 	{%r27, %r28}, %rd71;
	mov.b64 	{%r29, %r30}, %rd72;
	shf.l.wrap.b32 	%r31, %r30, %r27, 2;
	shf.l.wrap.b32 	%r32, %r27, %r28, 2;
	mov.b64 	%rd42, {%r31, %r32};
	shl.b64 	%rd43, %rd72, 2;
	shr.u64 	%rd44, %rd42, 63;
	cvt.u32.u64 	%r33, %rd44;
	add.s32 	%r34, %r33, %r26;
	setp.eq.s32 	%p6, %r25, 0;
	neg.s32 	%r35, %r34;
	selp.b32 	%r46, %r34, %r35, %p6;
	setp.gt.s64 	%p7, %rd42, -1;
	mov.b64 	%rd45, 0;
	{
	.reg .u32 %r0, %r1, %r2, %r3, %a0, %a1, %a2, %a3, %b0, %b1, %b2, %b3;
	mov.b64 	{%a0,%a1}, %rd45;
	mov.b64 	{%a2,%a3}, %rd45;
	mov.b64 	{%b0,%b1}, %rd43;
	mov.b64 	{%b2,%b3}, %rd42;
	sub.cc.u32 	%r0, %a0, %b0;
	subc.cc.u32 	%r1, %a1, %b1;
	subc.cc.u32 	%r2, %a2, %b2;
	subc.u32 	%r3, %a3, %b3;
	mov.b64 	%rd46, {%r0,%r1};
	mov.b64 	%rd47, {%r2,%r3};
	}
	xor.b32  	%r36, %r25, -2147483648;
	selp.b64 	%rd73, %rd42, %rd47, %p7;
	selp.b64 	%rd14, %rd43, %rd46, %p7;
	selp.b32 	%r17, %r25, %r36, %p7;
	clz.b64 	%r37, %rd73;
	cvt.u64.u32 	%rd15, %r37;
	setp.eq.s32 	%p8, %r37, 0;
	@%p8 bra 	$L__BB7_8;
	cvt.u32.u64 	%r38, %rd15;
	and.b32  	%r39, %r38, 63;
	shl.b64 	%rd48, %rd73, %r39;
	shr.u64 	%rd49, %rd14, 1;
	not.b32 	%r40, %r38;
	and.b32  	%r41, %r40, 63;
	shr.u64 	%rd50, %rd49, %r41;
	or.b64  	%rd73, %rd48, %rd50;
$L__BB7_8:
	mov.b64 	%rd51, -3958705157555305931;
	{
	.reg .u32 %r0, %r1, %r2, %r3, %alo, %ahi, %blo, %bhi;
	mov.b64 	{%alo,%ahi}, %rd73;
	mov.b64 	{%blo,%bhi}, %rd51;
	mul.lo.u32 	%r0, %alo, %blo;
	mul.hi.u32 	%r1, %alo, %blo;
	mad.lo.cc.u32 	%r1, %alo, %bhi, %r1;
	madc.hi.u32 	%r2, %alo, %bhi, 0;
	mad.lo.cc.u32 	%r1, %ahi, %blo, %r1;
	madc.hi.cc.u32 	%r2, %ahi, %blo, %r2;
	madc.hi.u32 	%r3, %ahi, %bhi, 0;
	mad.lo.cc.u32 	%r2, %ahi, %bhi, %r2;
	addc.u32 	%r3, %r3, 0;
	mov.b64 	%rd52, {%r0,%r1};
	mov.b64 	%rd53, {%r2,%r3};
	}
	setp.gt.s64 	%p9, %rd53, 0;
	{
	.reg .u32 %r0, %r1, %r2, %r3, %a0, %a1, %a2, %a3, %b0, %b1, %b2, %b3;
	mov.b64 	{%a0,%a1}, %rd52;
	mov.b64 	{%a2,%a3}, %rd53;
	mov.b64 	{%b0,%b1}, %rd52;
	mov.b64 	{%b2,%b3}, %rd53;
	add.cc.u32 	%r0, %a0, %b0;
	addc.cc.u32 	%r1, %a1, %b1;
	addc.cc.u32 	%r2, %a2, %b2;
	addc.u32 	%r3, %a3, %b3;
	mov.b64 	%rd54, {%r0,%r1};
	mov.b64 	%rd55, {%r2,%r3};
	}
	selp.b64 	%rd56, %rd55, %rd53, %p9;
	selp.s64 	%rd57, -1, 0, %p9;
	sub.s64 	%rd58, %rd57, %rd15;
	cvt.u64.u32 	%rd59, %r17;
	shl.b64 	%rd60, %rd59, 32;
	add.s64 	%rd61, %rd56, 1;
	shr.u64 	%rd62, %rd61, 10;
	add.s64 	%rd63, %rd62, 1;
	shr.u64 	%rd64, %rd63, 1;
	shl.b64 	%rd65, %rd58, 52;
	add.s64 	%rd66, %rd65, %rd64;
	add.s64 	%rd67, %rd66, 4602678819172646912;
	or.b64  	%rd68, %rd67, %rd60;
	mov.b64 	%fd4, %rd68;
$L__BB7_9:
	st.param.f64 	[func_retval0], %fd4;
	st.param.b32 	[func_retval0+8], %r46;
	ret;

}
.func  (.param .b64 func_retval0) __internal_accurate_pow(
	.param .b64 __internal_accurate_pow_param_0
)
{
	.reg .pred 	%p<8>;
	.reg .b32 	%r<49>;
	.reg .b32 	%f<3>;
	.reg .b64 	%fd<109>;

	ld.param.f64 	%fd10, [__internal_accurate_pow_param_0];
	{
	.reg .b32 %temp; 
	mov.b64 	{%temp, %r46}, %fd10;
	}
	{
	.reg .b32 %temp; 
	mov.b64 	{%r45, %temp}, %fd10;
	}
	shr.u32 	%r47, %r46, 20;
	setp.gt.u32 	%p1, %r46, 1048575;
	@%p1 bra 	$L__BB8_2;
	mul.f64 	%fd11, %fd10, 0d4350000000000000;
	{
	.reg .b32 %temp; 
	mov.b64 	{%temp, %r46}, %fd11;
	}
	{
	.reg .b32 %temp; 
	mov.b64 	{%r45, %temp}, %fd11;
	}
	shr.u32 	%r16, %r46, 20;
	add.s32 	%r47, %r16, -54;
$L__BB8_2:
	add.s32 	%r48, %r47, -1023;
	and.b32  	%r17, %r46, -2146435073;
	or.b32  	%r18, %r17, 1072693248;
	mov.b64 	%fd107, {%r45, %r18};
	setp.lt.u32 	%p2, %r18, 1073127583;
	@%p2 bra 	$L__BB8_4;
	{
	.reg .b32 %temp; 
	mov.b64 	{%r19, %temp}, %fd107;
	}
	{
	.reg .b32 %temp; 
	mov.b64 	{%temp, %r20}, %fd107;
	}
	add.s32 	%r21, %r20, -1048576;
	mov.b64 	%fd107, {%r19, %r21};
	add.s32 	%r48, %r47, -1022;
$L__BB8_4:
	add.f64 	%fd12, %fd107, 0dBFF0000000000000;
	add.f64 	%fd13, %fd107, 0d3FF0000000000000;
	rcp.approx.ftz.f64 	%fd14, %fd13;
	neg.f64 	%fd15, %fd13;
	fma.rn.f64 	%fd16, %fd15, %fd14, 0d3FF0000000000000;
	fma.rn.f64 	%fd17, %fd16, %fd16, %fd16;
	fma.rn.f64 	%fd18, %fd17, %fd14, %fd14;
	mul.f64 	%fd19, %fd12, %fd18;
	fma.rn.f64 	%fd20, %fd12, %fd18, %fd19;
	mul.f64 	%fd21, %fd20, %fd20;
	fma.rn.f64 	%fd22, %fd21, 0d3EB0F5FF7D2CAFE2, 0d3ED0F5D241AD3B5A;
	fma.rn.f64 	%fd23, %fd22, %fd21, 0d3EF3B20A75488A3F;
	fma.rn.f64 	%fd24, %fd23, %fd21, 0d3F1745CDE4FAECD5;
	fma.rn.f64 	%fd25, %fd24, %fd21, 0d3F3C71C7258A578B;
	fma.rn.f64 	%fd26, %fd25, %fd21, 0d3F6249249242B910;
	fma.rn.f64 	%fd27, %fd26, %fd21, 0d3F89999999999DFB;
	sub.f64 	%fd28, %fd12, %fd20;
	add.f64 	%fd29, %fd28, %fd28;
	neg.f64 	%fd30, %fd20;
	fma.rn.f64 	%fd31, %fd30, %fd12, %fd29;
	mul.f64 	%fd32, %fd18, %fd31;
	fma.rn.f64 	%fd33, %fd21, %fd27, 0d3FB5555555555555;
	mov.f64 	%fd34, 0d3FB5555555555555;
	sub.f64 	%fd35, %fd34, %fd33;
	fma.rn.f64 	%fd36, %fd21, %fd27, %fd35;
	add.f64 	%fd37, %fd36, 0dBC46A4CB00B9E7B0;
	add.f64 	%fd38, %fd33, %fd37;
	sub.f64 	%fd39, %fd33, %fd38;
	add.f64 	%fd40, %fd37, %fd39;
	mul.rn.f64 	%fd41, %fd20, %fd20;
	neg.f64 	%fd42, %fd41;
	fma.rn.f64 	%fd43, %fd20, %fd20, %fd42;
	{
	.reg .b32 %temp; 
	mov.b64 	{%r22, %temp}, %fd32;
	}
	{
	.reg .b32 %temp; 
	mov.b64 	{%temp, %r23}, %fd32;
	}
	add.s32 	%r24, %r23, 1048576;
	mov.b64 	%fd44, {%r22, %r24};
	fma.rn.f64 	%fd45, %fd20, %fd44, %fd43;
	mul.rn.f64 	%fd46, %fd41, %fd20;
	neg.f64 	%fd47, %fd46;
	fma.rn.f64 	%fd48, %fd41, %fd20, %fd47;
	fma.rn.f64 	%fd49, %fd41, %fd32, %fd48;
	fma.rn.f64 	%fd50, %fd45, %fd20, %fd49;
	mul.rn.f64 	%fd51, %fd38, %fd46;
	neg.f64 	%fd52, %fd51;
	fma.rn.f64 	%fd53, %fd38, %fd46, %fd52;
	fma.rn.f64 	%fd54, %fd38, %fd50, %fd53;
	fma.rn.f64 	%fd55, %fd40, %fd46, %fd54;
	add.f64 	%fd56, %fd51, %fd55;
	sub.f64 	%fd57, %fd51, %fd56;
	add.f64 	%fd58, %fd55, %fd57;
	add.f64 	%fd59, %fd20, %fd56;
	sub.f64 	%fd60, %fd20, %fd59;
	add.f64 	%fd61, %fd56, %fd60;
	add.f64 	%fd62, %fd58, %fd61;
	add.f64 	%fd63, %fd32, %fd62;
	add.f64 	%fd64, %fd59, %fd63;
	sub.f64 	%fd65, %fd59, %fd64;
	add.f64 	%fd66, %fd63, %fd65;
	xor.b32  	%r25, %r48, -2147483648;
	mov.b32 	%r26, 1127219200;
	mov.b64 	%fd67, {%r25, %r26};
	mov.b32 	%r27, -2147483648;
	mov.b64 	%fd68, {%r27, %r26};
	sub.f64 	%fd69, %fd67, %fd68;
	fma.rn.f64 	%fd70, %fd69, 0d3FE62E42FEFA39EF, %fd64;
	fma.rn.f64 	%fd71, %fd69, 0dBFE62E42FEFA39EF, %fd70;
	sub.f64 	%fd72, %fd71, %fd64;
	sub.f64 	%fd73, %fd66, %fd72;
	fma.rn.f64 	%fd74, %fd69, 0d3C7ABC9E3B39803F, %fd73;
	add.f64 	%fd75, %fd70, %fd74;
	sub.f64 	%fd76, %fd70, %fd75;
	add.f64 	%fd77, %fd74, %fd76;
	mov.f64 	%fd78, 0d4000000000000000;
	{
	.reg .b32 %temp; 
	mov.b64 	{%temp, %r28}, %fd78;
	}
	{
	.reg .b32 %temp; 
	mov.b64 	{%r29, %temp}, %fd78;
	}
	shl.b32 	%r30, %r28, 1;
	setp.gt.u32 	%p3, %r30, -33554433;
	and.b32  	%r31, %r28, -15728641;
	selp.b32 	%r32, %r31, %r28, %p3;
	mov.b64 	%fd79, {%r29, %r32};
	mul.rn.f64 	%fd80, %fd75, %fd79;
	neg.f64 	%fd81, %fd80;
	fma.rn.f64 	%fd82, %fd75, %fd79, %fd81;
	fma.rn.f64 	%fd83, %fd77, %fd79, %fd82;
	add.f64 	%fd4, %fd80, %fd83;
	sub.f64 	%fd84, %fd80, %fd4;
	add.f64 	%fd5, %fd83, %fd84;
	fma.rn.f64 	%fd85, %fd4, 0d3FF71547652B82FE, 0d4338000000000000;
	{
	.reg .b32 %temp; 
	mov.b64 	{%r13, %temp}, %fd85;
	}
	mov.f64 	%fd86, 0dC338000000000000;
	add.rn.f64 	%fd87, %fd85, %fd86;
	fma.rn.f64 	%fd88, %fd87, 0dBFE62E42FEFA39EF, %fd4;
	fma.rn.f64 	%fd89, %fd87, 0dBC7ABC9E3B39803F, %fd88;
	fma.rn.f64 	%fd90, %fd89, 0d3E5ADE1569CE2BDF, 0d3E928AF3FCA213EA;
	fma.rn.f64 	%fd91, %fd90, %fd89, 0d3EC71DEE62401315;
	fma.rn.f64 	%fd92, %fd91, %fd89, 0d3EFA01997C89EB71;
	fma.rn.f64 	%fd93, %fd92, %fd89, 0d3F2A01A014761F65;
	fma.rn.f64 	%fd94, %fd93, %fd89, 0d3F56C16C1852B7AF;
	fma.rn.f64 	%fd95, %fd94, %fd89, 0d3F81111111122322;
	fma.rn.f64 	%fd96, %fd95, %fd89, 0d3FA55555555502A1;
	fma.rn.f64 	%fd97, %fd96, %fd89, 0d3FC5555555555511;
	fma.rn.f64 	%fd98, %fd97, %fd89, 0d3FE000000000000B;
	fma.rn.f64 	%fd99, %fd98, %fd89, 0d3FF0000000000000;
	fma.rn.f64 	%fd100, %fd99, %fd89, 0d3FF0000000000000;
	{
	.reg .b32 %temp; 
	mov.b64 	{%r14, %temp}, %fd100;
	}
	{
	.reg .b32 %temp; 
	mov.b64 	{%temp, %r15}, %fd100;
	}
	shl.b32 	%r33, %r13, 20;
	add.s32 	%r34, %r33, %r15;
	mov.b64 	%fd108, {%r14, %r34};
	{
	.reg .b32 %temp; 
	mov.b64 	{%temp, %r35}, %fd4;
	}
	mov.b32 	%f2, %r35;
	abs.f32 	%f1, %f2;
	setp.lt.f32 	%p4, %f1, 0f4086232B;
	@%p4 bra 	$L__BB8_7;
	setp.lt.f64 	%p5, %fd4, 0d0000000000000000;
	add.f64 	%fd101, %fd4, 0d7FF0000000000000;
	selp.f64 	%fd108, 0d0000000000000000, %fd101, %p5;
	setp.geu.f32 	%p6, %f1, 0f40874800;
	@%p6 bra 	$L__BB8_7;
	shr.u32 	%r36, %r13, 31;
	add.s32 	%r37, %r13, %r36;
	shr.s32 	%r38, %r37, 1;
	shl.b32 	%r39, %r38, 20;
	add.s32 	%r40, %r15, %r39;
	mov.b64 	%fd102, {%r14, %r40};
	sub.s32 	%r41, %r13, %r38;
	shl.b32 	%r42, %r41, 20;
	add.s32 	%r43, %r42, 1072693248;
	mov.b32 	%r44, 0;
	mov.b64 	%fd103, {%r44, %r43};
	mul.f64 	%fd108, %fd103, %fd102;
$L__BB8_7:
	abs.f64 	%fd104, %fd108;
	setp.eq.f64 	%p7, %fd104, 0d7FF0000000000000;
	fma.rn.f64 	%fd105, %fd108, %fd5, %fd108;
	selp.f64 	%fd106, %fd108, %fd105, %p7;
	st.param.f64 	[func_retval0], %fd106;
	ret;

}


// ===== COMPILED SASS (sm_100) =====

	.target	sm_100

	.elftype	@"ET_EXEC"


//--------------------- .note.nv.tkinfo           --------------------------
	.section	.note.nv.tkinfo,"",@"SHT_NOTE"
	.sectionflags	@"SHF_NOTE_NV_TKINFO"
	.tkinfo
        /*0018*/ 	.word	0x00000002
        /*0030*/ 	.string	""
        /*0030*/ 	.string	"ptxas"
        /*0030*/ 	.string	"Cuda compilation tools, release 13.0, V13.0.88"
        /*0030*/ 	.string	"Build cuda_13.0.r13.0/compiler.36424714_0"
        /*0030*/ 	.string	"-arch sm_100 -m 64 "



//--------------------- .note.nv.cuinfo           --------------------------
	.section	.note.nv.cuinfo,"",@"SHT_NOTE"
	.sectionflags	@"SHF_NOTE_NV_CUINFO"
        /*0018*/ 	.short	0x0002
        /*001a*/ 	.short	0x0064
        /*001c*/ 	.short	0x0082
	.zero		2


//--------------------- .nv.info                  --------------------------
	.section	.nv.info,"",@"SHT_CUDA_INFO"
	.align	4


	//----- nvinfo : EIATTR_REGCOUNT
	.align		4
        /*0000*/ 	.byte	0x04, 0x2f
        /*0002*/ 	.short	(.L_5 - .L_4)
	.align		4
.L_4:
        /*0004*/ 	.word	index@(_Z10add_sourcefffiiiifffiiiiPfS_)
        /*0008*/ 	.word	0x0000001a


	//----- nvinfo : EIATTR_FRAME_SIZE
	.align		4
.L_5:
        /*000c*/ 	.byte	0x04, 0x11
        /*000e*/ 	.short	(.L_7 - .L_6)
	.align		4
.L_6:
        /*0010*/ 	.word	index@($__internal_11_$__cuda_sm20_rcp_rn_f32_slowpath)
        /*0014*/ 	.word	0x00000000


	//----- nvinfo : EIATTR_FRAME_SIZE
	.align		4
.L_7:
        /*0018*/ 	.byte	0x04, 0x11
        /*001a*/ 	.short	(.L_9 - .L_8)
	.align		4
.L_8:
        /*001c*/ 	.word	index@($__internal_10_$__cuda_sm20_div_rn_f64_full)
        /*0020*/ 	.word	0x00000000


	//----- nvinfo : EIATTR_FRAME_SIZE
	.align		4
.L_9:
        /*0024*/ 	.byte	0x04, 0x11
        /*0026*/ 	.short	(.L_11 - .L_10)
	.align		4
.L_10:
        /*0028*/ 	.word	index@(_Z10add_sourcefffiiiifffiiiiPfS_)
        /*002c*/ 	.word	0x00000000


	//----- nvinfo : EIATTR_REGCOUNT
	.align		4
.L_11:
        /*0030*/ 	.byte	0x04, 0x2f
        /*0032*/ 	.short	(.L_13 - .L_12)
	.align		4
.L_12:
        /*0034*/ 	.word	index@(_Z10update_veliiiiifffPfS_S_S_S_S_S_S_S_S_)
        /*0038*/ 	.word	0x00000020


	//----- nvinfo : EIATTR_FRAME_SIZE
	.align		4
.L_13:
        /*003c*/ 	.byte	0x04, 0x11
        /*003e*/ 	.short	(.L_15 - .L_14)
	.align		4
.L_14:
        /*0040*/ 	.word	index@($__internal_9_$__cuda_sm3x_div_rn_noftz_f32_slowpath)
        /*0044*/ 	.word	0x00000000


	//----- nvinfo : EIATTR_FRAME_SIZE
	.align		4
.L_15:
        /*0048*/ 	.byte	0x04, 0x11
        /*004a*/ 	.short	(.L_17 - .L_16)
	.align		4
.L_16:
        /*004c*/ 	.word	index@(_Z10update_veliiiiifffPfS_S_S_S_S_S_S_S_S_)
        /*0050*/ 	.word	0x00000000


	//----- nvinfo : EIATTR_REGCOUNT
	.align		4
.L_17:
        /*0054*/ 	.byte	0x04, 0x2f
        /*0056*/ 	.short	(.L_19 - .L_18)
	.align		4
.L_18:
        /*0058*/ 	.word	index@(_Z13update_stressiiiifffPfS_S_S_S_iS_S_S_S_S_S_S_S_S_S_S_S_S_S_iiiib)
        /*005c*/ 	.word	0x00000020


	//----- nvinfo : EIATTR_FRAME_SIZE
	.align		4
.L_19:
        /*0060*/ 	.byte	0x04, 0x11
        /*0062*/ 	.short	(.L_21 - .L_20)
	.align		4
.L_20:
        /*0064*/ 	.word	index@($_Z13update_stressiiiifffPfS_S_S_S_iS_S_S_S_S_S_S_S_S_S_S_S_S_S_iiiib$__internal_trig_reduction_slowpathd)
        /*0068*/ 	.word	0x00000028


	//----- nvinfo : EIATTR_FRAME_SIZE
	.align		4
.L_21:
        /*006c*/ 	.byte	0x04, 0x11
        /*006e*/ 	.short	(.L_23 - .L_22)
	.align		4
.L_22:
        /*0070*/ 	.word	index@($__internal_8_$__cuda_sm3x_div_rn_noftz_f32_slowpath)
        /*0074*/ 	.word	0x00000028


	//----- nvinfo : EIATTR_FRAME_SIZE
	.align		4
.L_23:
        /*0078*/ 	.byte	0x04, 0x11
        /*007a*/ 	.short	(.L_25 - .L_24)
	.align		4
.L_24:
        /*007c*/ 	.word	index@($__internal_7_$__cuda_sm20_sqrt_rn_f32_slowpath)
        /*0080*/ 	.word	0x00000028


	//----- nvinfo : EIATTR_FRAME_SIZE
	.align		4
.L_25:
        /*0084*/ 	.byte	0x04, 0x11
        /*0086*/ 	.short	(.L_27 - .L_26)
	.align		4
.L_26:
        /*0088*/ 	.word	index@($__internal_6_$__cuda_sm20_div_rn_f64_full)
        /*008c*/ 	.word	0x00000028


	//----- nvinfo : EIATTR_FRAME_SIZE
	.align		4
.L_27:
        /*0090*/ 	.byte	0x04, 0x11
        /*0092*/ 	.short	(.L_29 - .L_28)
	.align		4
.L_28:
        /*0094*/ 	.word	index@(_Z13update_stressiiiifffPfS_S_S_S_iS_S_S_S_S_S_S_S_S_S_S_S_S_S_iiiib)
        /*0098*/ 	.word	0x00000028


	//----- nvinfo : EIATTR_REGCOUNT
	.align		4
.L_29:
        /*009c*/ 	.byte	0x04, 0x2f
        /*009e*/ 	.short	(.L_31 - .L_30)
	.align		4
.L_30:
        /*00a0*/ 	.word	index@(_Z6get_d0ffiiiPf)
        /*00a4*/ 	.word	0x00000018


	//----- nvinfo : EIATTR_FRAME_SIZE
	.align		4
.L_31:
        /*00a8*/ 	.byte	0x04, 0x11
        /*00aa*/ 	.short	(.L_33 - .L_32)
	.align		4
.L_32:
        /*00ac*/ 	.word	index@($__internal_5_$__cuda_sm20_div_rn_f64_full)
        /*00b0*/ 	.word	0x00000000


	//----- nvinfo : EIATTR_FRAME_SIZE
	.align		4
.L_33:
        /*00b4*/ 	.byte	0x04, 0x11
        /*00b6*/ 	.short	(.L_35 - .L_34)
	.align		4
.L_34:
        /*00b8*/ 	.word	index@(_Z6get_d0ffiiiPf)
        /*00bc*/ 	.word	0x00000000


	//----- nvinfo : EIATTR_REGCOUNT
	.align		4
.L_35:
        /*00c0*/ 	.byte	0x04, 0x2f
        /*00c2*/ 	.short	(.L_37 - .L_36)
	.align		4
.L_36:
        /*00c4*/ 	.word	index@(_Z13initial_coffefiPfS_S_S_i)
        /*00c8*/ 	.word	0x00000020


	//----- nvinfo : EIATTR_FRAME_SIZE
	.align		4
.L_37:
        /*00cc*/ 	.byte	0x04, 0x11
        /*00ce*/ 	.short	(.L_39 - .L_38)
	.align		4
.L_38:
        /*00d0*/ 	.word	index@($_Z13initial_coffefiPfS_S_S_i$__internal_accurate_pow)
        /*00d4*/ 	.word	0x00000000


	//----- nvinfo : EIATTR_FRAME_SIZE
	.align		4
.L_39:
        /*00d8*/ 	.byte	0x04, 0x11
        /*00da*/ 	.short	(.L_41 - .L_40)
	.align		4
.L_40:
        /*00dc*/ 	.word	index@($__internal_4_$__cuda_sm20_div_rn_f64_full)
        /*00e0*/ 	.word	0x00000000


	//----- nvinfo : EIATTR_FRAME_SIZE
	.align		4
.L_41:
        /*00e4*/ 	.byte	0x04, 0x11
        /*00e6*/ 	.short	(.L_43 - .L_42)
	.align		4
.L_42:
        /*00e8*/ 	.word	index@($__internal_3_$__cuda_sm20_dblrcp_rn_slowpath_v3)
        /*00ec*/ 	.word	0x00000000


	//----- nvinfo : EIATTR_FRAME_SIZE
	.align		4
.L_43:
        /*00f0*/ 	.byte	0x04, 0x11
        /*00f2*/ 	.short	(.L_45 - .L_44)
	.align		4
.L_44:
        /*00f4*/ 	.word	index@(_Z13initial_coffefiPfS_S_S_i)
        /*00f8*/ 	.word	0x00000000


	//----- nvinfo : EIATTR_REGCOUNT
	.align		4
.L_45:
        /*00fc*/ 	.byte	0x04, 0x2f
        /*00fe*/ 	.short	(.L_47 - .L_46)
	.align		4
.L_46:
        /*0100*/ 	.word	index@(_Z11shot_recordiiiiiiiPfS_)
        /*0104*/ 	.word	0x0000000a


	//----- nvinfo : EIATTR_FRAME_SIZE
	.align		4
.L_47:
        /*0108*/ 	.byte	0x04, 0x11
        /*010a*/ 	.short	(.L_49 - .L_48)
	.align		4
.L_48:
        /*010c*/ 	.word	index@(_Z11shot_recordiiiiiiiPfS_)
        /*0110*/ 	.word	0x00000000


	//----- nvinfo : EIATTR_REGCOUNT
	.align		4
.L_49:
        /*0114*/ 	.byte	0x04, 0x2f
        /*0116*/ 	.short	(.L_51 - .L_50)
	.align		4
.L_50:
        /*0118*/ 	.word	index@(_Z15mute_directwaveiiffffiiiiPfS_S_i)
        /*011c*/ 	.word	0x0000001e


	//----- nvinfo : EIATTR_FRAME_SIZE
	.align		4
.L_51:
        /*0120*/ 	.byte	0x04, 0x11
        /*0122*/ 	.short	(.L_53 - .L_52)
	.align		4
.L_52:
        /*0124*/ 	.word	index@($_Z15mute_directwaveiiffffiiiiPfS_S_i$__internal_accurate_pow)
        /*0128*/ 	.word	0x00000000


	//----- nvinfo : EIATTR_FRAME_SIZE
	.align		4
.L_53:
        /*012c*/ 	.byte	0x04, 0x11
        /*012e*/ 	.short	(.L_55 - .L_54)
	.align		4
.L_54:
        /*0130*/ 	.word	index@($__internal_2_$__cuda_sm3x_div_rn_noftz_f32_slowpath)
        /*0134*/ 	.word	0x00000000


	//----- nvinfo : EIATTR_FRAME_SIZE
	.align		4
.L_55:
        /*0138*/ 	.byte	0x04, 0x11
        /*013a*/ 	.short	(.L_57 - .L_56)
	.align		4
.L_56:
        /*013c*/ 	.word	index@($__internal_1_$__cuda_sm20_sqrt_rn_f32_slowpath)
        /*0140*/ 	.word	0x00000000


	//----- nvinfo : EIATTR_FRAME_SIZE
	.align		4
.L_57:
        /*0144*/ 	.byte	0x04, 0x11
        /*0146*/ 	.short	(.L_59 - .L_58)
	.align		4
.L_58:
        /*0148*/ 	.word	index@($__internal_0_$__cuda_sm20_div_rn_f64_full)
        /*014c*/ 	.word	0x00000000


	//----- nvinfo : EIATTR_FRAME_SIZE
	.align		4
.L_59:
        /*0150*/ 	.byte	0x04, 0x11
        /*0152*/ 	.short	(.L_61 - .L_60)
	.align		4
.L_60:
        /*0154*/ 	.word	index@(_Z15mute_directwaveiiffffiiiiPfS_S_i)
        /*0158*/ 	.word	0x00000000


	//----- nvinfo : EIATTR_MIN_STACK_SIZE
	.align		4
.L_61:
        /*015c*/ 	.byte	0x04, 0x12
        /*015e*/ 	.short	(.L_63 - .L_62)
	.align		4
.L_62:
        /*0160*/ 	.word	index@(_Z15mute_directwaveiiffffiiiiPfS_S_i)
        /*0164*/ 	.word	0x00000000


	//----- nvinfo : EIATTR_MIN_STACK_SIZE
	.align		4
.L_63:
        /*0168*/ 	.byte	0x04, 0x12
        /*016a*/ 	.short	(.L_65 - .L_64)
	.align		4
.L_64:
        /*016c*/ 	.word	index@(_Z11shot_recordiiiiiiiPfS_)
        /*0170*/ 	.word	0x00000000


	//----- nvinfo : EIATTR_MIN_STACK_SIZE
	.align		4
.L_65:
        /*0174*/ 	.byte	0x04, 0x12
        /*0176*/ 	.short	(.L_67 - .L_66)
	.align		4
.L_66:
        /*0178*/ 	.word	index@(_Z13initial_coffefiPfS_S_S_i)
        /*017c*/ 	.word	0x00000000


	//----- nvinfo : EIATTR_MIN_STACK_SIZE
	.align		4
.L_67:
        /*0180*/ 	.byte	0x04, 0x12
        /*0182*/ 	.short	(.L_69 - .L_68)
	.align		4
.L_68:
        /*0184*/ 	.word	index@(_Z6get_d0ffiiiPf)
        /*0188*/ 	.word	0x00000000


	//----- nvinfo : EIATTR_MIN_STACK_SIZE
	.align		4
.L_69:
        /*018c*/ 	.byte	0x04, 0x12
        /*018e*/ 	.short	(.L_71 - .L_70)
	.align		4
.L_70:
        /*0190*/ 	.word	index@(_Z13update_stressiiiifffPfS_S_S_S_iS_S_S_S_S_S_S_S_S_S_S_S_S_S_iiiib)
        /*0194*/ 	.word	0x00000028


	//----- nvinfo : EIATTR_MIN_STACK_SIZE
	.align		4
.L_71:
        /*0198*/ 	.byte	0x04, 0x12
        /*019a*/ 	.short	(.L_73 - .L_72)
	.align		4
.L_72:
        /*019c*/ 	.word	index@(_Z10update_veliiiiifffPfS_S_S_S_S_S_S_S_S_)
        /*01a0*/ 	.word	0x00000000


	//----- nvinfo : EIATTR_MIN_STACK_SIZE
	.align		4
.L_73:
        /*01a4*/ 	.byte	0x04, 0x12
        /*01a6*/ 	.short	(.L_75 - .L_74)
	.align		4
.L_74:
        /*01a8*/ 	.word	index@(_Z10add_sourcefffiiiifffiiiiPfS_)
        /*01ac*/ 	.word	0x00000000
.L_75:


//--------------------- .nv.compat                --------------------------
	.section	.nv.compat,"",@"SHT_CUDA_COMPAT_INFO"
	.align	4
        /*0000*/ 	.byte	0x02, 0x09, 0x00, 0x00, 0x02, 0x02, 0x01, 0x00, 0x02, 0x05, 0x05, 0x00, 0x03, 0x07, 0x01, 0x01
        /*0010*/ 	.byte	0x02, 0x03, 0x00, 0x00, 0x02, 0x06, 0x01, 0x00, 0x04, 0x0b, 0x08, 0x00, 0x01, 0x00, 0x00, 0x00
        /*0020*/ 	.byte	0x00, 0x00, 0x00, 0x00


//--------------------- .nv.info._Z15mute_directwaveiiffffiiiiPfS_S_i --------------------------
	.section	.nv.info._Z15mute_directwaveiiffffiiiiPfS_S_i,"",@"SHT_CUDA_INFO"
	.sectionflags	@""
	.align	4


	//----- nvinfo : EIATTR_CUDA_API_VERSION
	.align		4
        /*0000*/ 	.byte	0x04, 0x37
        /*0002*/ 	.short	(.L_77 - .L_76)
.L_76:
        /*0004*/ 	.word	0x00000082


	//----- nvinfo : EIATTR_KPARAM_INFO
	.align		4
.L_77:
        /*0008*/ 	.byte	0x04, 0x17
        /*000a*/ 	.short	(.L_79 - .L_78)
.L_78:
        /*000c*/ 	.word	0x00000000
        /*0010*/ 	.short	0x000d
        /*0012*/ 	.short	0x0040
        /*0014*/ 	.byte	0x00, 0xf0, 0x11, 0x00


	//----- nvinfo : EIATTR_KPARAM_INFO
	.align		4
.L_79:
        /*0018*/ 	.byte	0x04, 0x17
        /*001a*/ 	.short	(.L_81 - .L_80)
.L_80:
        /*001c*/ 	.word	0x00000000
        /*0020*/ 	.short	0x000c
        /*0022*/ 	.short	0x0038
        /*0024*/ 	.byte	0x00, 0xf5, 0x21, 0x00


	//----- nvinfo : EIATTR_KPARAM_INFO
	.align		4
.L_81:
        /*0028*/ 	.byte	0x04, 0x17
        /*002a*/ 	.short	(.L_83 - .L_82)
.L_82:
        /*002c*/ 	.word	0x00000000
        /*0030*/ 	.short	0x000b
        /*0032*/ 	.short	0x0030
        /*0034*/ 	.byte	0x00, 0xf5, 0x21, 0x00


	//----- nvinfo : EIATTR_KPARAM_INFO
	.align		4
.L_83:
        /*0038*/ 	.byte	0x04, 0x17
        /*003a*/ 	.short	(.L_85 - .L_84)
.L_84:
        /*003c*/ 	.word	0x00000000
        /*0040*/ 	.short	0x000a
        /*0042*/ 	.short	0x0028
        /*0044*/ 	.byte	0x00, 0xf5, 0x21, 0x00


	//----- nvinfo : EIATTR_KPARAM_INFO
	.align		4
.L_85:
        /*0048*/ 	.byte	0x04, 0x17
        /*004a*/ 	.short	(.L_87 - .L_86)
.L_86:
        /*004c*/ 	.word	0x00000000
        /*0050*/ 	.short	0x0009
        /*0052*/ 	.short	0x0024
        /*0054*/ 	.byte	0x00, 0xf0, 0x11, 0x00


	//----- nvinfo : EIATTR_KPARAM_INFO
	.align		4
.L_87:
        /*0058*/ 	.byte	0x04, 0x17
        /*005a*/ 	.short	(.L_89 - .L_88)
.L_88:
        /*005c*/ 	.word	0x00000000
        /*0060*/ 	.short	0x0008
        /*0062*/ 	.short	0x0020
        /*0064*/ 	.byte	0x00, 0xf0, 0x11, 0x00


	//----- nvinfo : EIATTR_KPARAM_INFO
	.align		4
.L_89:
        /*0068*/ 	.byte	0x04, 0x17
        /*006a*/ 	.short	(.L_91 - .L_90)
.L_90:
        /*006c*/ 	.word	0x00000000
        /*0070*/ 	.short	0x0007
        /*0072*/ 	.short	0x001c
        /*0074*/ 	.byte	0x00, 0xf0, 0x11, 0x00


	//----- nvinfo : EIATTR_KPARAM_INFO
	.align		4
.L_91:
        /*0078*/ 	.byte	0x04, 0x17
        /*007a*/ 	.short	(.L_93 - .L_92)
.L_92:
        /*007c*/ 	.word	0x00000000
        /*0080*/ 	.short	0x0006
        /*0082*/ 	.short	0x0018
        /*0084*/ 	.byte	0x00, 0xf0, 0x11, 0x00


	//----- nvinfo : EIATTR_KPARAM_INFO
	.align		4
.L_93:
        /*0088*/ 	.byte	0x04, 0x17
        /*008a*/ 	.short	(.L_95 - .L_94)
.L_94:
        /*008c*/ 	.word	0x00000000
        /*0090*/ 	.short	0x0005
        /*0092*/ 	.short	0x0014
        /*0094*/ 	.byte	0x00, 0xf0, 0x11, 0x00


	//----- nvinfo : EIATTR_KPARAM_INFO
	.align		4
.L_95:
        /*0098*/ 	.byte	0x04, 0x17
        /*009a*/ 	.short	(.L_97 - .L_96)
.L_96:
        /*009c*/ 	.word	0x00000000
        /*00a0*/ 	.short	0x0004
        /*00a2*/ 	.short	0x0010
        /*00a4*/ 	.byte	0x00, 0xf0, 0x11, 0x00


	//----- nvinfo : EIATTR_KPARAM_INFO
	.align		4
.L_97:
        /*00a8*/ 	.byte	0x04, 0x17
        /*00aa*/ 	.short	(.L_99 - .L_98)
.L_98:
        /*00ac*/ 	.word	0x00000000
        /*00b0*/ 	.short	0x0003
        /*00b2*/ 	.short	0x000c
        /*00b4*/ 	.byte	0x00, 0xf0, 0x11, 0x00


	//----- nvinfo : EIATTR_KPARAM_INFO
	.align		4
.L_99:
        /*00b8*/ 	.byte	0x04, 0x17
        /*00ba*/ 	.short	(.L_101 - .L_100)
.L_100:
        /*00bc*/ 	.word	0x00000000
        /*00c0*/ 	.short	0x0002
        /*00c2*/ 	.short	0x0008
        /*00c4*/ 	.byte	0x00, 0xf0, 0x11, 0x00


	//----- nvinfo : EIATTR_KPARAM_INFO
	.align		4
.L_101:
        /*00c8*/ 	.byte	0x04, 0x17
        /*00ca*/ 	.short	(.L_103 - .L_102)
.L_102:
        /*00cc*/ 	.word	0x00000000
        /*00d0*/ 	.short	0x0001
        /*00d2*/ 	.short	0x0004
        /*00d4*/ 	.byte	0x00, 0xf0, 0x11, 0x00


	//----- nvinfo : EIATTR_KPARAM_INFO
	.align		4
.L_103:
        /*00d8*/ 	.byte	0x04, 0x17
        /*00da*/ 	.short	(.L_105 - .L_104)
.L_104:
        /*00dc*/ 	.word	0x00000000
        /*00e0*/ 	.short	0x0000
        /*00e2*/ 	.short	0x0000
        /*00e4*/ 	.byte	0x00, 0xf0, 0x11, 0x00


	//----- nvinfo : EIATTR_SPARSE_MMA_MASK
	.align		4
.L_105:
        /*00e8*/ 	.byte	0x03, 0x50
        /*00ea*/ 	.short	0x0000


	//----- nvinfo : EIATTR_MAXREG_COUNT
	.align		4
        /*00ec*/ 	.byte	0x03, 0x1b
        /*00ee*/ 	.short	0x00ff


	//----- nvinfo : EIATTR_MERCURY_ISA_VERSION
	.align		4
        /*00f0*/ 	.byte	0x03, 0x5f
        /*00f2*/ 	.short	0x0101


	//----- nvinfo : EIATTR_VRC_CTA_INIT_COUNT
	.align		4
        /*00f4*/ 	.byte	0x02, 0x4a
	.zero		1
	.zero		1


	//----- nvinfo : EIATTR_EXIT_INSTR_OFFSETS
	.align		4
        /*00f8*/ 	.byte	0x04, 0x1c
        /*00fa*/ 	.short	(.L_107 - .L_106)


	//   ....[0]....
.L_106:
        /*00fc*/ 	.word	0x00000080


	//   ....[1]....
        /*0100*/ 	.word	0x00000d70


	//   ....[2]....
        /*0104*/ 	.word	0x00000db0


	//----- nvinfo : EIATTR_CRS_STACK_SIZE
	.align		4
.L_107:
        /*0108*/ 	.byte	0x04, 0x1e
        /*010a*/ 	.short	(.L_109 - .L_108)
.L_108:
        /*010c*/ 	.word	0x00000000


	//----- nvinfo : EIATTR_CBANK_PARAM_SIZE
	.align		4
.L_109:
        /*0110*/ 	.byte	0x03, 0x19
        /*0112*/ 	.short	0x0044


	//----- nvinfo : EIATTR_PARAM_CBANK
	.align		4
        /*0114*/ 	.byte	0x04, 0x0a
        /*0116*/ 	.short	(.L_111 - .L_110)
	.align		4
.L_110:
        /*0118*/ 	.word	index@(.nv.constant0._Z15mute_directwaveiiffffiiiiPfS_S_i)
        /*011c*/ 	.short	0x0380
        /*011e*/ 	.short	0x0044


	//----- nvinfo : EIATTR_SW_WAR
	.align		4
.L_111:
        /*0120*/ 	.byte	0x04, 0x36
        /*0122*/ 	.short	(.L_113 - .L_112)
.L_112:
        /*0124*/ 	.word	0x00000008
.L_113:


//--------------------- .nv.info._Z11shot_recordiiiiiiiPfS_ --------------------------
	.section	.nv.info._Z11shot_recordiiiiiiiPfS_,"",@"SHT_CUDA_INFO"
	.sectionflags	@""
	.align	4


	//----- nvinfo : EIATTR_CUDA_API_VERSION
	.align		4
        /*0000*/ 	.byte	0x04, 0x37
        /*0002*/ 	.short	(.L_115 - .L_114)
.L_114:
        /*0004*/ 	.word	0x00000082


	//----- nvinfo : EIATTR_KPARAM_INFO
	.align		4
.L_115:
        /*0008*/ 	.byte	0x04, 0x17
        /*000a*/ 	.short	(.L_117 - .L_116)
.L_116:
        /*000c*/ 	.word	0x00000000
        /*0010*/ 	.short	0x0008
        /*0012*/ 	.short	0x0028
        /*0014*/ 	.byte	0x00, 0xf5, 0x21, 0x00


	//----- nvinfo : EIATTR_KPARAM_INFO
	.align		4
.L_117:
        /*0018*/ 	.byte	0x04, 0x17
        /*001a*/ 	.short	(.L_119 - .L_118)
.L_118:
        /*001c*/ 	.word	0x00000000
        /*0020*/ 	.short	0x0007
        /*0022*/ 	.short	0x0020
        /*0024*/ 	.byte	0x00, 0xf5, 0x21, 0x00


	//----- nvinfo : EIATTR_KPARAM_INFO
	.align		4
.L_119:
        /*0028*/ 	.byte	0x04, 0x17
        /*002a*/ 	.short	(.L_121 - .L_120)
.L_120:
        /*002c*/ 	.word	0x00000000
        /*0030*/ 	.short	0x0006
        /*0032*/ 	.short	0x0018
        /*0034*/ 	.byte	0x00, 0xf0, 0x11, 0x00


	//----- nvinfo : EIATTR_KPARAM_INFO
	.align		4
.L_121:
        /*0038*/ 	.byte	0x04, 0x17
        /*003a*/ 	.short	(.L_123 - .L_122)
.L_122:
        /*003c*/ 	.word	0x00000000
        /*0040*/ 	.short	0x0005
        /*0042*/ 	.short	0x0014
        /*0044*/ 	.byte	0x00, 0xf0, 0x11, 0x00


	//----- nvinfo : EIATTR_KPARAM_INFO
	.align		4
.L_123:
        /*0048*/ 	.byte	0x04, 0x17
        /*004a*/ 	.short	(.L_125 - .L_124)
.L_124:
        /*004c*/ 	.word	0x00000000
        /*0050*/ 	.short	0x0004
        /*0052*/ 	.short	0x0010
        /*0054*/ 	.byte	0x00, 0xf0, 0x11, 0x00


	//----- nvinfo : EIATTR_KPARAM_INFO
	.align		4
.L_125:
        /*0058*/ 	.byte	0x04, 0x17
        /*005a*/ 	.short	(.L_127 - .L_126)
.L_126:
        /*005c*/ 	.word	0x00000000
        /*0060*/ 	.short	0x0003
        /*0062*/ 	.short	0x000c
        /*0064*/ 	.byte	0x00, 0xf0, 0x11, 0x00


	//----- nvinfo : EIATTR_KPARAM_INFO
	.align		4
.L_127:
        /*0068*/ 	.byte	0x04, 0x17
        /*006a*/ 	.short	(.L_129 - .L_128)
.L_128:
        /*006c*/ 	.word	0x00000000
        /*0070*/ 	.short	0x0002
        /*0072*/ 	.short	0x0008
        /*0074*/ 	.byte	0x00, 0xf0, 0x11, 0x00


	//----- nvinfo : EIATTR_KPARAM_INFO
	.align		4
.L_129:
        /*0078*/ 	.byte	0x04, 0x17
        /*007a*/ 	.short	(.L_131 - .L_130)
.L_130:
        /*007c*/ 	.word	0x00000000
        /*0080*/ 	.short	0x0001
        /*0082*/ 	.short	0x0004
        /*0084*/ 	.byte	0x00, 0xf0, 0x11, 0x00


	//----- nvinfo : EIATTR_KPARAM_INFO
	.align		4
.L_131:
        /*0088*/ 	.byte	0x04, 0x17
        /*008a*/ 	.short	(.L_133 - .L_132)
.L_132:
        /*008c*/ 	.word	0x00000000
        /*0090*/ 	.short	0x0000
        /*0092*/ 	.short	0x0000
        /*0094*/ 	.byte	0x00, 0xf0, 0x11, 0x00


	//----- nvinfo : EIATTR_SPARSE_MMA_MASK
	.align		4
.L_133:
        /*0098*/ 	.byte	0x03, 0x50
        /*009a*/ 	.short	0x0000


	//----- nvinfo : EIATTR_MAXREG_COUNT
	.align		4
        /*009c*/ 	.byte	0x03, 0x1b
        /*009e*/ 	.short	0x00ff


	//----- nvinfo : EIATTR_MERCURY_ISA_VERSION
	.align		4
        /*00a0*/ 	.byte	0x03, 0x5f
        /*00a2*/ 	.short	0x0101


	//----- nvinfo : EIATTR_VRC_CTA_INIT_COUNT
	.align		4
        /*00a4*/ 	.byte	0x02, 0x4a
	.zero		1
	.zero		1


	//----- nvinfo : EIATTR_EXIT_INSTR_OFFSETS
	.align		4
        /*00a8*/ 	.byte	0x04, 0x1c
        /*00aa*/ 	.short	(.L_135 - .L_134)


	//   ....[0]....
.L_134:
        /*00ac*/ 	.word	0x00000070


	//   ....[1]....
        /*00b0*/ 	.word	0x00000150


	//----- nvinfo : EIATTR_CBANK_PARAM_SIZE
	.align		4
.L_135:
        /*00b4*/ 	.byte	0x03, 0x19
        /*00b6*/ 	.short	0x0030


	//----- nvinfo : EIATTR_PARAM_CBANK
	.align		4
        /*00b8*/ 	.byte	0x04, 0x0a
        /*00ba*/ 	.short	(.L_137 - .L_136)
	.align		4
.L_136:
        /*00bc*/ 	.word	index@(.nv.constant0._Z11shot_recordiiiiiiiPfS_)
        /*00c0*/ 	.short	0x0380
        /*00c2*/ 	.short	0x0030


	//----- nvinfo : EIATTR_SW_WAR
	.align		4
.L_137:
        /*00c4*/ 	.byte	0x04, 0x36
        /*00c6*/ 	.short	(.L_139 - .L_138)
.L_138:
        /*00c8*/ 	.word	0x00000008
.L_139:


//--------------------- .nv.info._Z13initial_coffefiPfS_S_S_i --------------------------
	.section	.nv.info._Z13initial_coffefiPfS_S_S_i,"",@"SHT_CUDA_INFO"
	.sectionflags	@""
	.align	4


	//----- nvinfo : EIATTR_CUDA_API_VERSION
	.align		4
        /*0000*/ 	.byte	0x04, 0x37
        /*0002*/ 	.short	(.L_141 - .L_140)
.L_140:
        /*0004*/ 	.word	0x00000082


	//----- nvinfo : EIATTR_KPARAM_INFO
	.align		4
.L_141:
        /*0008*/ 	.byte	0x04, 0x17
        /*000a*/ 	.short	(.L_143 - .L_142)
.L_142:
        /*000c*/ 	.word	0x00000000
        /*0010*/ 	.short	0x0006
        /*0012*/ 	.short	0x0028
        /*0014*/ 	.byte	0x00, 0xf0, 0x11, 0x00


	//----- nvinfo : EIATTR_KPARAM_INFO
	.align		4
.L_143:
        /*0018*/ 	.byte	0x04, 0x17
        /*001a*/ 	.short	(.L_145 - .L_144)
.L_144:
        /*001c*/ 	.word	0x00000000
        /*0020*/ 	.short	0x0005
        /*0022*/ 	.short	0x0020
        /*0024*/ 	.byte	0x00, 0xf5, 0x21, 0x00


	//----- nvinfo : EIATTR_KPARAM_INFO
	.align		4
.L_145:
        /*0028*/ 	.byte	0x04, 0x17
        /*002a*/ 	.short	(.L_147 - .L_146)
.L_146:
        /*002c*/ 	.word	0x00000000
        /*0030*/ 	.short	0x0004
        /*0032*/ 	.short	0x0018
        /*0034*/ 	.byte	0x00, 0xf5, 0x21, 0x00


	//----- nvinfo : EIATTR_KPARAM_INFO
	.align		4
.L_147:
        /*0038*/ 	.byte	0x04, 0x17
        /*003a*/ 	.short	(.L_149 - .L_148)
.L_148:
        /*003c*/ 	.word	0x00000000
        /*0040*/ 	.short	0x0003
        /*0042*/ 	.short	0x0010
        /*0044*/ 	.byte	0x00, 0xf5, 0x21, 0x00


	//----- nvinfo : EIATTR_KPARAM_INFO
	.align		4
.L_149:
        /*0048*/ 	.byte	0x04, 0x17
        /*004a*/ 	.short	(.L_151 - .L_150)
.L_150:
        /*004c*/ 	.word	0x00000000
        /*0050*/ 	.short	0x0002
        /*0052*/ 	.short	0x0008
        /*0054*/ 	.byte	0x00, 0xf5, 0x21, 0x00


	//----- nvinfo : EIATTR_KPARAM_INFO
	.align		4
.L_151:
        /*0058*/ 	.byte	0x04, 0x17
        /*005a*/ 	.short	(.L_153 - .L_152)
.L_152:
        /*005c*/ 	.word	0x00000000
        /*0060*/ 	.short	0x0001
        /*0062*/ 	.short	0x0004
        /*0064*/ 	.byte	0x00, 0xf0, 0x11, 0x00


	//----- nvinfo : EIATTR_KPARAM_INFO
	.align		4
.L_153:
        /*0068*/ 	.byte	0x04, 0x17
        /*006a*/ 	.short	(.L_155 - .L_154)
.L_154:
        /*006c*/ 	.word	0x00000000
        /*0070*/ 	.short	0x0000
        /*0072*/ 	.short	0x0000
        /*0074*/ 	.byte	0x00, 0xf0, 0x11, 0x00


	//----- nvinfo : EIATTR_SPARSE_MMA_MASK
	.align		4
.L_155:
        /*0078*/ 	.byte	0x03, 0x50
        /*007a*/ 	.short	0x0000


	//----- nvinfo : EIATTR_MAXREG_COUNT
	.align		4
        /*007c*/ 	.byte	0x03, 0x1b
        /*007e*/ 	.short	0x00ff


	//----- nvinfo : EIATTR_MERCURY_ISA_VERSION
	.align		4
        /*0080*/ 	.byte	0x03, 0x5f
        /*0082*/ 	.short	0x0101


	//----- nvinfo : EIATTR_VRC_CTA_INIT_COUNT
	.align		4
        /*0084*/ 	.byte	0x02, 0x4a
	.zero		1
	.zero		1


	//----- nvinfo : EIATTR_EXIT_INSTR_OFFSETS
	.align		4
        /*0088*/ 	.byte	0x04, 0x1c
        /*008a*/ 	.short	(.L_157 - .L_156)


	//   ....[0]....
.L_156:
        /*008c*/ 	.word	0x00000090


	//   ....[1]....
        /*0090*/ 	.word	0x00000c50


	//   ....[2]....
        /*0094*/ 	.word	0x00000d60


	//   ....[3]....
        /*0098*/ 	.word	0x00001900


	//----- nvinfo : EIATTR_CRS_STACK_SIZE
	.align		4
.L_157:
        /*009c*/ 	.byte	0x04, 0x1e
        /*009e*/ 	.short	(.L_159 - .L_158)
.L_158:
        /*00a0*/ 	.word	0x00000000


	//----- nvinfo : EIATTR_CBANK_PARAM_SIZE
	.align		4
.L_159:
        /*00a4*/ 	.byte	0x03, 0x19
        /*00a6*/ 	.short	0x002c


	//----- nvinfo : EIATTR_PARAM_CBANK
	.align		4
        /*00a8*/ 	.byte	0x04, 0x0a
        /*00aa*/ 	.short	(.L_161 - .L_160)
	.align		4
.L_160:
        /*00ac*/ 	.word	index@(.nv.constant0._Z13initial_coffefiPfS_S_S_i)
        /*00b0*/ 	.short	0x0380
        /*00b2*/ 	.short	0x002c


	//----- nvinfo : EIATTR_SW_WAR
	.align		4
.L_161:
        /*00b4*/ 	.byte	0x04, 0x36
        /*00b6*/ 	.short	(.L_163 - .L_162)
.L_162:
        /*00b8*/ 	.word	0x00000008
.L_163:


//--------------------- .nv.info._Z6get_d0ffiiiPf --------------------------
	.section	.nv.info._Z6get_d0ffiiiPf,"",@"SHT_CUDA_INFO"
	.sectionflags	@""
	.align	4


	//----- nvinfo : EIATTR_CUDA_API_VERSION
	.align		4
        /*0000*/ 	.byte	0x04, 0x37
        /*0002*/ 	.short	(.L_165 - .L_164)
.L_164:
        /*0004*/ 	.word	0x00000082


	//----- nvinfo : EIATTR_KPARAM_INFO
	.align		4
.L_165:
        /*0008*/ 	.byte	0x04, 0x17
        /*000a*/ 	.short	(.L_167 - .L_166)
.L_166:
        /*000c*/ 	.word	0x00000000
        /*0010*/ 	.short	0x0005
        /*0012*/ 	.short	0x0018
        /*0014*/ 	.byte	0x00, 0xf5, 0x21, 0x00


	//----- nvinfo : EIATTR_KPARAM_INFO
	.align		4
.L_167:
        /*0018*/ 	.byte	0x04, 0x17
        /*001a*/ 	.short	(.L_169 - .L_168)
.L_168:
        /*001c*/ 	.word	0x00000000
        /*0020*/ 	.short	0x0004
        /*0022*/ 	.short	0x0010
        /*0024*/ 	.byte	0x00, 0xf0, 0x11, 0x00


	//----- nvinfo : EIATTR_KPARAM_INFO
	.align		4
.L_169:
        /*0028*/ 	.byte	0x04, 0x17
        /*002a*/ 	.short	(.L_171 - .L_170)
.L_170:
        /*002c*/ 	.word	0x00000000
        /*0030*/ 	.short	0x0003
        /*0032*/ 	.short	0x000c
        /*0034*/ 	.byte	0x00, 0xf0, 0x11, 0x00


	//----- nvinfo : EIATTR_KPARAM_INFO
	.align		4
.L_171:
        /*0038*/ 	.byte	0x04, 0x17
        /*003a*/ 	.short	(.L_173 - .L_172)
.L_172:
        /*003c*/ 	.word	0x00000000
        /*0040*/ 	.short	0x0002
        /*0042*/ 	.short	0x0008
        /*0044*/ 	.byte	0x00, 0xf0, 0x11, 0x00


	//----- nvinfo : EIATTR_KPARAM_INFO
	.align		4
.L_173:
        /*0048*/ 	.byte	0x04, 0x17
        /*004a*/ 	.short	(.L_175 - .L_174)
.L_174:
        /*004c*/ 	.word	0x00000000
        /*0050*/ 	.short	0x0001
        /*0052*/ 	.short	0x0004
        /*0054*/ 	.byte	0x00, 0xf0, 0x11, 0x00


	//----- nvinfo : EIATTR_KPARAM_INFO
	.align		4
.L_175:
        /*0058*/ 	.byte	0x04, 0x17
        /*005a*/ 	.short	(.L_177 - .L_176)
.L_176:
        /*005c*/ 	.word	0x00000000
        /*0060*/ 	.short	0x0000
        /*0062*/ 	.short	0x0000
        /*0064*/ 	.byte	0x00, 0xf0, 0x11, 0x00


	//----- nvinfo : EIATTR_SPARSE_MMA_MASK
	.align		4
.L_177:
        /*0068*/ 	.byte	0x03, 0x50
        /*006a*/ 	.short	0x0000


	//----- nvinfo : EIATTR_MAXREG_COUNT
	.align		4
        /*006c*/ 	.byte	0x03, 0x1b
        /*006e*/ 	.short	0x00ff


	//----- nvinfo : EIATTR_MERCURY_ISA_VERSION
	.align		4
        /*0070*/ 	.byte	0x03, 0x5f
        /*0072*/ 	.short	0x0101


	//----- nvinfo : EIATTR_VRC_CTA_INIT_COUNT
	.align		4
        /*0074*/ 	.byte	0x02, 0x4a
	.zero		1
	.zero		1


	//----- nvinfo : EIATTR_EXIT_INSTR_OFFSETS
	.align		4
        /*0078*/ 	.byte	0x04, 0x1c
        /*007a*/ 	.short	(.L_179 - .L_178)


	//   ....[0]....
.L_178:
        /*007c*/ 	.word	0x000005c0


	//----- nvinfo : EIATTR_CRS_STACK_SIZE
	.align		4
.L_179:
        /*0080*/ 	.byte	0x04, 0x1e
        /*0082*/ 	.short	(.L_181 - .L_180)
.L_180:
        /*0084*/ 	.word	0x00000000


	//----- nvinfo : EIATTR_CBANK_PARAM_SIZE
	.align		4
.L_181:
        /*0088*/ 	.byte	0x03, 0x19
        /*008a*/ 	.short	0x0020


	//----- nvinfo : EIATTR_PARAM_CBANK
	.align		4
        /*008c*/ 	.byte	0x04, 0x0a
        /*008e*/ 	.short	(.L_183 - .L_182)
	.align		4
.L_182:
        /*0090*/ 	.word	index@(.nv.constant0._Z6get_d0ffiiiPf)
        /*0094*/ 	.short	0x0380
        /*0096*/ 	.short	0x0020


	//----- nvinfo : EIATTR_SW_WAR
	.align		4
.L_183:
        /*0098*/ 	.byte	0x04, 0x36
        /*009a*/ 	.short	(.L_185 - .L_184)
.L_184:
        /*009c*/ 	.word	0x00000008
.L_185:


//--------------------- .nv.info._Z13update_stressiiiifffPfS_S_S_S_iS_S_S_S_S_S_S_S_S_S_S_S_S_S_iiiib --------------------------
	.section	.nv.info._Z13update_stressiiiifffPfS_S_S_S_iS_S_S_S_S_S_S_S_S_S_S_S_S_S_iiiib,"",@"SHT_CUDA_INFO"
	.sectionflags	@""
	.align	4


	//----- nvinfo : EIATTR_CUDA_API_VERSION
	.align		4
        /*0000*/ 	.byte	0x04, 0x37
        /*0002*/ 	.short	(.L_187 - .L_186)
.L_186:
        /*0004*/ 	.word	0x00000082


	//----- nvinfo : EIATTR_KPARAM_INFO
	.align		4
.L_187:
        /*0008*/ 	.byte	0x04, 0x17
        /*000a*/ 	.short	(.L_189 - .L_188)
.L_188:
        /*000c*/ 	.word	0x00000000
        /*0010*/ 	.short	0x001f
        /*0012*/ 	.short	0x00d0
        /*0014*/ 	.byte	0x00, 0xf0, 0x05, 0x00


	//----- nvinfo : EIATTR_KPARAM_INFO
	.align		4
.L_189:
        /*0018*/ 	.byte	0x04, 0x17
        /*001a*/ 	.short	(.L_191 - .L_190)
.L_190:
        /*001c*/ 	.word	0x00000000
        /*0020*/ 	.short	0x001e
        /*0022*/ 	.short	0x00cc
        /*0024*/ 	.byte	0x00, 0xf0, 0x11, 0x00


	//----- nvinfo : EIATTR_KPARAM_INFO
	.align		4
.L_191:
        /*0028*/ 	.byte	0x04, 0x17
        /*002a*/ 	.short	(.L_193 - .L_192)
.L_192:
        /*002c*/ 	.word	0x00000000
        /*0030*/ 	.short	0x001d
        /*0032*/ 	.short	0x00c8
        /*0034*/ 	.byte	0x00, 0xf0, 0x11, 0x00


	//----- nvinfo : EIATTR_KPARAM_INFO
	.align		4
.L_193:
        /*0038*/ 	.byte	0x04, 0x17
        /*003a*/ 	.short	(.L_195 - .L_194)
.L_194:
        /*003c*/ 	.word	0x00000000
        /*0040*/ 	.short	0x001c
        /*0042*/ 	.short	0x00c4
        /*0044*/ 	.byte	0x00, 0xf0, 0x11, 0x00


	//----- nvinfo : EIATTR_KPARAM_INFO
	.align		4
.L_195:
        /*0048*/ 	.byte	0x04, 0x17
        /*004a*/ 	.short	(.L_197 - .L_196)
.L_196:
        /*004c*/ 	.word	0x00000000
        /*0050*/ 	.short	0x001b
        /*0052*/ 	.short	0x00c0
        /*0054*/ 	.byte	0x00, 0xf0, 0x11, 0x00


	//----- nvinfo : EIATTR_KPARAM_INFO
	.align		4
.L_197:
        /*0058*/ 	.byte	0x04, 0x17
        /*005a*/ 	.short	(.L_199 - .L_198)
.L_198:
        /*005c*/ 	.word	0x00000000
        /*0060*/ 	.short	0x001a
        /*0062*/ 	.short	0x00b8
        /*0064*/ 	.byte	0x00, 0xf5, 0x21, 0x00


	//----- nvinfo : EIATTR_KPARAM_INFO
	.align		4
.L_199:
        /*0068*/ 	.byte	0x04, 0x17
        /*006a*/ 	.short	(.L_201 - .L_200)
.L_200:
        /*006c*/ 	.word	0x00000000
        /*0070*/ 	.short	0x0019
        /*0072*/ 	.short	0x00b0
        /*0074*/ 	.byte	0x00, 0xf5, 0x21, 0x00


	//----- nvinfo : EIATTR_KPARAM_INFO
	.align		4
.L_201:
        /*0078*/ 	.byte	0x04, 0x17
        /*007a*/ 	.short	(.L_203 - .L_202)
.L_202:
        /*007c*/ 	.word	0x00000000
        /*0080*/ 	.short	0x0018
        /*0082*/ 	.short	0x00a8
        /*0084*/ 	.byte	0x00, 0xf5, 0x21, 0x00


	//----- nvinfo : EIATTR_KPARAM_INFO
	.align		4
.L_203:
        /*0088*/ 	.byte	0x04, 0x17
        /*008a*/ 	.short	(.L_205 - .L_204)
.L_204:
        /*008c*/ 	.word	0x00000000
        /*0090*/ 	.short	0x0017
        /*0092*/ 	.short	0x00a0
        /*0094*/ 	.byte	0x00, 0xf5, 0x21, 0x00


	//----- nvinfo : EIATTR_KPARAM_INFO
	.align		4
.L_205:
        /*0098*/ 	.byte	0x04, 0x17
        /*009a*/ 	.short	(.L_207 - .L_206)
.L_206:
        /*009c*/ 	.word	0x00000000
        /*00a0*/ 	.short	0x0016
        /*00a2*/ 	.short	0x0098
        /*00a4*/ 	.byte	0x00, 0xf5, 0x21, 0x00


	//----- nvinfo : EIATTR_KPARAM_INFO
	.align		4
.L_207:
        /*00a8*/ 	.byte	0x04, 0x17
        /*00aa*/ 	.short	(.L_209 - .L_208)
.L_208:
        /*00ac*/ 	.word	0x00000000
        /*00b0*/ 	.short	0x0015
        /*00b2*/ 	.short	0x0090
        /*00b4*/ 	.byte	0x00, 0xf5, 0x21, 0x00


	//----- nvinfo : EIATTR_KPARAM_INFO
	.align		4
.L_209:
        /*00b8*/ 	.byte	0x04, 0x17
        /*00ba*/ 	.short	(.L_211 - .L_210)
.L_210:
        /*00bc*/ 	.word	0x00000000
        /*00c0*/ 	.short	0x0014
        /*00c2*/ 	.short	0x0088
        /*00c4*/ 	.byte	0x00, 0xf5, 0x21, 0x00


	//----- nvinfo : EIATTR_KPARAM_INFO
	.align		4
.L_211:
        /*00c8*/ 	.byte	0x04, 0x17
        /*00ca*/ 	.short	(.L_213 - .L_212)
.L_212:
        /*00cc*/ 	.word	0x00000000
        /*00d0*/ 	.short	0x0013
        /*00d2*/ 	.short	0x0080
        /*00d4*/ 	.byte	0x00, 0xf5, 0x21, 0x00


	//----- nvinfo : EIATTR_KPARAM_INFO
	.align		4
.L_213:
        /*00d8*/ 	.byte	0x04, 0x17
        /*00da*/ 	.short	(.L_215 - .L_214)
.L_214:
        /*00dc*/ 	.word	0x00000000
        /*00e0*/ 	.short	0x0012
        /*00e2*/ 	.short	0x0078
        /*00e4*/ 	.byte	0x00, 0xf5, 0x21, 0x00


	//----- nvinfo : EIATTR_KPARAM_INFO
	.align		4
.L_215:
        /*00e8*/ 	.byte	0x04, 0x17
        /*00ea*/ 	.short	(.L_217 - .L_216)
.L_216:
        /*00ec*/ 	.word	0x00000000
        /*00f0*/ 	.short	0x0011
        /*00f2*/ 	.short	0x0070
        /*00f4*/ 	.byte	0x00, 0xf5, 0x21, 0x00


	//----- nvinfo : EIATTR_KPARAM_INFO
	.align		4
.L_217:
        /*00f8*/ 	.byte	0x04, 0x17
        /*00fa*/ 	.short	(.L_219 - .L_218)
.L_218:
        /*00fc*/ 	.word	0x00000000
        /*0100*/ 	.short	0x0010
        /*0102*/ 	.short	0x0068
        /*0104*/ 	.byte	0x00, 0xf5, 0x21, 0x00


	//----- nvinfo : EIATTR_KPARAM_INFO
	.align		4
.L_219:
        /*0108*/ 	.byte	0x04, 0x17
        /*010a*/ 	.short	(.L_221 - .L_220)
.L_220:
        /*010c*/ 	.word	0x00000000
        /*0110*/ 	.short	0x000f
        /*0112*/ 	.short	0x0060
        /*0114*/ 	.byte	0x00, 0xf5, 0x21, 0x00


	//----- nvinfo : EIATTR_KPARAM_INFO
	.align		4
.L_221:
        /*0118*/ 	.byte	0x04, 0x17
        /*011a*/ 	.short	(.L_223 - .L_222)
.L_222:
        /*011c*/ 	.word	0x00000000
        /*0120*/ 	.short	0x000e
        /*0122*/ 	.short	0x0058
        /*0124*/ 	.byte	0x00, 0xf5, 0x21, 0x00


	//----- nvinfo : EIATTR_KPARAM_INFO
	.align		4
.L_223:
        /*0128*/ 	.byte	0x04, 0x17
        /*012a*/ 	.short	(.L_225 - .L_224)
.L_224:
        /*012c*/ 	.word	0x00000000
        /*0130*/ 	.short	0x000d
        /*0132*/ 	.short	0x0050
        /*0134*/ 	.byte	0x00, 0xf5, 0x21, 0x00


	//----- nvinfo : EIATTR_KPARAM_INFO
	.align		4
.L_225:
        /*0138*/ 	.byte	0x04, 0x17
        /*013a*/ 	.short	(.L_227 - .L_226)
.L_226:
        /*013c*/ 	.word	0x00000000
        /*0140*/ 	.short	0x000c
        /*0142*/ 	.short	0x0048
        /*0144*/ 	.byte	0x00, 0xf0, 0x11, 0x00


	//----- nvinfo : EIATTR_KPARAM_INFO
	.align		4
.L_227:
        /*0148*/ 	.byte	0x04, 0x17
        /*014a*/ 	.short	(.L_229 - .L_228)
.L_228:
        /*014c*/ 	.word	0x00000000
        /*0150*/ 	.short	0x000b
        /*0152*/ 	.short	0x0040
        /*0154*/ 	.byte	0x00, 0xf5, 0x21, 0x00


	//----- nvinfo : EIATTR_KPARAM_INFO
	.align		4
.L_229:
        /*0158*/ 	.byte	0x04, 0x17
        /*015a*/ 	.short	(.L_231 - .L_230)
.L_230:
        /*015c*/ 	.word	0x00000000
        /*0160*/ 	.short	0x000a
        /*0162*/ 	.short	0x0038
        /*0164*/ 	.byte	0x00, 0xf5, 0x21, 0x00


	//----- nvinfo : EIATTR_KPARAM_INFO
	.align		4
.L_231:
        /*0168*/ 	.byte	0x04, 0x17
        /*016a*/ 	.short	(.L_233 - .L_232)
.L_232:
        /*016c*/ 	.word	0x00000000
        /*0170*/ 	.short	0x0009
        /*0172*/ 	.short	0x0030
        /*0174*/ 	.byte	0x00, 0xf5, 0x21, 0x00


	//----- nvinfo : EIATTR_KPARAM_INFO
	.align		4
.L_233:
        /*0178*/ 	.byte	0x04, 0x17
        /*017a*/ 	.short	(.L_235 - .L_234)
.L_234:
        /*017c*/ 	.word	0x00000000
        /*0180*/ 	.short	0x0008
        /*0182*/ 	.short	0x0028
        /*0184*/ 	.byte	0x00, 0xf5, 0x21, 0x00


	//----- nvinfo : EIATTR_KPARAM_INFO
	.align		4
.L_235:
        /*0188*/ 	.byte	0x04, 0x17
        /*018a*/ 	.short	(.L_237 - .L_236)
.L_236:
        /*018c*/ 	.word	0x00000000
        /*0190*/ 	.short	0x0007
        /*0192*/ 	.short	0x0020
        /*0194*/ 	.byte	0x00, 0xf5, 0x21, 0x00


	//----- nvinfo : EIATTR_KPARAM_INFO
	.align		4
.L_237:
        /*0198*/ 	.byte	0x04, 0x17
        /*019a*/ 	.short	(.L_239 - .L_238)
.L_238:
        /*019c*/ 	.word	0x00000000
        /*01a0*/ 	.short	0x0006
        /*01a2*/ 	.short	0x0018
        /*01a4*/ 	.byte	0x00, 0xf0, 0x11, 0x00


	//----- nvinfo : EIATTR_KPARAM_INFO
	.align		4
.L_239:
        /*01a8*/ 	.byte	0x04, 0x17
        /*01aa*/ 	.short	(.L_241 - .L_240)
.L_240:
        /*01ac*/ 	.word	0x00000000
        /*01b0*/ 	.short	0x0005
        /*01b2*/ 	.short	0x0014
        /*01b4*/ 	.byte	0x00, 0xf0, 0x11, 0x00


	//----- nvinfo : EIATTR_KPARAM_INFO
	.align		4
.L_241:
        /*01b8*/ 	.byte	0x04, 0x17
        /*01ba*/ 	.short	(.L_243 - .L_242)
.L_242:
        /*01bc*/ 	.word	0x00000000
        /*01c0*/ 	.short	0x0004
        /*01c2*/ 	.short	0x0010
        /*01c4*/ 	.byte	0x00, 0xf0, 0x11, 0x00


	//----- nvinfo : EIATTR_KPARAM_INFO
	.align		4
.L_243:
        /*01c8*/ 	.byte	0x04, 0x17
        /*01ca*/ 	.short	(.L_245 - .L_244)
.L_244:
        /*01cc*/ 	.word	0x00000000
        /*01d0*/ 	.short	0x0003
        /*01d2*/ 	.short	0x000c
        /*01d4*/ 	.byte	0x00, 0xf0, 0x11, 0x00


	//----- nvinfo : EIATTR_KPARAM_INFO
	.align		4
.L_245:
        /*01d8*/ 	.byte	0x04, 0x17
        /*01da*/ 	.short	(.L_247 - .L_246)
.L_246:
        /*01dc*/ 	.word	0x00000000
        /*01e0*/ 	.short	0x0002
        /*01e2*/ 	.short	0x0008
        /*01e4*/ 	.byte	0x00, 0xf0, 0x11, 0x00


	//----- nvinfo : EIATTR_KPARAM_INFO
	.align		4
.L_247:
        /*01e8*/ 	.byte	0x04, 0x17
        /*01ea*/ 	.short	(.L_249 - .L_248)
.L_248:
        /*01ec*/ 	.word	0x00000000
        /*01f0*/ 	.short	0x0001
        /*01f2*/ 	.short	0x0004
        /*01f4*/ 	.byte	0x00, 0xf0, 0x11, 0x00


	//----- nvinfo : EIATTR_KPARAM_INFO
	.align		4
.L_249:
        /*01f8*/ 	.byte	0x04, 0x17
        /*01fa*/ 	.short	(.L_251 - .L_250)
.L_250:
        /*01fc*/ 	.word	0x00000000
        /*0200*/ 	.short	0x0000
        /*0202*/ 	.short	0x0000
        /*0204*/ 	.byte	0x00, 0xf0, 0x11, 0x00


	//----- nvinfo : EIATTR_SPARSE_MMA_MASK
	.align		4
.L_251:
        /*0208*/ 	.byte	0x03, 0x50
        /*020a*/ 	.short	0x0000


	//----- nvinfo : EIATTR_MAXREG_COUNT
	.align		4
        /*020c*/ 	.byte	0x03, 0x1b
        /*020e*/ 	.short	0x00ff


	//----- nvinfo : EIATTR_MERCURY_ISA_VERSION
	.align		4
        /*0210*/ 	.byte	0x03, 0x5f
        /*0212*/ 	.short	0x0101


	//----- nvinfo : EIATTR_VRC_CTA_INIT_COUNT
	.align		4
        /*0214*/ 	.byte	0x02, 0x4a
	.zero		1
	.zero		1


	//----- nvinfo : EIATTR_EXIT_INSTR_OFFSETS
	.align		4
        /*0218*/ 	.byte	0x04, 0x1c
        /*021a*/ 	.short	(.L_253 - .L_252)


	//   ....[0]....
.L_252:
        /*021c*/ 	.word	0x00000410


	//   ....[1]....
        /*0220*/ 	.word	0x00000e10


	//   ....[2]....
        /*0224*/ 	.word	0x000017f0


	//----- nvinfo : EIATTR_CRS_STACK_SIZE
	.align		4
.L_253:
        /*0228*/ 	.byte	0x04, 0x1e
        /*022a*/ 	.short	(.L_255 - .L_254)
.L_254:
        /*022c*/ 	.word	0x00000000


	//----- nvinfo : EIATTR_CBANK_PARAM_SIZE
	.align		4
.L_255:
        /*0230*/ 	.byte	0x03, 0x19
        /*0232*/ 	.short	0x00d1


	//----- nvinfo : EIATTR_PARAM_CBANK
	.align		4
        /*0234*/ 	.byte	0x04, 0x0a
        /*0236*/ 	.short	(.L_257 - .L_256)
	.align		4
.L_256:
        /*0238*/ 	.word	index@(.nv.constant0._Z13update_stressiiiifffPfS_S_S_S_iS_S_S_S_S_S_S_S_S_S_S_S_S_S_iiiib)
        /*023c*/ 	.short	0x0380
        /*023e*/ 	.short	0x00d1


	//----- nvinfo : EIATTR_SW_WAR
	.align		4
.L_257:
        /*0240*/ 	.byte	0x04, 0x36
        /*0242*/ 	.short	(.L_259 - .L_258)
.L_258:
        /*0244*/ 	.word	0x00000008
.L_259:


//--------------------- .nv.info._Z10update_veliiiiifffPfS_S_S_S_S_S_S_S_S_ --------------------------
	.section	.nv.info._Z10update_veliiiiifffPfS_S_S_S_S_S_S_S_S_,"",@"SHT_CUDA_INFO"
	.sectionflags	@""
	.align	4


	//----- nvinfo : EIATTR_CUDA_API_VERSION
	.align		4
        /*0000*/ 	.byte	0x04, 0x37
        /*0002*/ 	.short	(.L_261 - .L_260)
.L_260:
        /*0004*/ 	.word	0x00000082


	//----- nvinfo : EIATTR_KPARAM_INFO
	.align		4
.L_261:
        /*0008*/ 	.byte	0x04, 0x17
        /*000a*/ 	.short	(.L_263 - .L_262)
.L_262:
        /*000c*/ 	.word	0x00000000
        /*0010*/ 	.short	0x0011
        /*0012*/ 	.short	0x0068
        /*0014*/ 	.byte	0x00, 0xf5, 0x21, 0x00


	//----- nvinfo : EIATTR_KPARAM_INFO
	.align		4
.L_263:
        /*0018*/ 	.byte	0x04, 0x17
        /*001a*/ 	.short	(.L_265 - .L_264)
.L_264:
        /*001c*/ 	.word	0x00000000
        /*0020*/ 	.short	0x0010
        /*0022*/ 	.short	0x0060
        /*0024*/ 	.byte	0x00, 0xf5, 0x21, 0x00


	//----- nvinfo : EIATTR_KPARAM_INFO
	.align		4
.L_265:
        /*0028*/ 	.byte	0x04, 0x17
        /*002a*/ 	.short	(.L_267 - .L_266)
.L_266:
        /*002c*/ 	.word	0x00000000
        /*0030*/ 	.short	0x000f
        /*0032*/ 	.short	0x0058
        /*0034*/ 	.byte	0x00, 0xf5, 0x21, 0x00


	//----- nvinfo : EIATTR_KPARAM_INFO
	.align		4
.L_267:
        /*0038*/ 	.byte	0x04, 0x17
        /*003a*/ 	.short	(.L_269 - .L_268)
.L_268:
        /*003c*/ 	.word	0x00000000
        /*0040*/ 	.short	0x000e
        /*0042*/ 	.short	0x0050
        /*0044*/ 	.byte	0x00, 0xf5, 0x21, 0x00


	//----- nvinfo : EIATTR_KPARAM_INFO
	.align		4
.L_269:
        /*0048*/ 	.byte	0x04, 0x17
        /*004a*/ 	.short	(.L_271 - .L_270)
.L_270:
        /*004c*/ 	.word	0x00000000
        /*0050*/ 	.short	0x000d
        /*0052*/ 	.short	0x0048
        /*0054*/ 	.byte	0x00, 0xf5, 0x21, 0x00


	//----- nvinfo : EIATTR_KPARAM_INFO
	.align		4
.L_271:
        /*0058*/ 	.byte	0x04, 0x17
        /*005a*/ 	.short	(.L_273 - .L_272)
.L_272:
        /*005c*/ 	.word	0x00000000
        /*0060*/ 	.short	0x000c
        /*0062*/ 	.short	0x0040
        /*0064*/ 	.byte	0x00, 0xf5, 0x21, 0x00


	//----- nvinfo : EIATTR_KPARAM_INFO
	.align		4
.L_273:
        /*0068*/ 	.byte	0x04, 0x17
        /*006a*/ 	.short	(.L_275 - .L_274)
.L_274:
        /*006c*/ 	.word	0x00000000
        /*0070*/ 	.short	0x000b
        /*0072*/ 	.short	0x0038
        /*0074*/ 	.byte	0x00, 0xf5, 0x21, 0x00


	//----- nvinfo : EIATTR_KPARAM_INFO
	.align		4
.L_275:
        /*0078*/ 	.byte	0x04, 0x17
        /*007a*/ 	.short	(.L_277 - .L_276)
.L_276:
        /*007c*/ 	.word	0x00000000
        /*0080*/ 	.short	0x000a
        /*0082*/ 	.short	0x0030
        /*0084*/ 	.byte	0x00, 0xf5, 0x21, 0x00


	//----- nvinfo : EIATTR_KPARAM_INFO
	.align		4
.L_277:
        /*0088*/ 	.byte	0x04, 0x17
        /*008a*/ 	.short	(.L_279 - .L_278)
.L_278:
        /*008c*/ 	.word	0x00000000
        /*0090*/ 	.short	0x0009
        /*0092*/ 	.short	0x0028
        /*0094*/ 	.byte	0x00, 0xf5, 0x21, 0x00


	//----- nvinfo : EIATTR_KPARAM_INFO
	.align		4
.L_279:
        /*0098*/ 	.byte	0x04, 0x17
        /*009a*/ 	.short	(.L_281 - .L_280)
.L_280:
        /*009c*/ 	.word	0x00000000
        /*00a0*/ 	.short	0x0008
        /*00a2*/ 	.short	0x0020
        /*00a4*/ 	.byte	0x00, 0xf5, 0x21, 0x00


	//----- nvinfo : EIATTR_KPARAM_INFO
	.align		4
.L_281:
        /*00a8*/ 	.byte	0x04, 0x17
        /*00aa*/ 	.short	(.L_283 - .L_282)
.L_282:
        /*00ac*/ 	.word	0x00000000
        /*00b0*/ 	.short	0x0007
        /*00b2*/ 	.short	0x001c
        /*00b4*/ 	.byte	0x00, 0xf0, 0x11, 0x00


	//----- nvinfo : EIATTR_KPARAM_INFO
	.align		4
.L_283:
        /*00b8*/ 	.byte	0x04, 0x17
        /*00ba*/ 	.short	(.L_285 - .L_284)
.L_284:
        /*00bc*/ 	.word	0x00000000
        /*00c0*/ 	.short	0x0006
        /*00c2*/ 	.short	0x0018
        /*00c4*/ 	.byte	0x00, 0xf0, 0x11, 0x00


	//----- nvinfo : EIATTR_KPARAM_INFO
	.align		4
.L_285:
        /*00c8*/ 	.byte	0x04, 0x17
        /*00ca*/ 	.short	(.L_287 - .L_286)
.L_286:
        /*00cc*/ 	.word	0x00000000
        /*00d0*/ 	.short	0x0005
        /*00d2*/ 	.short	0x0014
        /*00d4*/ 	.byte	0x00, 0xf0, 0x11, 0x00


	//----- nvinfo : EIATTR_KPARAM_INFO
	.align		4
.L_287:
        /*00d8*/ 	.byte	0x04, 0x17
        /*00da*/ 	.short	(.L_289 - .L_288)
.L_288:
        /*00dc*/ 	.word	0x00000000
        /*00e0*/ 	.short	0x0004
        /*00e2*/ 	.short	0x0010
        /*00e4*/ 	.byte	0x00, 0xf0, 0x11, 0x00


	//----- nvinfo : EIATTR_KPARAM_INFO
	.align		4
.L_289:
        /*00e8*/ 	.byte	0x04, 0x17
        /*00ea*/ 	.short	(.L_291 - .L_290)
.L_290:
        /*00ec*/ 	.word	0x00000000
        /*00f0*/ 	.short	0x0003
        /*00f2*/ 	.short	0x000c
        /*00f4*/ 	.byte	0x00, 0xf0, 0x11, 0x00


	//----- nvinfo : EIATTR_KPARAM_INFO
	.align		4
.L_291:
        /*00f8*/ 	.byte	0x04, 0x17
        /*00fa*/ 	.short	(.L_293 - .L_292)
.L_292:
        /*00fc*/ 	.word	0x00000000
        /*0100*/ 	.short	0x0002
        /*0102*/ 	.short	0x0008
        /*0104*/ 	.byte	0x00, 0xf0, 0x11, 0x00


	//----- nvinfo : EIATTR_KPARAM_INFO
	.align		4
.L_293:
        /*0108*/ 	.byte	0x04, 0x17
        /*010a*/ 	.short	(.L_295 - .L_294)
.L_294:
        /*010c*/ 	.word	0x00000000
        /*0110*/ 	.short	0x0001
        /*0112*/ 	.short	0x0004
        /*0114*/ 	.byte	0x00, 0xf0, 0x11, 0x00


	//----- nvinfo : EIATTR_KPARAM_INFO
	.align		4
.L_295:
        /*0118*/ 	.byte	0x04, 0x17
        /*011a*/ 	.short	(.L_297 - .L_296)
.L_296:
        /*011c*/ 	.word	0x00000000
        /*0120*/ 	.short	0x0000
        /*0122*/ 	.short	0x0000
        /*0124*/ 	.byte	0x00, 0xf0, 0x11, 0x00


	//----- nvinfo : EIATTR_SPARSE_MMA_MASK
	.align		4
.L_297:
        /*0128*/ 	.byte	0x03, 0x50
        /*012a*/ 	.short	0x0000


	//----- nvinfo : EIATTR_MAXREG_COUNT
	.align		4
        /*012c*/ 	.byte	0x03, 0x1b
        /*012e*/ 	.short	0x00ff


	//----- nvinfo : EIATTR_MERCURY_ISA_VERSION
	.align		4
        /*0130*/ 	.byte	0x03, 0x5f
        /*0132*/ 	.short	0x0101


	//----- nvinfo : EIATTR_VRC_CTA_INIT_COUNT
	.align		4
        /*0134*/ 	.byte	0x02, 0x4a
	.zero		1
	.zero		1


	//----- nvinfo : EIATTR_EXIT_INSTR_OFFSETS
	.align		4
        /*0138*/ 	.byte	0x04, 0x1c
        /*013a*/ 	.short	(.L_299 - .L_298)


	//   ....[0]....
.L_298:
        /*013c*/ 	.word	0x00000420


	//   ....[1]....
        /*0140*/ 	.word	0x00000490


	//   ....[2]....
        /*0144*/ 	.word	0x00000a20


	//----- nvinfo : EIATTR_CRS_STACK_SIZE
	.align		4
.L_299:
        /*0148*/ 	.byte	0x04, 0x1e
        /*014a*/ 	.short	(.L_301 - .L_300)
.L_300:
        /*014c*/ 	.word	0x00000000


	//----- nvinfo : EIATTR_CBANK_PARAM_SIZE
	.align		4
.L_301:
        /*0150*/ 	.byte	0x03, 0x19
        /*0152*/ 	.short	0x0070


	//----- nvinfo : EIATTR_PARAM_CBANK
	.align		4
        /*0154*/ 	.byte	0x04, 0x0a
        /*0156*/ 	.short	(.L_303 - .L_302)
	.align		4
.L_302:
        /*0158*/ 	.word	index@(.nv.constant0._Z10update_veliiiiifffPfS_S_S_S_S_S_S_S_S_)
        /*015c*/ 	.short	0x0380
        /*015e*/ 	.short	0x0070


	//----- nvinfo : EIATTR_SW_WAR
	.align		4
.L_303:
        /*0160*/ 	.byte	0x04, 0x36
        /*0162*/ 	.short	(.L_305 - .L_304)
.L_304:
        /*0164*/ 	.word	0x00000008
.L_305:


//--------------------- .nv.info._Z10add_sourcefffiiiifffiiiiPfS_ --------------------------
	.section	.nv.info._Z10add_sourcefffiiiifffiiiiPfS_,"",@"SHT_CUDA_INFO"
	.sectionflags	@""
	.align	4


	//----- nvinfo : EIATTR_CUDA_API_VERSION
	.align		4
        /*0000*/ 	.byte	0x04, 0x37
        /*0002*/ 	.short	(.L_307 - .L_306)
.L_306:
        /*0004*/ 	.word	0x00000082


	//----- nvinfo : EIATTR_KPARAM_INFO
	.align		4
.L_307:
        /*0008*/ 	.byte	0x04, 0x17
        /*000a*/ 	.short	(.L_309 - .L_308)
.L_308:
        /*000c*/ 	.word	0x00000000
        /*0010*/ 	.short	0x000f
        /*0012*/ 	.short	0x0040
        /*0014*/ 	.byte	0x00, 0xf5, 0x21, 0x00


	//----- nvinfo : EIATTR_KPARAM_INFO
	.align		4
.L_309:
        /*0018*/ 	.byte	0x04, 0x17
        /*001a*/ 	.short	(.L_311 - .L_310)
.L_310:
        /*001c*/ 	.word	0x00000000
        /*0020*/ 	.short	0x000e
        /*0022*/ 	.short	0x0038
        /*0024*/ 	.byte	0x00, 0xf5, 0x21, 0x00


	//----- nvinfo : EIATTR_KPARAM_INFO
	.align		4
.L_311:
        /*0028*/ 	.byte	0x04, 0x17
        /*002a*/ 	.short	(.L_313 - .L_312)
.L_312:
        /*002c*/ 	.word	0x00000000
        /*0030*/ 	.short	0x000d
        /*0032*/ 	.short	0x0034
        /*0034*/ 	.byte	0x00, 0xf0, 0x11, 0x00


	//----- nvinfo : EIATTR_KPARAM_INFO
	.align		4
.L_313:
        /*0038*/ 	.byte	0x04, 0x17
        /*003a*/ 	.short	(.L_315 - .L_314)
.L_314:
        /*003c*/ 	.word	0x00000000
        /*0040*/ 	.short	0x000c
        /*0042*/ 	.short	0x0030
        /*0044*/ 	.byte	0x00, 0xf0, 0x11, 0x00


	//----- nvinfo : EIATTR_KPARAM_INFO
	.align		4
.L_315:
        /*0048*/ 	.byte	0x04, 0x17
        /*004a*/ 	.short	(.L_317 - .L_316)
.L_316:
        /*004c*/ 	.word	0x00000000
        /*0050*/ 	.short	0x000b
        /*0052*/ 	.short	0x002c
        /*0054*/ 	.byte	0x00, 0xf0, 0x11, 0x00


	//----- nvinfo : EIATTR_KPARAM_INFO
	.align		4
.L_317:
        /*0058*/ 	.byte	0x04, 0x17
        /*005a*/ 	.short	(.L_319 - .L_318)
.L_318:
        /*005c*/ 	.word	0x00000000
        /*0060*/ 	.short	0x000a
        /*0062*/ 	.short	0x0028
        /*0064*/ 	.byte	0x00, 0xf0, 0x11, 0x00


	//----- nvinfo : EIATTR_KPARAM_INFO
	.align		4
.L_319:
        /*0068*/ 	.byte	0x04, 0x17
        /*006a*/ 	.short	(.L_321 - .L_320)
.L_320:
        /*006c*/ 	.word	0x00000000
        /*0070*/ 	.short	0x0009
        /*0072*/ 	.short	0x0024
        /*0074*/ 	.byte	0x00, 0xf0, 0x11, 0x00


	//----- nvinfo : EIATTR_KPARAM_INFO
	.align		4
.L_321:
        /*0078*/ 	.byte	0x04, 0x17
        /*007a*/ 	.short	(.L_323 - .L_322)
.L_322:
        /*007c*/ 	.word	0x00000000
        /*0080*/ 	.short	0x0008
        /*0082*/ 	.short	0x0020
        /*0084*/ 	.byte	0x00, 0xf0, 0x11, 0x00


	//----- nvinfo : EIATTR_KPARAM_INFO
	.align		4
.L_323:
        /*0088*/ 	.byte	0x04, 0x17
        /*008a*/ 	.short	(.L_325 - .L_324)
.L_324:
        /*008c*/ 	.word	0x00000000
        /*0090*/ 	.short	0x0007
        /*0092*/ 	.short	0x001c
        /*0094*/ 	.byte	0x00, 0xf0, 0x11, 0x00


	//----- nvinfo : EIATTR_KPARAM_INFO
	.align		4
.L_325:
        /*0098*/ 	.byte	0x04, 0x17
        /*009a*/ 	.short	(.L_327 - .L_326)
.L_326:
        /*009c*/ 	.word	0x00000000
        /*00a0*/ 	.short	0x0006
        /*00a2*/ 	.short	0x0018
        /*00a4*/ 	.byte	0x00, 0xf0, 0x11, 0x00


	//----- nvinfo : EIATTR_KPARAM_INFO
	.align		4
.L_327:
        /*00a8*/ 	.byte	0x04, 0x17
        /*00aa*/ 	.short	(.L_329 - .L_328)
.L_328:
        /*00ac*/ 	.word	0x00000000
        /*00b0*/ 	.short	0x0005
        /*00b2*/ 	.short	0x0014
        /*00b4*/ 	.byte	0x00, 0xf0, 0x11, 0x00


	//----- nvinfo : EIATTR_KPARAM_INFO
	.align		4
.L_329:
        /*00b8*/ 	.byte	0x04, 0x17
        /*00ba*/ 	.short	(.L_331 - .L_330)
.L_330:
        /*00bc*/ 	.word	0x00000000
        /*00c0*/ 	.short	0x0004
        /*00c2*/ 	.short	0x0010
        /*00c4*/ 	.byte	0x00, 0xf0, 0x11, 0x00


	//----- nvinfo : EIATTR_KPARAM_INFO
	.align		4
.L_331:
        /*00c8*/ 	.byte	0x04, 0x17
        /*00ca*/ 	.short	(.L_333 - .L_332)
.L_332:
        /*00cc*/ 	.word	0x00000000
        /*00d0*/ 	.short	0x0003
        /*00d2*/ 	.short	0x000c
        /*00d4*/ 	.byte	0x00, 0xf0, 0x11, 0x00


	//----- nvinfo : EIATTR_KPARAM_INFO
	.align		4
.L_333:
        /*00d8*/ 	.byte	0x04, 0x17
        /*00da*/ 	.short	(.L_335 - .L_334)
.L_334:
        /*00dc*/ 	.word	0x00000000
        /*00e0*/ 	.short	0x0002
        /*00e2*/ 	.short	0x0008
        /*00e4*/ 	.byte	0x00, 0xf0, 0x11, 0x00


	//----- nvinfo : EIATTR_KPARAM_INFO
	.align		4
.L_335:
        /*00e8*/ 	.byte	0x04, 0x17
        /*00ea*/ 	.short	(.L_337 - .L_336)
.L_336:
        /*00ec*/ 	.word	0x00000000
        /*00f0*/ 	.short	0x0001
        /*00f2*/ 	.short	0x0004
        /*00f4*/ 	.byte	0x00, 0xf0, 0x11, 0x00


	//----- nvinfo : EIATTR_KPARAM_INFO
	.align		4
.L_337:
        /*00f8*/ 	.byte	0x04, 0x17
        /*00fa*/ 	.short	(.L_339 - .L_338)
.L_338:
        /*00fc*/ 	.word	0x00000000
        /*0100*/ 	.short	0x0000
        /*0102*/ 	.short	0x0000
        /*0104*/ 	.byte	0x00, 0xf0, 0x11, 0x00


	//----- nvinfo : EIATTR_SPARSE_MMA_MASK
	.align		4
.L_339:
        /*0108*/ 	.byte	0x03, 0x50
        /*010a*/ 	.short	0x0000


	//----- nvinfo : EIATTR_MAXREG_COUNT
	.align		4
        /*010c*/ 	.byte	0x03, 0x1b
        /*010e*/ 	.short	0x00ff


	//----- nvinfo : EIATTR_MERCURY_ISA_VERSION
	.align		4
        /*0110*/ 	.byte	0x03, 0x5f
        /*0112*/ 	.short	0x0101


	//----- nvinfo : EIATTR_VRC_CTA_INIT_COUNT
	.align		4
        /*0114*/ 	.byte	0x02, 0x4a
	.zero		1
	.zero		1


	//----- nvinfo : EIATTR_EXIT_INSTR_OFFSETS
	.align		4
        /*0118*/ 	.byte	0x04, 0x1c
        /*011a*/ 	.short	(.L_341 - .L_340)


	//   ....[0]....
.L_340:
        /*011c*/ 	.word	0x00001270


	//   ....[1]....
        /*0120*/ 	.word	0x00001410


	//----- nvinfo : EIATTR_CRS_STACK_SIZE
	.align		4
.L_341:
        /*0124*/ 	.byte	0x04, 0x1e
        /*0126*/ 	.short	(.L_343 - .L_342)
.L_342:
        /*0128*/ 	.word	0x00000000


	//----- nvinfo : EIATTR_CBANK_PARAM_SIZE
	.align		4
.L_343:
        /*012c*/ 	.byte	0x03, 0x19
        /*012e*/ 	.short	0x0048


	//----- nvinfo : EIATTR_PARAM_CBANK
	.align		4
        /*0130*/ 	.byte	0x04, 0x0a
        /*0132*/ 	.short	(.L_345 - .L_344)
	.align		4
.L_344:
        /*0134*/ 	.word	index@(.nv.constant0._Z10add_sourcefffiiiifffiiiiPfS_)
        /*0138*/ 	.short	0x0380
        /*013a*/ 	.short	0x0048


	//----- nvinfo : EIATTR_SW_WAR
	.align		4
.L_345:
        /*013c*/ 	.byte	0x04, 0x36
        /*013e*/ 	.short	(.L_347 - .L_346)
.L_346:
        /*0140*/ 	.word	0x00000008
.L_347:


//--------------------- .nv.callgraph             --------------------------
	.section	.nv.callgraph,"",@"SHT_CUDA_CALLGRAPH"
	.align	4
	.sectionentsize	8
	.align		4
        /*0000*/ 	.word	0x00000000
	.align		4
        /*0004*/ 	.word	0xffffffff
	.align		4
        /*0008*/ 	.word	0x00000000
	.align		4
        /*000c*/ 	.word	0xfffffffe
	.align		4
        /*0010*/ 	.word	0x00000000
	.align		4
        /*0014*/ 	.word	0xfffffffd
	.align		4
        /*0018*/ 	.word	0x00000000
	.align		4
        /*001c*/ 	.word	0xfffffffc


//--------------------- .nv.constant4             --------------------------
	.section	.nv.constant4,"a",@progbits
	.align	8
	.align		8
.nv.constant4:
        /*0000*/ 	.dword	d0
	.align		8
        /*0008*/ 	.dword	__cudart_i2opi_d
	.align		8
        /*0010*/ 	.dword	__cudart_sin_cos_coeffs


//--------------------- .nv.constant3             --------------------------
	.section	.nv.constant3,"a",@progbits
	.align	4
.nv.constant3:
	.type		c,@object
	.size		c,(.L_1 - c)
c:
        /*0000*/ 	.byte	0xff, 0x1f, 0x99, 0x3f, 0x55, 0x55, 0xa3, 0xbd, 0xcd, 0xcc, 0x1c, 0x3c, 0x6f, 0xdb, 0x36, 0xba
.L_1:


//--------------------- .text._Z15mute_directwaveiiffffiiiiPfS_S_i --------------------------
	.section	.text._Z15mute_directwaveiiffffiiiiPfS_S_i,"ax",@progbits
	.align	128
        .global         _Z15mute_directwaveiiffffiiiiPfS_S_i
        .type           _Z15mute_directwaveiiffffiiiiPfS_S_i,@function
        .size           _Z15mute_directwaveiiffffiiiiPfS_S_i,(.L_x_152 - _Z15mute_directwaveiiffffiiiiPfS_S_i)
        .other          _Z15mute_directwaveiiffffiiiiPfS_S_i,@"STO_CUDA_ENTRY STV_DEFAULT"
_Z15mute_directwaveiiffffiiiiPfS_S_i:
.text._Z15mute_directwaveiiffffiiiiPfS_S_i:
[----:B------:R-:W-:Y:S01]  /*0000*/  LDC R1, c[0x0][0x37c] ;  /* 0x0000df00ff017b82 */ /* 0x000fe20000000800 */
[----:B------:R-:W0:Y:S07]  /*0010*/  S2R R2, SR_TID.X ;  /* 0x0000000000027919 */ /* 0x000e2e0000002100 */
[----:B------:R-:W1:Y:S01]  /*0020*/  LDC.64 R4, c[0x0][0x380] ;  /* 0x0000e000ff047b82 */ /* 0x000e620000000a00 */
[----:B------:R-:W0:Y:S01]  /*0030*/  LDCU UR4, c[0x0][0x360] ;  /* 0x00006c00ff0477ac */ /* 0x000e220008000800 */
[----:B------:R-:W0:Y:S02]  /*0040*/  S2R R3, SR_CTAID.X ;  /* 0x0000000000037919 */ /* 0x000e240000002500 */
[----:B0-----:R-:W-:-:S02]  /*0050*/  IMAD R2, R3, UR4, R2 ;  /* 0x0000000403027c24 */ /* 0x001fc4000f8e0202 */
[----:B-1----:R-:W-:-:S05]  /*0060*/  IMAD R3, R5, R4, RZ ;  /* 0x0000000405037224 */ /* 0x002fca00078e02ff */
[----:B------:R-:W-:-:S13]  /*0070*/  ISETP.GE.AND P0, PT, R2, R3, PT ;  /* 0x000000030200720c */ /* 0x000fda0003f06270 */
[----:B------:R-:W-:Y:S05]  /*0080*/  @P0 EXIT ;  /* 0x000000000000094d */ /* 0x000fea0003800000 */
[----:B------:R-:W-:Y:S01]  /*0090*/  IABS R3, R5 ;  /* 0x0000000500037213 */ /* 0x000fe20000000000 */
[----:B------:R-:W0:Y:S01]  /*00a0*/  LDCU UR4, c[0x0][0x3a4] ;  /* 0x00007480ff0477ac */ /* 0x000e220008000800 */
[----:B------:R-:W-:Y:S02]  /*00b0*/  BSSY.RECONVERGENT B0, `(.L_x_0) ;  /* 0x0000025000007945 */ /* 0x000fe40003800200 */
[----:B------:R-:W1:Y:S01]  /*00c0*/  I2F.RP R0, R3 ;  /* 0x0000000300007306 */ /* 0x000e620000209400 */
[----:B------:R-:W2:Y:S01]  /*00d0*/  LDCU.64 UR6, c[0x0][0x398] ;  /* 0x00007300ff0677ac */ /* 0x000ea20008000a00 */
[----:B------:R-:W3:Y:S06]  /*00e0*/  LDCU UR5, c[0x0][0x390] ;  /* 0x00007200ff0577ac */ /* 0x000eec0008000800 */
[----:B-1----:R-:W1:Y:S01]  /*00f0*/  MUFU.RCP R0, R0 ;  /* 0x0000000000007308 */ /* 0x002e620000001000 */
[----:B0-----:R-:W-:-:S04]  /*0100*/  UIADD3 UR4, UPT, UPT, -UR4, 0x1, URZ ;  /* 0x0000000104047890 */ /* 0x001fc8000fffe1ff */
[----:B--2---:R-:W-:Y:S01]  /*0110*/  UIMAD UR4, UR4, UR7, -UR6 ;  /* 0x00000007040472a4 */ /* 0x004fe2000f8e0a06 */
[----:B-1----:R-:W-:-:S04]  /*0120*/  VIADD R6, R0, 0xffffffe ;  /* 0x0ffffffe00067836 */ /* 0x002fc80000000000 */
[----:B------:R0:W1:Y:S02]  /*0130*/  F2I.FTZ.U32.TRUNC.NTZ R7, R6 ;  /* 0x0000000600077305 */ /* 0x000064000021f000 */
[----:B0-----:R-:W-:Y:S02]  /*0140*/  IMAD.MOV.U32 R6, RZ, RZ, RZ ;  /* 0x000000ffff067224 */ /* 0x001fe400078e00ff */
[----:B-1----:R-:W-:-:S04]  /*0150*/  IMAD.MOV R4, RZ, RZ, -R7 ;  /* 0x000000ffff047224 */ /* 0x002fc800078e0a07 */
[----:B------:R-:W-:Y:S01]  /*0160*/  IMAD R9, R4, R3, RZ ;  /* 0x0000000304097224 */ /* 0x000fe200078e02ff */
[----:B------:R-:W-:-:S03]  /*0170*/  IABS R4, R2 ;  /* 0x0000000200047213 */ /* 0x000fc60000000000 */
[----:B------:R-:W-:-:S06]  /*0180*/  IMAD.HI.U32 R7, R7, R9, R6 ;  /* 0x0000000907077227 */ /* 0x000fcc00078e0006 */
[----:B------:R-:W-:-:S04]  /*0190*/  IMAD.HI.U32 R7, R7, R4, RZ ;  /* 0x0000000407077227 */ /* 0x000fc800078e00ff */
[----:B------:R-:W-:-:S04]  /*01a0*/  IMAD.MOV R0, RZ, RZ, -R7 ;  /* 0x000000ffff007224 */ /* 0x000fc800078e0a07 */
[----:B------:R-:W-:-:S05]  /*01b0*/  IMAD R0, R3, R0, R4 ;  /* 0x0000000003007224 */ /* 0x000fca00078e0204 */
[----:B------:R-:W-:-:S13]  /*01c0*/  ISETP.GT.U32.AND P2, PT, R3, R0, PT ;  /* 0x000000000300720c */ /* 0x000fda0003f44070 */
[----:B------:R-:W-:Y:S02]  /*01d0*/  @!P2 IMAD.IADD R0, R0, 0x1, -R3 ;  /* 0x000000010000a824 */ /* 0x000fe400078e0a03 */
[----:B------:R-:W-:Y:S01]  /*01e0*/  @!P2 VIADD R7, R7, 0x1 ;  /* 0x000000010707a836 */ /* 0x000fe20000000000 */
[----:B------:R-:W-:Y:S02]  /*01f0*/  ISETP.NE.AND P2, PT, R5, RZ, PT ;  /* 0x000000ff0500720c */ /* 0x000fe40003f45270 */
[----:B------:R-:W-:Y:S02]  /*0200*/  ISETP.GE.U32.AND P0, PT, R0, R3, PT ;  /* 0x000000030000720c */ /* 0x000fe40003f06070 */
[----:B------:R-:W-:-:S04]  /*0210*/  LOP3.LUT R0, R2, R5, RZ, 0x3c, !PT ;  /* 0x0000000502007212 */ /* 0x000fc800078e3cff */
[----:B------:R-:W-:Y:S02]  /*0220*/  ISETP.GE.AND P1, PT, R0, RZ, PT ;  /* 0x000000ff0000720c */ /* 0x000fe40003f26270 */
[----:B------:R-:W-:-:S05]  /*0230*/  MOV R0, 0x300 ;  /* 0x0000030000007802 */ /* 0x000fca0000000f00 */
[----:B------:R-:W-:-:S06]  /*0240*/  @P0 VIADD R7, R7, 0x1 ;  /* 0x0000000107070836 */ /* 0x000fcc0000000000 */
[----:B------:R-:W-:Y:S02]  /*0250*/  @!P1 IADD3 R7, PT, PT, -R7, RZ, RZ ;  /* 0x000000ff07079210 */ /* 0x000fe40007ffe1ff */
[----:B------:R-:W-:-:S05]  /*0260*/  @!P2 LOP3.LUT R7, RZ, R5, RZ, 0x33, !PT ;  /* 0x00000005ff07a212 */ /* 0x000fca00078e33ff */
[----:B------:R-:W-:-:S05]  /*0270*/  VIADD R7, R7, UR4 ;  /* 0x0000000407077c36 */ /* 0x000fca0008000000 */
[----:B------:R-:W-:-:S04]  /*0280*/  IABS R26, R7 ;  /* 0x00000007001a7213 */ /* 0x000fc80000000000 */
[----:B------:R-:W-:-:S05]  /*0290*/  I2FP.F32.S32 R26, R26 ;  /* 0x0000001a001a7245 */ /* 0x000fca0000201400 */
[----:B---3--:R-:W-:-:S04]  /*02a0*/  FMUL R26, R26, UR5 ;  /* 0x000000051a1a7c20 */ /* 0x008fc80008400000 */
[----:B------:R-:W0:Y:S02]  /*02b0*/  F2F.F64.F32 R24, R26 ;  /* 0x0000001a00187310 */ /* 0x000e240000201800 */
[----:B0-----:R-:W-:-:S10]  /*02c0*/  DADD R4, -RZ, |R24| ;  /* 0x00000000ff047229 */ /* 0x001fd40000000518 */
[----:B------:R-:W-:Y:S02]  /*02d0*/  IMAD.MOV.U32 R10, RZ, RZ, R4 ;  /* 0x000000ffff0a7224 */ /* 0x000fe400078e0004 */
[----:B------:R-:W-:-:S07]  /*02e0*/  IMAD.MOV.U32 R27, RZ, RZ, R5 ;  /* 0x000000ffff1b7224 */ /* 0x000fce00078e0005 */
[----:B------:R-:W-:Y:S05]  /*02f0*/  CALL.REL.NOINC `($_Z15mute_directwaveiiffffiiiiPfS_S_i$__internal_accurate_pow) ;  /* 0x0000001400d47944 */ /* 0x000fea0003c00000 */
[----:B------:R-:W-:Y:S05]  /*0300*/  BSYNC.RECONVERGENT B0 ;  /* 0x0000000000007941 */ /* 0x000fea0003800200 */
.L_x_0:
[----:B------:R-:W0:Y:S01]  /*0310*/  LDCU UR4, c[0x0][0x3a0] ;  /* 0x00007400ff0477ac */ /* 0x000e220008000800 */
[----:B------:R-:W-:Y:S01]  /*0320*/  DADD R6, R24, 2 ;  /* 0x4000000018067429 */ /* 0x000fe20000000000 */
[C---:B------:R-:W-:Y:S01]  /*0330*/  FSETP.NEU.AND P1, PT, R26.reuse, RZ, PT ;  /* 0x000000ff1a00720b */ /* 0x040fe20003f2d000 */
[----:B------:R-:W-:Y:S01]  /*0340*/  BSSY.RECONVERGENT B0, `(.L_x_1) ;  /* 0x0000013000007945 */ /* 0x000fe20003800200 */
[----:B------:R-:W1:Y:S01]  /*0350*/  LDCU UR5, c[0x0][0x394] ;  /* 0x00007280ff0577ac */ /* 0x000e620008000800 */
[----:B------:R-:W-:-:S06]  /*0360*/  FSETP.NEU.AND P0, PT, R26, 1, PT ;  /* 0x3f8000001a00780b */ /* 0x000fcc0003f0d000 */
[----:B------:R-:W-:Y:S01]  /*0370*/  LOP3.LUT R6, R7, 0x7ff00000, RZ, 0xc0, !PT ;  /* 0x7ff0000007067812 */ /* 0x000fe200078ec0ff */
[----:B------:R-:W-:-:S03]  /*0380*/  IMAD.MOV.U32 R7, RZ, RZ, R11 ;  /* 0x000000ffff077224 */ /* 0x000fc600078e000b */
[----:B------:R-:W-:Y:S01]  /*0390*/  ISETP.NE.AND P2, PT, R6, 0x7ff00000, PT ;  /* 0x7ff000000600780c */ /* 0x000fe20003f45270 */
[----:B------:R-:W-:Y:S01]  /*03a0*/  IMAD.MOV.U32 R6, RZ, RZ, R10 ;  /* 0x000000ffff067224 */ /* 0x000fe200078e000a */
[----:B------:R-:W-:Y:S02]  /*03b0*/  @!P1 CS2R R6, SRZ ;  /* 0x0000000000069805 */ /* 0x000fe4000001ff00 */
[----:B0-----:R-:W-:-:S05]  /*03c0*/  I2FP.F32.S32 R3, UR4 ;  /* 0x0000000400037c45 */ /* 0x001fca0008201400 */
[----:B-1----:R-:W-:-:S04]  /*03d0*/  FMUL R3, R3, UR5 ;  /* 0x0000000503037c20 */ /* 0x002fc80008400000 */
[----:B------:R-:W0:Y:S02]  /*03e0*/  F2F.F64.F32 R4, R3 ;  /* 0x0000000300047310 */ /* 0x000e240000201800 */
[----:B0-----:R-:W-:Y:S01]  /*03f0*/  DADD R8, -RZ, |R4| ;  /* 0x00000000ff087229 */ /* 0x001fe20000000504 */
[----:B------:R-:W-:Y:S10]  /*0400*/  @P2 BRA `(.L_x_2) ;  /* 0x0000000000182947 */ /* 0x000ff40003800000 */
[----:B------:R-:W-:-:S13]  /*0410*/  FSETP.NAN.AND P1, PT, R26, R26, PT ;  /* 0x0000001a1a00720b */ /* 0x000fda0003f28000 */
[----:B------:R-:W-:Y:S01]  /*0420*/  @P1 DADD R6, R24, 2 ;  /* 0x4000000018061429 */ /* 0x000fe20000000000 */
[----:B------:R-:W-:Y:S10]  /*0430*/  @P1 BRA `(.L_x_2) ;  /* 0x00000000000c1947 */ /* 0x000ff40003800000 */
[----:B------:R-:W-:-:S14]  /*0440*/  DSETP.NEU.AND P1, PT, |R24|, +INF , PT ;  /* 0x7ff000001800742a */ /* 0x000fdc0003f2d200 */
[----:B------:R-:W-:Y:S02]  /*0450*/  @!P1 IMAD.MOV.U32 R6, RZ, RZ, 0x0 ;  /* 0x00000000ff069424 */ /* 0x000fe400078e00ff */
[----:B------:R-:W-:-:S07]  /*0460*/  @!P1 IMAD.MOV.U32 R7, RZ, RZ, 0x7ff00000 ;  /* 0x7ff00000ff079424 */ /* 0x000fce00078e00ff */
.L_x_2:
[----:B------:R-:W-:Y:S05]  /*0470*/  BSYNC.RECONVERGENT B0 ;  /* 0x0000000000007941 */ /* 0x000fea0003800200 */
.L_x_1:
[----:B------:R-:W-:Y:S01]  /*0480*/  BSSY.RECONVERGENT B0, `(.L_x_3) ;  /* 0x0000007000007945 */ /* 0x000fe20003800200 */
[----:B------:R-:W-:Y:S01]  /*0490*/  MOV R10, R8 ;  /* 0x00000008000a7202 */ /* 0x000fe20000000f00 */
[----:B------:R-:W-:Y:S01]  /*04a0*/  IMAD.MOV.U32 R27, RZ, RZ, R9 ;  /* 0x000000ffff1b7224 */ /* 0x000fe200078e0009 */
[----:B------:R-:W-:Y:S02]  /*04b0*/  FSEL R24, R6, RZ, P0 ;  /* 0x000000ff06187208 */ /* 0x000fe40000000000 */
[----:B------:R-:W-:Y:S02]  /*04c0*/  FSEL R25, R7, 1.875, P0 ;  /* 0x3ff0000007197808 */ /* 0x000fe40000000000 */
[----:B------:R-:W-:-:S07]  /*04d0*/  MOV R0, 0x4f0 ;  /* 0x000004f000007802 */ /* 0x000fce0000000f00 */
[----:B------:R-:W-:Y:S05]  /*04e0*/  CALL.REL.NOINC `($_Z15mute_directwaveiiffffiiiiPfS_S_i$__internal_accurate_pow) ;  /* 0x0000001400587944 */ /* 0x000fea0003c00000 */
[----:B------:R-:W-:Y:S05]  /*04f0*/  BSYNC.RECONVERGENT B0 ;  /* 0x0000000000007941 */ /* 0x000fea0003800200 */
.L_x_3:
[----:B------:R-:W-:Y:S01]  /*0500*/  DADD R6, R4, 2 ;  /* 0x4000000004067429 */ /* 0x000fe20000000000 */
[C---:B------:R-:W-:Y:S02]  /*0510*/  FSETP.NEU.AND P1, PT, R3.reuse, RZ, PT ;  /* 0x000000ff0300720b */ /* 0x040fe40003f2d000 */
[----:B------:R-:W-:-:S07]  /*0520*/  FSETP.NEU.AND P0, PT, R3, 1, PT ;  /* 0x3f8000000300780b */ /* 0x000fce0003f0d000 */
[----:B------:R-:W-:Y:S01]  /*0530*/  LOP3.LUT R6, R7, 0x7ff00000, RZ, 0xc0, !PT ;  /* 0x7ff0000007067812 */ /* 0x000fe200078ec0ff */
[----:B------:R-:W-:-:S03]  /*0540*/  IMAD.MOV.U32 R7, RZ, RZ, R11 ;  /* 0x000000ffff077224 */ /* 0x000fc600078e000b */
[----:B------:R-:W-:Y:S01]  /*0550*/  ISETP.NE.AND P2, PT, R6, 0x7ff00000, PT ;  /* 0x7ff000000600780c */ /* 0x000fe20003f45270 */
[----:B------:R-:W-:Y:S01]  /*0560*/  IMAD.MOV.U32 R6, RZ, RZ, R10 ;  /* 0x000000ffff067224 */ /* 0x000fe200078e000a */
[----:B------:R-:W-:-:S11]  /*0570*/  @!P1 CS2R R6, SRZ ;  /* 0x0000000000069805 */ /* 0x000fd6000001ff00 */
[----:B------:R-:W-:Y:S05]  /*0580*/  @P2 BRA `(.L_x_4) ;  /* 0x0000000000182947 */ /* 0x000fea0003800000 */
[----:B------:R-:W-:-:S13]  /*0590*/  FSETP.NAN.AND P1, PT, R3, R3, PT ;  /* 0x000000030300720b */ /* 0x000fda0003f28000 */
[----:B------:R-:W-:Y:S01]  /*05a0*/  @P1 DADD R6, R4, 2 ;  /* 0x4000000004061429 */ /* 0x000fe20000000000 */
[----:B------:R-:W-:Y:S10]  /*05b0*/  @P1 BRA `(.L_x_4) ;  /* 0x00000000000c1947 */ /* 0x000ff40003800000 */
[----:B------:R-:W-:-:S14]  /*05c0*/  DSETP.NEU.AND P1, PT, |R4|, +INF , PT ;  /* 0x7ff000000400742a */ /* 0x000fdc0003f2d200 */
[----:B------:R-:W-:Y:S02]  /*05d0*/  @!P1 IMAD.MOV.U32 R6, RZ, RZ, 0x0 ;  /* 0x00000000ff069424 */ /* 0x000fe400078e00ff */
[----:B------:R-:W-:-:S07]  /*05e0*/  @!P1 IMAD.MOV.U32 R7, RZ, RZ, 0x7ff00000 ;  /* 0x7ff00000ff079424 */ /* 0x000fce00078e00ff */
.L_x_4:
[----:B------:R-:W-:Y:S01]  /*05f0*/  FSEL R4, R6, RZ, P0 ;  /* 0x000000ff06047208 */ /* 0x000fe20000000000 */
[----:B------:R-:W0:Y:S01]  /*0600*/  LDCU.64 UR4, c[0x0][0x358] ;  /* 0x00006b00ff0477ac */ /* 0x000e220008000a00 */
[----:B------:R-:W-:Y:S01]  /*0610*/  FSEL R5, R7, 1.875, P0 ;  /* 0x3ff0000007057808 */ /* 0x000fe20000000000 */
[----:B------:R-:W-:Y:S05]  /*0620*/  BSSY.RECONVERGENT B0, `(.L_x_5) ;  /* 0x0000010000007945 */ /* 0x000fea0003800200 */
[----:B------:R-:W-:-:S10]  /*0630*/  DADD R24, R24, R4 ;  /* 0x0000000018187229 */ /* 0x000fd40000000004 */
[----:B------:R-:W1:Y:S02]  /*0640*/  F2F.F32.F64 R24, R24 ;  /* 0x0000001800187310 */ /* 0x000e640000301000 */
[----:B-1----:R-:W-:-:S06]  /*0650*/  VIADD R0, R24, 0xf3000000 ;  /* 0xf300000018007836 */ /* 0x002fcc0000000000 */
[----:B------:R1:W2:Y:S01]  /*0660*/  MUFU.RSQ R3, R24 ;  /* 0x0000001800037308 */ /* 0x0002a20000001400 */
[----:B------:R-:W-:-:S13]  /*0670*/  ISETP.GT.U32.AND P0, PT, R0, 0x727fffff, PT ;  /* 0x727fffff0000780c */ /* 0x000fda0003f04070 */
[----:B01----:R-:W-:Y:S05]  /*0680*/  @!P0 BRA `(.L_x_6) ;  /* 0x0000000000148947 */ /* 0x003fea0003800000 */
[----:B------:R-:W-:Y:S01]  /*0690*/  IMAD.MOV.U32 R0, RZ, RZ, R24 ;  /* 0x000000ffff007224 */ /* 0x000fe200078e0018 */
[----:B------:R-:W-:-:S07]  /*06a0*/  MOV R10, 0x6c0 ;  /* 0x000006c0000a7802 */ /* 0x000fce0000000f00 */
[----:B--2---:R-:W-:Y:S05]  /*06b0*/  CALL.REL.NOINC `($__internal_1_$__cuda_sm20_sqrt_rn_f32_slowpath) ;  /* 0x0000000800f47944 */ /* 0x004fea0003c00000 */
[----:B------:R-:W-:Y:S01]  /*06c0*/  MOV R5, R4 ;  /* 0x0000000400057202 */ /* 0x000fe20000000f00 */
[----:B------:R-:W-:Y:S06]  /*06d0*/  BRA `(.L_x_7) ;  /* 0x0000000000107947 */ /* 0x000fec0003800000 */
.L_x_6:
[----:B--2---:R-:W-:Y:S01]  /*06e0*/  FMUL.FTZ R5, R24, R3 ;  /* 0x0000000318057220 */ /* 0x004fe20000410000 */
[----:B------:R-:W-:-:S03]  /*06f0*/  FMUL.FTZ R3, R3, 0.5 ;  /* 0x3f00000003037820 */ /* 0x000fc60000410000 */
[----:B------:R-:W-:-:S04]  /*0700*/  FFMA R0, -R5, R5, R24 ;  /* 0x0000000505007223 */ /* 0x000fc80000000118 */
[----:B------:R-:W-:-:S07]  /*0710*/  FFMA R5, R0, R3, R5 ;  /* 0x0000000300057223 */ /* 0x000fce0000000005 */
.L_x_7:
[----:B------:R-:W-:Y:S05]  /*0720*/  BSYNC.RECONVERGENT B0 ;  /* 0x0000000000007941 */ /* 0x000fea0003800200 */
.L_x_5:
[----:B------:R-:W0:Y:S08]  /*0730*/  LDC.64 R8, c[0x0][0x3b0] ;  /* 0x0000ec00ff087b82 */ /* 0x000e300000000a00 */
[----:B------:R-:W1:Y:S01]  /*0740*/  LDC.64 R6, c[0x0][0x3a8] ;  /* 0x0000ea00ff067b82 */ /* 0x000e620000000a00 */
[----:B0-----:R-:W2:Y:S04]  /*0750*/  LDG.E R8, desc[UR4][R8.64+0x4] ;  /* 0x0000040408087981 */ /* 0x001ea8000c1e1900 */
[----:B-1----:R0:W5:Y:S01]  /*0760*/  LDG.E R3, desc[UR4][R6.64+0x4] ;  /* 0x0000040406037981 */ /* 0x002162000c1e1900 */
[----:B------:R-:W-:-:S04]  /*0770*/  IMAD.MOV.U32 R11, RZ, RZ, 0x40000000 ;  /* 0x40000000ff0b7424 */ /* 0x000fc800078e00ff */
[----:B--2---:R-:W-:-:S04]  /*0780*/  FFMA R0, R8, R11, 1 ;  /* 0x3f80000008007423 */ /* 0x004fc8000000000b */
[----:B------:R-:W-:Y:S01]  /*0790*/  VIADD R4, R0, 0xf3000000 ;  /* 0xf300000000047836 */ /* 0x000fe20000000000 */
[----:B------:R0:W1:Y:S04]  /*07a0*/  MUFU.RSQ R11, R0 ;  /* 0x00000000000b7308 */ /* 0x0000680000001400 */
[----:B------:R-:W-:-:S13]  /*07b0*/  ISETP.GT.U32.AND P0, PT, R4, 0x727fffff, PT ;  /* 0x727fffff0400780c */ /* 0x000fda0003f04070 */
[----:B01----:R-:W-:Y:S05]  /*07c0*/  @!P0 BRA `(.L_x_8) ;  /* 0x0000000000188947 */ /* 0x003fea0003800000 */
[----:B------:R-:W-:Y:S01]  /*07d0*/  BSSY.RECONVERGENT B0, `(.L_x_9) ;  /* 0x0000003000007945 */ /* 0x000fe20003800200 */
[----:B------:R-:W-:-:S07]  /*07e0*/  MOV R10, 0x800 ;  /* 0x00000800000a7802 */ /* 0x000fce0000000f00 */
[----:B-----5:R-:W-:Y:S05]  /*07f0*/  CALL.REL.NOINC `($__internal_1_$__cuda_sm20_sqrt_rn_f32_slowpath) ;  /* 0x0000000800a47944 */ /* 0x020fea0003c00000 */
[----:B------:R-:W-:Y:S05]  /*0800*/  BSYNC.RECONVERGENT B0 ;  /* 0x0000000000007941 */ /* 0x000fea0003800200 */
.L_x_9:
[----:B------:R-:W-:Y:S01]  /*0810*/  IMAD.MOV.U32 R0, RZ, RZ, R4 ;  /* 0x000000ffff007224 */ /* 0x000fe200078e0004 */
[----:B------:R-:W-:Y:S06]  /*0820*/  BRA `(.L_x_10) ;  /* 0x0000000000107947 */ /* 0x000fec0003800000 */
.L_x_8:
[----:B------:R-:W-:Y:S01]  /*0830*/  FMUL.FTZ R7, R0, R11 ;  /* 0x0000000b00077220 */ /* 0x000fe20000410000 */
[----:B------:R-:W-:-:S03]  /*0840*/  FMUL.FTZ R11, R11, 0.5 ;  /* 0x3f0000000b0b7820 */ /* 0x000fc60000410000 */
[----:B------:R-:W-:-:S04]  /*0850*/  FFMA R0, -R7, R7, R0 ;  /* 0x0000000707007223 */ /* 0x000fc80000000100 */
[----:B------:R-:W-:-:S07]  /*0860*/  FFMA R0, R0, R11, R7 ;  /* 0x0000000b00007223 */ /* 0x000fce0000000007 */
.L_x_10:
[----:B-----5:R-:W-:Y:S01]  /*0870*/  FMUL R6, R3, R0 ;  /* 0x0000000003067220 */ /* 0x020fe20000400000 */
[----:B------:R-:W-:Y:S03]  /*0880*/  BSSY.RECONVERGENT B0, `(.L_x_11) ;  /* 0x000000e000007945 */ /* 0x000fe60003800200 */
[----:B------:R-:W0:Y:S08]  /*0890*/  MUFU.RCP R0, R6 ;  /* 0x0000000600007308 */ /* 0x000e300000001000 */
[----:B------:R-:W1:Y:S01]  /*08a0*/  FCHK P0, R5, R6 ;  /* 0x0000000605007302 */ /* 0x000e620000000000 */
[----:B0-----:R-:W-:-:S04]  /*08b0*/  FFMA R3, -R6, R0, 1 ;  /* 0x3f80000006037423 */ /* 0x001fc80000000100 */
[----:B------:R-:W-:-:S04]  /*08c0*/  FFMA R0, R0, R3, R0 ;  /* 0x0000000300007223 */ /* 0x000fc80000000000 */
[----:B------:R-:W-:-:S04]  /*08d0*/  FFMA R3, R0, R5, RZ ;  /* 0x0000000500037223 */ /* 0x000fc800000000ff */
[----:B------:R-:W-:-:S04]  /*08e0*/  FFMA R4, -R6, R3, R5 ;  /* 0x0000000306047223 */ /* 0x000fc80000000105 */
[----:B------:R-:W-:Y:S01]  /*08f0*/  FFMA R3, R0, R4, R3 ;  /* 0x0000000400037223 */ /* 0x000fe20000000003 */
[----:B-1----:R-:W-:Y:S06]  /*0900*/  @!P0 BRA `(.L_x_12) ;  /* 0x0000000000148947 */ /* 0x002fec0003800000 */
[----:B------:R-:W-:Y:S01]  /*0910*/  IMAD.MOV.U32 R3, RZ, RZ, R6 ;  /* 0x000000ffff037224 */ /* 0x000fe200078e0006 */
[----:B------:R-:W-:Y:S01]  /*0920*/  MOV R6, 0x950 ;  /* 0x0000095000067802 */ /* 0x000fe20000000f00 */
[----:B------:R-:W-:-:S07]  /*0930*/  IMAD.MOV.U32 R0, RZ, RZ, R5 ;  /* 0x000000ffff007224 */ /* 0x000fce00078e0005 */
[----:B------:R-:W-:Y:S05]  /*0940*/  CALL.REL.NOINC `($__internal_2_$__cuda_sm3x_div_rn_noftz_f32_slowpath) ;  /* 0x0000000800a87944 */ /* 0x000fea0003c00000 */
[----:B------:R-:W-:-:S07]  /*0950*/  IMAD.MOV.U32 R3, RZ, RZ, R0 ;  /* 0x000000ffff037224 */ /* 0x000fce00078e0000 */
.L_x_12:
[----:B------:R-:W-:Y:S05]  /*0960*/  BSYNC.RECONVERGENT B0 ;  /* 0x0000000000007941 */ /* 0x000fea0003800200 */
.L_x_11:
[----:B------:R-:W0:Y:S01]  /*0970*/  LDC.64 R6, c[0x0][0x388] ;  /* 0x0000e200ff067b82 */ /* 0x000e220000000a00 */
[----:B------:R-:W-:Y:S02]  /*0980*/  IMAD.MOV.U32 R4, RZ, RZ, 0x1 ;  /* 0x00000001ff047424 */ /* 0x000fe400078e00ff */
[----:B0-----:R-:W-:-:S06]  /*0990*/  FMUL R6, R6, R7 ;  /* 0x0000000706067220 */ /* 0x001fcc0000400000 */
[----:B------:R-:W0:Y:S08]  /*09a0*/  F2F.F64.F32 R6, R6 ;  /* 0x0000000600067310 */ /* 0x000e300000201800 */
[----:B0-----:R-:W0:Y:S02]  /*09b0*/  MUFU.RCP64H R5, R7 ;  /* 0x0000000700057308 */ /* 0x001e240000001800 */
[----:B0-----:R-:W-:-:S08]  /*09c0*/  DFMA R8, -R6, R4, 1 ;  /* 0x3ff000000608742b */ /* 0x001fd00000000104 */
[----:B------:R-:W-:-:S08]  /*09d0*/  DFMA R8, R8, R8, R8 ;  /* 0x000000080808722b */ /* 0x000fd00000000008 */
[----:B------:R-:W-:-:S08]  /*09e0*/  DFMA R8, R4, R8, R4 ;  /* 0x000000080408722b */ /* 0x000fd00000000004 */
[----:B------:R-:W-:-:S08]  /*09f0*/  DFMA R4, -R6, R8, 1 ;  /* 0x3ff000000604742b */ /* 0x000fd00000000108 */
[----:B------:R-:W-:-:S08]  /*0a00*/  DFMA R4, R8, R4, R8 ;  /* 0x000000040804722b */ /* 0x000fd00000000008 */
[----:B------:R-:W-:-:S08]  /*0a10*/  DMUL R8, R4, 2 ;  /* 0x4000000004087828 */ /* 0x000fd00000000000 */
[----:B------:R-:W-:-:S08]  /*0a20*/  DFMA R10, -R6, R8, 2 ;  /* 0x40000000060a742b */ /* 0x000fd00000000108 */
[----:B------:R-:W-:-:S10]  /*0a30*/  DFMA R4, R4, R10, R8 ;  /* 0x0000000a0404722b */ /* 0x000fd40000000008 */
[----:B------:R-:W-:-:S05]  /*0a40*/  FFMA R0, RZ, R7, R5 ;  /* 0x00000007ff007223 */ /* 0x000fca0000000005 */
[----:B------:R-:W-:-:S13]  /*0a50*/  FSETP.GT.AND P0, PT, |R0|, 1.469367938527859385e-39, PT ;  /* 0x001000000000780b */ /* 0x000fda0003f04200 */
[----:B------:R-:W-:Y:S05]  /*0a60*/  @P0 BRA `(.L_x_13) ;  /* 0x0000000000100947 */ /* 0x000fea0003800000 */
[----:B------:R-:W-:-:S07]  /*0a70*/  MOV R0, 0xa90 ;  /* 0x00000a9000007802 */ /* 0x000fce0000000f00 */
[----:B------:R-:W-:Y:S05]  /*0a80*/  CALL.REL.NOINC `($__internal_0_$__cuda_sm20_div_rn_f64_full) ;  /* 0x0000000000cc7944 */ /* 0x000fea0003c00000 */
[----:B------:R-:W-:Y:S01]  /*0a90*/  MOV R4, R12 ;  /* 0x0000000c00047202 */ /* 0x000fe20000000f00 */
[----:B------:R-:W-:-:S07]  /*0aa0*/  IMAD.MOV.U32 R5, RZ, RZ, R13 ;  /* 0x000000ffff057224 */ /* 0x000fce00078e000d */
.L_x_13:
[----:B------:R-:W0:Y:S01]  /*0ab0*/  LDC R8, c[0x0][0x388] ;  /* 0x0000e200ff087b82 */ /* 0x000e220000000800 */
[----:B------:R1:W2:Y:S01]  /*0ac0*/  F2I.F64.TRUNC R4, R4 ;  /* 0x0000000400047311 */ /* 0x0002a2000030d100 */
[----:B------:R-:W-:Y:S07]  /*0ad0*/  BSSY.RECONVERGENT B0, `(.L_x_14) ;  /* 0x000000e000007945 */ /* 0x000fee0003800200 */
[----:B0-----:R-:W0:Y:S08]  /*0ae0*/  MUFU.RCP R0, R8 ;  /* 0x0000000800007308 */ /* 0x001e300000001000 */
[----:B------:R-:W3:Y:S01]  /*0af0*/  FCHK P0, R3, R8 ;  /* 0x0000000803007302 */ /* 0x000ee20000000000 */
[----:B0-----:R-:W-:-:S04]  /*0b00*/  FFMA R7, R0, -R8, 1 ;  /* 0x3f80000000077423 */ /* 0x001fc80000000808 */
[----:B------:R-:W-:-:S04]  /*0b10*/  FFMA R0, R0, R7, R0 ;  /* 0x0000000700007223 */ /* 0x000fc80000000000 */
[----:B------:R-:W-:-:S04]  /*0b20*/  FFMA R6, R0, R3, RZ ;  /* 0x0000000300067223 */ /* 0x000fc800000000ff */
[----:B------:R-:W-:-:S04]  /*0b30*/  FFMA R7, R6, -R8, R3 ;  /* 0x8000000806077223 */ /* 0x000fc80000000003 */
[----:B------:R-:W-:Y:S01]  /*0b40*/  FFMA R0, R0, R7, R6 ;  /* 0x0000000700007223 */ /* 0x000fe20000000006 */
[----:B-123--:R-:W-:Y:S06]  /*0b50*/  @!P0 BRA `(.L_x_15) ;  /* 0x0000000000148947 */ /* 0x00efec0003800000 */
[----:B------:R-:W0:Y:S01]  /*0b60*/  LDCU UR6, c[0x0][0x388] ;  /* 0x00007100ff0677ac */ /* 0x000e220008000800 */
[----:B------:R-:W-:Y:S01]  /*0b70*/  IMAD.MOV.U32 R0, RZ, RZ, R3 ;  /* 0x000000ffff007224 */ /* 0x000fe200078e0003 */
[----:B------:R-:W-:Y:S01]  /*0b80*/  MOV R6, 0xbb0 ;  /* 0x00000bb000067802 */ /* 0x000fe20000000f00 */
[----:B0-----:R-:W-:-:S07]  /*0b90*/  IMAD.U32 R3, RZ, RZ, UR6 ;  /* 0x00000006ff037e24 */ /* 0x001fce000f8e00ff */
[----:B------:R-:W-:Y:S05]  /*0ba0*/  CALL.REL.NOINC `($__internal_2_$__cuda_sm3x_div_rn_noftz_f32_slowpath) ;  /* 0x0000000800107944 */ /* 0x000fea0003c00000 */
.L_x_15:
[----:B------:R-:W-:Y:S05]  /*0bb0*/  BSYNC.RECONVERGENT B0 ;  /* 0x0000000000007941 */ /* 0x000fea0003800200 */
.L_x_14:
[----:B------:R-:W0:Y:S01]  /*0bc0*/  LDC R10, c[0x0][0x384] ;  /* 0x0000e100ff0a7b82 */ /* 0x000e220000000800 */
[----:B------:R-:W1:Y:S01]  /*0bd0*/  LDCU UR6, c[0x0][0x3c0] ;  /* 0x00007800ff0677ac */ /* 0x000e620008000800 */
[----:B------:R-:W-:Y:S02]  /*0be0*/  ISETP.GE.AND P1, PT, R2, RZ, PT ;  /* 0x000000ff0200720c */ /* 0x000fe40003f26270 */
[----:B0-----:R-:W-:Y:S02]  /*0bf0*/  IABS R5, R10 ;  /* 0x0000000a00057213 */ /* 0x001fe40000000000 */
[----:B------:R-:W-:Y:S02]  /*0c00*/  ISETP.NE.AND P2, PT, R10, RZ, PT ;  /* 0x000000ff0a00720c */ /* 0x000fe40003f45270 */
[----:B------:R-:W0:Y:S08]  /*0c10*/  I2F.RP R3, R5 ;  /* 0x0000000500037306 */ /* 0x000e300000209400 */
[----:B0-----:R-:W0:Y:S02]  /*0c20*/  MUFU.RCP R3, R3 ;  /* 0x0000000300037308 */ /* 0x001e240000001000 */
[----:B0-----:R-:W-:-:S06]  /*0c30*/  VIADD R6, R3, 0xffffffe ;  /* 0x0ffffffe03067836 */ /* 0x001fcc0000000000 */
[----:B------:R-:W1:Y:S08]  /*0c40*/  F2I.TRUNC.NTZ R3, R0 ;  /* 0x0000000000037305 */ /* 0x000e70000020f100 */
[----:B------:R0:W2:Y:S01]  /*0c50*/  F2I.FTZ.U32.TRUNC.NTZ R7, R6 ;  /* 0x0000000600077305 */ /* 0x0000a2000021f000 */
[----:B-1----:R-:W-:Y:S01]  /*0c60*/  IADD3 R4, PT, PT, R3, UR6, R4 ;  /* 0x0000000603047c10 */ /* 0x002fe2000fffe004 */
[----:B0-----:R-:W-:-:S02]  /*0c70*/  IMAD.MOV.U32 R6, RZ, RZ, RZ ;  /* 0x000000ffff067224 */ /* 0x001fc400078e00ff */
[----:B--2---:R-:W-:-:S04]  /*0c80*/  IMAD.MOV R8, RZ, RZ, -R7 ;  /* 0x000000ffff087224 */ /* 0x004fc800078e0a07 */
[----:B------:R-:W-:Y:S01]  /*0c90*/  IMAD R9, R8, R5, RZ ;  /* 0x0000000508097224 */ /* 0x000fe200078e02ff */
[----:B------:R-:W-:-:S03]  /*0ca0*/  IABS R8, R2 ;  /* 0x0000000200087213 */ /* 0x000fc60000000000 */
[----:B------:R-:W-:-:S06]  /*0cb0*/  IMAD.HI.U32 R9, R7, R9, R6 ;  /* 0x0000000907097227 */ /* 0x000fcc00078e0006 */
[----:B------:R-:W-:-:S05]  /*0cc0*/  IMAD.HI.U32 R9, R9, R8, RZ ;  /* 0x0000000809097227 */ /* 0x000fca00078e00ff */
[----:B------:R-:W-:-:S05]  /*0cd0*/  IADD3 R9, PT, PT, -R9, RZ, RZ ;  /* 0x000000ff09097210 */ /* 0x000fca0007ffe1ff */
[----:B------:R-:W-:-:S05]  /*0ce0*/  IMAD R8, R5, R9, R8 ;  /* 0x0000000905087224 */ /* 0x000fca00078e0208 */
[----:B------:R-:W-:-:S13]  /*0cf0*/  ISETP.GT.U32.AND P0, PT, R5, R8, PT ;  /* 0x000000080500720c */ /* 0x000fda0003f04070 */
[----:B------:R-:W-:-:S05]  /*0d00*/  @!P0 IMAD.IADD R8, R8, 0x1, -R5 ;  /* 0x0000000108088824 */ /* 0x000fca00078e0a05 */
[----:B------:R-:W-:-:S13]  /*0d10*/  ISETP.GT.U32.AND P0, PT, R5, R8, PT ;  /* 0x000000080500720c */ /* 0x000fda0003f04070 */
[----:B------:R-:W-:-:S04]  /*0d20*/  @!P0 IMAD.IADD R8, R8, 0x1, -R5 ;  /* 0x0000000108088824 */ /* 0x000fc800078e0a05 */
[----:B------:R-:W-:-:S04]  /*0d30*/  IMAD.MOV.U32 R5, RZ, RZ, R8 ;  /* 0x000000ffff057224 */ /* 0x000fc800078e0008 */
[----:B------:R-:W-:Y:S01]  /*0d40*/  @!P1 IMAD.MOV R5, RZ, RZ, -R5 ;  /* 0x000000ffff059224 */ /* 0x000fe200078e0a05 */
[----:B------:R-:W-:-:S04]  /*0d50*/  @!P2 LOP3.LUT R5, RZ, R10, RZ, 0x33, !PT ;  /* 0x0000000aff05a212 */ /* 0x000fc800078e33ff */
[----:B------:R-:W-:-:S13]  /*0d60*/  ISETP.GE.AND P0, PT, R5, R4, PT ;  /* 0x000000040500720c */ /* 0x000fda0003f06270 */
[----:B------:R-:W-:Y:S05]  /*0d70*/  @P0 EXIT ;  /* 0x000000000000094d */ /* 0x000fea0003800000 */
[----:B------:R-:W0:Y:S02]  /*0d80*/  LDC.64 R4, c[0x0][0x3b8] ;  /* 0x0000ee00ff047b82 */ /* 0x000e240000000a00 */
[----:B0-----:R-:W-:-:S05]  /*0d90*/  IMAD.WIDE R2, R2, 0x4, R4 ;  /* 0x0000000402027825 */ /* 0x001fca00078e0204 */
[----:B------:R-:W-:Y:S01]  /*0da0*/  STG.E desc[UR4][R2.64], RZ ;  /* 0x000000ff02007986 */ /* 0x000fe2000c101904 */
[----:B------:R-:W-:Y:S05]  /*0db0*/  EXIT ;  /* 0x000000000000794d */ /* 0x000fea0003800000 */
        .weak           $__internal_0_$__cuda_sm20_div_rn_f64_full
        .type           $__internal_0_$__cuda_sm20_div_rn_f64_full,@function
        .size           $__internal_0_$__cuda_sm20_div_rn_f64_full,($__internal_1_$__cuda_sm20_sqrt_rn_f32_slowpath - $__internal_0_$__cuda_sm20_div_rn_f64_full)
$__internal_0_$__cuda_sm20_div_rn_f64_full:
[C---:B------:R-:W-:Y:S01]  /*0dc0*/  FSETP.GEU.AND P0, PT, |R7|.reuse, 1.469367938527859385e-39, PT ;  /* 0x001000000700780b */ /* 0x040fe20003f0e200 */
[----:B------:R-:W-:Y:S01]  /*0dd0*/  IMAD.MOV.U32 R8, RZ, RZ, 0x1 ;  /* 0x00000001ff087424 */ /* 0x000fe200078e00ff */
[C---:B------:R-:W-:Y:S01]  /*0de0*/  LOP3.LUT R4, R7.reuse, 0x800fffff, RZ, 0xc0, !PT ;  /* 0x800fffff07047812 */ /* 0x040fe200078ec0ff */
[----:B------:R-:W-:Y:S01]  /*0df0*/  IMAD.MOV.U32 R19, RZ, RZ, 0x40000000 ;  /* 0x40000000ff137424 */ /* 0x000fe200078e00ff */
[----:B------:R-:W-:Y:S02]  /*0e00*/  LOP3.LUT R13, R7, 0x7ff00000, RZ, 0xc0, !PT ;  /* 0x7ff00000070d7812 */ /* 0x000fe400078ec0ff */
[----:B------:R-:W-:Y:S01]  /*0e10*/  LOP3.LUT R5, R4, 0x3ff00000, RZ, 0xfc, !PT ;  /* 0x3ff0000004057812 */ /* 0x000fe200078efcff */
[----:B------:R-:W-:Y:S01]  /*0e20*/  IMAD.MOV.U32 R4, RZ, RZ, R6 ;  /* 0x000000ffff047224 */ /* 0x000fe200078e0006 */
[----:B------:R-:W-:Y:S01]  /*0e30*/  MOV R12, 0x1ca00000 ;  /* 0x1ca00000000c7802 */ /* 0x000fe20000000f00 */
[----:B------:R-:W-:Y:S01]  /*0e40*/  IMAD.MOV.U32 R18, RZ, RZ, R13 ;  /* 0x000000ffff127224 */ /* 0x000fe200078e000d */
[----:B------:R-:W-:Y:S01]  /*0e50*/  ISETP.LE.U32.AND P1, PT, R13, 0x40000000, PT ;  /* 0x400000000d00780c */ /* 0x000fe20003f23070 */
[----:B------:R-:W-:-:S02]  /*0e60*/  VIADD R13, R19, 0xffffffff ;  /* 0xffffffff130d7836 */ /* 0x000fc40000000000 */
[----:B------:R-:W-:-:S06]  /*0e70*/  @!P0 DMUL R4, R6, 8.98846567431157953865e+307 ;  /* 0x7fe0000006048828 */ /* 0x000fcc0000000000 */
[----:B------:R-:W0:Y:S04]  /*0e80*/  MUFU.RCP64H R9, R5 ;  /* 0x0000000500097308 */ /* 0x000e280000001800 */
[----:B------:R-:W-:Y:S02]  /*0e90*/  @!P0 LOP3.LUT R18, R5, 0x7ff00000, RZ, 0xc0, !PT ;  /* 0x7ff0000005128812 */ /* 0x000fe400078ec0ff */
[----:B------:R-:W-:-:S03]  /*0ea0*/  ISETP.GT.U32.AND P0, PT, R13, 0x7feffffe, PT ;  /* 0x7feffffe0d00780c */ /* 0x000fc60003f04070 */
[----:B------:R-:W-:-:S05]  /*0eb0*/  VIADD R13, R18, 0xffffffff ;  /* 0xffffffff120d7836 */ /* 0x000fca0000000000 */
[----:B------:R-:W-:Y:S01]  /*0ec0*/  ISETP.GT.U32.OR P0, PT, R13, 0x7feffffe, P0 ;  /* 0x7feffffe0d00780c */ /* 0x000fe20000704470 */
[----:B0-----:R-:W-:-:S08]  /*0ed0*/  DFMA R10, R8, -R4, 1 ;  /* 0x3ff00000080a742b */ /* 0x001fd00000000804 */
[----:B------:R-:W-:-:S08]  /*0ee0*/  DFMA R10, R10, R10, R10 ;  /* 0x0000000a0a0a722b */ /* 0x000fd0000000000a */
[----:B------:R-:W-:-:S08]  /*0ef0*/  DFMA R10, R8, R10, R8 ;  /* 0x0000000a080a722b */ /* 0x000fd00000000008 */
[----:B------:R-:W-:-:S08]  /*0f00*/  DFMA R8, R10, -R4, 1 ;  /* 0x3ff000000a08742b */ /* 0x000fd00000000804 */
[----:B------:R-:W-:Y:S01]  /*0f10*/  DFMA R10, R10, R8, R10 ;  /* 0x000000080a0a722b */ /* 0x000fe2000000000a */
[----:B------:R-:W-:Y:S01]  /*0f20*/  SEL R9, R12, 0x63400000, !P1 ;  /* 0x634000000c097807 */ /* 0x000fe20004800000 */
[----:B------:R-:W-:-:S06]  /*0f30*/  IMAD.MOV.U32 R8, RZ, RZ, RZ ;  /* 0x000000ffff087224 */ /* 0x000fcc00078e00ff */
[----:B------:R-:W-:-:S08]  /*0f40*/  DMUL R14, R10, R8 ;  /* 0x000000080a0e7228 */ /* 0x000fd00000000000 */
[----:B------:R-:W-:-:S08]  /*0f50*/  DFMA R16, R14, -R4, R8 ;  /* 0x800000040e10722b */ /* 0x000fd00000000008 */
[----:B------:R-:W-:Y:S01]  /*0f60*/  DFMA R10, R10, R16, R14 ;  /* 0x000000100a0a722b */ /* 0x000fe2000000000e */
[----:B------:R-:W-:Y:S10]  /*0f70*/  @P0 BRA `(.L_x_16) ;  /* 0x0000000000740947 */ /* 0x000ff40003800000 */
[----:B------:R-:W-:Y:S01]  /*0f80*/  LOP3.LUT R15, R7, 0x7ff00000, RZ, 0xc0, !PT ;  /* 0x7ff00000070f7812 */ /* 0x000fe200078ec0ff */
[----:B------:R-:W-:-:S03]  /*0f90*/  IMAD.MOV.U32 R13, RZ, RZ, 0x40000000 ;  /* 0x40000000ff0d7424 */ /* 0x000fc600078e00ff */
[C---:B------:R-:W-:Y:S02]  /*0fa0*/  IADD3 R14, PT, PT, -R15.reuse, RZ, RZ ;  /* 0x000000ff0f0e7210 */ /* 0x040fe40007ffe1ff */
[----:B------:R-:W-:Y:S02]  /*0fb0*/  ISETP.LE.U32.AND P0, PT, R15, 0x40000000, PT ;  /* 0x400000000f00780c */ /* 0x000fe40003f03070 */
[----:B------:R-:W-:Y:S01]  /*0fc0*/  VIADDMNMX R13, R14, R13, 0xb9600000, !PT ;  /* 0xb96000000e0d7446 */ /* 0x000fe2000780010d */
[----:B------:R-:W-:Y:S01]  /*0fd0*/  IMAD.MOV.U32 R14, RZ, RZ, RZ ;  /* 0x000000ffff0e7224 */ /* 0x000fe200078e00ff */
[----:B------:R-:W-:Y:S02]  /*0fe0*/  SEL R12, R12, 0x63400000, !P0 ;  /* 0x634000000c0c7807 */ /* 0x000fe40004000000 */
[----:B------:R-:W-:-:S05]  /*0ff0*/  VIMNMX R13, PT, PT, R13, 0x46a00000, PT ;  /* 0x46a000000d0d7848 */ /* 0x000fca0003fe0100 */
[----:B------:R-:W-:-:S04]  /*1000*/  IMAD.IADD R16, R13, 0x1, -R12 ;  /* 0x000000010d107824 */ /* 0x000fc800078e0a0c */
[----:B------:R-:W-:-:S06]  /*1010*/  VIADD R15, R16, 0x7fe00000 ;  /* 0x7fe00000100f7836 */ /* 0x000fcc0000000000 */
[----:B------:R-:W-:-:S10]  /*1020*/  DMUL R12, R10, R14 ;  /* 0x0000000e0a0c7228 */ /* 0x000fd40000000000 */
[----:B------:R-:W-:-:S13]  /*1030*/  FSETP.GTU.AND P0, PT, |R13|, 1.469367938527859385e-39, PT ;  /* 0x001000000d00780b */ /* 0x000fda0003f0c200 */
[----:B------:R-:W-:Y:S05]  /*1040*/  @P0 BRA `(.L_x_17) ;  /* 0x0000000000840947 */ /* 0x000fea0003800000 */
[----:B------:R-:W-:Y:S01]  /*1050*/  DFMA R4, R10, -R4, R8 ;  /* 0x800000040a04722b */ /* 0x000fe20000000008 */
[----:B------:R-:W-:-:S09]  /*1060*/  IMAD.MOV.U32 R14, RZ, RZ, RZ ;  /* 0x000000ffff0e7224 */ /* 0x000fd200078e00ff */
[C---:B------:R-:W-:Y:S02]  /*1070*/  FSETP.NEU.AND P0, PT, R5.reuse, RZ, PT ;  /* 0x000000ff0500720b */ /* 0x040fe40003f0d000 */
[----:B------:R-:W-:-:S04]  /*1080*/  LOP3.LUT R7, R5, 0x80000000, R7, 0x48, !PT ;  /* 0x8000000005077812 */ /* 0x000fc800078e4807 */
[----:B------:R-:W-:-:S07]  /*1090*/  LOP3.LUT R15, R7, R15, RZ, 0xfc, !PT ;  /* 0x0000000f070f7212 */ /* 0x000fce00078efcff */
[----:B------:R-:W-:Y:S05]  /*10a0*/  @!P0 BRA `(.L_x_17) ;  /* 0x00000000006c8947 */ /* 0x000fea0003800000 */
[----:B------:R-:W-:Y:S02]  /*10b0*/  IMAD.MOV R5, RZ, RZ, -R16 ;  /* 0x000000ffff057224 */ /* 0x000fe400078e0a10 */
[----:B------:R-:W-:-:S06]  /*10c0*/  IMAD.MOV.U32 R4, RZ, RZ, RZ ;  /* 0x000000ffff047224 */ /* 0x000fcc00078e00ff */
[----:B------:R-:W-:Y:S02]  /*10d0*/  DFMA R4, R12, -R4, R10 ;  /* 0x800000040c04722b */ /* 0x000fe4000000000a */
[----:B------:R-:W-:-:S04]  /*10e0*/  DMUL.RP R10, R10, R14 ;  /* 0x0000000e0a0a7228 */ /* 0x000fc80000008000 */
[----:B------:R-:W-:-:S04]  /*10f0*/  IADD3 R4, PT, PT, -R16, -0x43300000, RZ ;  /* 0xbcd0000010047810 */ /* 0x000fc80007ffe1ff */
[----:B------:R-:W-:Y:S02]  /*1100*/  FSETP.NEU.AND P0, PT, |R5|, R4, PT ;  /* 0x000000040500720b */ /* 0x000fe40003f0d200 */
[----:B------:R-:W-:Y:S02]  /*1110*/  LOP3.LUT R7, R11, R7, RZ, 0x3c, !PT ;  /* 0x000000070b077212 */ /* 0x000fe400078e3cff */
[----:B------:R-:W-:Y:S02]  /*1120*/  FSEL R12, R10, R12, !P0 ;  /* 0x0000000c0a0c7208 */ /* 0x000fe40004000000 */
[----:B------:R-:W-:Y:S01]  /*1130*/  FSEL R13, R7, R13, !P0 ;  /* 0x0000000d070d7208 */ /* 0x000fe20004000000 */
[----:B------:R-:W-:Y:S06]  /*1140*/  BRA `(.L_x_17) ;  /* 0x0000000000447947 */ /* 0x000fec0003800000 */
.L_x_16:
[----:B------:R-:W-:-:S14]  /*1150*/  DSETP.NAN.AND P0, PT, R6, R6, PT ;  /* 0x000000060600722a */ /* 0x000fdc0003f08000 */
[----:B------:R-:W-:Y:S05]  /*1160*/  @P0 BRA `(.L_x_18) ;  /* 0x0000000000340947 */ /* 0x000fea0003800000 */
[----:B------:R-:W-:Y:S01]  /*1170*/  ISETP.NE.AND P0, PT, R19, R18, PT ;  /* 0x000000121300720c */ /* 0x000fe20003f05270 */
[----:B------:R-:W-:Y:S01]  /*1180*/  IMAD.MOV.U32 R13, RZ, RZ, -0x80000 ;  /* 0xfff80000ff0d7424 */ /* 0x000fe200078e00ff */
[----:B------:R-:W-:-:S11]  /*1190*/  MOV R12, 0x0 ;  /* 0x00000000000c7802 */ /* 0x000fd60000000f00 */
[----:B------:R-:W-:Y:S05]  /*11a0*/  @!P0 BRA `(.L_x_17) ;  /* 0x00000000002c8947 */ /* 0x000fea0003800000 */
[----:B------:R-:W-:Y:S02]  /*11b0*/  ISETP.NE.AND P0, PT, R19, 0x7ff00000, PT ;  /* 0x7ff000001300780c */ /* 0x000fe40003f05270 */
[----:B------:R-:W-:Y:S02]  /*11c0*/  LOP3.LUT R6, R7, 0x40000000, RZ, 0x3c, !PT ;  /* 0x4000000007067812 */ /* 0x000fe400078e3cff */
[----:B------:R-:W-:Y:S02]  /*11d0*/  ISETP.EQ.OR P0, PT, R18, RZ, !P0 ;  /* 0x000000ff1200720c */ /* 0x000fe40004702670 */
[----:B------:R-:W-:-:S11]  /*11e0*/  LOP3.LUT R13, R6, 0x80000000, RZ, 0xc0, !PT ;  /* 0x80000000060d7812 */ /* 0x000fd600078ec0ff */
[----:B------:R-:W-:Y:S01]  /*11f0*/  @P0 LOP3.LUT R4, R13, 0x7ff00000, RZ, 0xfc, !PT ;  /* 0x7ff000000d040812 */ /* 0x000fe200078efcff */
[----:B------:R-:W-:Y:S02]  /*1200*/  @!P0 IMAD.MOV.U32 R12, RZ, RZ, RZ ;  /* 0x000000ffff0c8224 */ /* 0x000fe400078e00ff */
[----:B------:R-:W-:Y:S02]  /*1210*/  @P0 IMAD.MOV.U32 R12, RZ, RZ, RZ ;  /* 0x000000ffff0c0224 */ /* 0x000fe400078e00ff */
[----:B------:R-:W-:Y:S01]  /*1220*/  @P0 IMAD.MOV.U32 R13, RZ, RZ, R4 ;  /* 0x000000ffff0d0224 */ /* 0x000fe200078e0004 */
[----:B------:R-:W-:Y:S06]  /*1230*/  BRA `(.L_x_17) ;  /* 0x0000000000087947 */ /* 0x000fec0003800000 */
.L_x_18:
[----:B------:R-:W-:Y:S01]  /*1240*/  LOP3.LUT R13, R7, 0x80000, RZ, 0xfc, !PT ;  /* 0x00080000070d7812 */ /* 0x000fe200078efcff */
[----:B------:R-:W-:-:S07]  /*1250*/  IMAD.MOV.U32 R12, RZ, RZ, R6 ;  /* 0x000000ffff0c7224 */ /* 0x000fce00078e0006 */
.L_x_17:
[----:B------:R-:W-:Y:S01]  /*1260*/  IMAD.MOV.U32 R4, RZ, RZ, R0 ;  /* 0x000000ffff047224 */ /* 0x000fe200078e0000 */
[----:B------:R-:W-:-:S04]  /*1270*/  MOV R5, 0x0 ;  /* 0x0000000000057802 */ /* 0x000fc80000000f00 */
[----:B------:R-:W-:Y:S05]  /*1280*/  RET.REL.NODEC R4 `(_Z15mute_directwaveiiffffiiiiPfS_S_i) ;  /* 0xffffffec045c7950 */ /* 0x000fea0003c3ffff */
        .weak           $__internal_1_$__cuda_sm20_sqrt_rn_f32_slowpath
        .type           $__internal_1_$__cuda_sm20_sqrt_rn_f32_slowpath,@function
        .size           $__internal_1_$__cuda_sm20_sqrt_rn_f32_slowpath,($__internal_2_$__cuda_sm3x_div_rn_noftz_f32_slowpath - $__internal_1_$__cuda_sm20_sqrt_rn_f32_slowpath)
$__internal_1_$__cuda_sm20_sqrt_rn_f32_slowpath:
[----:B------:R-:W-:-:S13]  /*1290*/  LOP3.LUT P0, RZ, R0, 0x7fffffff, RZ, 0xc0, !PT ;  /* 0x7fffffff00ff7812 */ /* 0x000fda000780c0ff */
[----:B------:R-:W-:Y:S01]  /*12a0*/  @!P0 IMAD.MOV.U32 R4, RZ, RZ, R0 ;  /* 0x000000ffff048224 */ /* 0x000fe200078e0000 */
[----:B------:R-:W-:Y:S06]  /*12b0*/  @!P0 BRA `(.L_x_19) ;  /* 0x0000000000408947 */ /* 0x000fec0003800000 */
[----:B------:R-:W-:-:S13]  /*12c0*/  FSETP.GEU.FTZ.AND P0, PT, R0, RZ, PT ;  /* 0x000000ff0000720b */ /* 0x000fda0003f1e000 */
[----:B------:R-:W-:Y:S01]  /*12d0*/  @!P0 IMAD.MOV.U32 R4, RZ, RZ, 0x7fffffff ;  /* 0x7fffffffff048424 */ /* 0x000fe200078e00ff */
[----:B------:R-:W-:Y:S06]  /*12e0*/  @!P0 BRA `(.L_x_19) ;  /* 0x0000000000348947 */ /* 0x000fec0003800000 */
[----:B------:R-:W-:-:S13]  /*12f0*/  FSETP.GTU.FTZ.AND P0, PT, |R0|, +INF , PT ;  /* 0x7f8000000000780b */ /* 0x000fda0003f1c200 */
[----:B------:R-:W-:Y:S01]  /*1300*/  @P0 FADD.FTZ R4, R0, 1 ;  /* 0x3f80000000040421 */ /* 0x000fe20000010000 */
[----:B------:R-:W-:Y:S06]  /*1310*/  @P0 BRA `(.L_x_19) ;  /* 0x0000000000280947 */ /* 0x000fec0003800000 */
[----:B------:R-:W-:-:S13]  /*1320*/  FSETP.NEU.FTZ.AND P0, PT, |R0|, +INF , PT ;  /* 0x7f8000000000780b */ /* 0x000fda0003f1d200 */
[----:B------:R-:W-:-:S04]  /*1330*/  @P0 FFMA R6, R0, 1.84467440737095516160e+19, RZ ;  /* 0x5f80000000060823 */ /* 0x000fc800000000ff */
[----:B------:R-:W0:Y:S02]  /*1340*/  @P0 MUFU.RSQ R7, R6 ;  /* 0x0000000600070308 */ /* 0x000e240000001400 */
[----:B0-----:R-:W-:Y:S01]  /*1350*/  @P0 FMUL.FTZ R9, R6, R7 ;  /* 0x0000000706090220 */ /* 0x001fe20000410000 */
[----:B------:R-:W-:-:S03]  /*1360*/  @P0 FMUL.FTZ R7, R7, 0.5 ;  /* 0x3f00000007070820 */ /* 0x000fc60000410000 */
[----:B------:R-:W-:-:S04]  /*1370*/  @P0 FADD.FTZ R4, -R9, -RZ ;  /* 0x800000ff09040221 */ /* 0x000fc80000010100 */
[----:B------:R-:W-:Y:S01]  /*1380*/  @P0 FFMA R8, R9, R4, R6 ;  /* 0x0000000409080223 */ /* 0x000fe20000000006 */
[----:B------:R-:W-:-:S03]  /*1390*/  @!P0 IMAD.MOV.U32 R4, RZ, RZ, R0 ;  /* 0x000000ffff048224 */ /* 0x000fc600078e0000 */
[----:B------:R-:W-:-:S04]  /*13a0*/  @P0 FFMA R7, R8, R7, R9 ;  /* 0x0000000708070223 */ /* 0x000fc80000000009 */
[----:B------:R-:W-:-:S07]  /*13b0*/  @P0 FMUL.FTZ R4, R7, 2.3283064365386962891e-10 ;  /* 0x2f80000007040820 */ /* 0x000fce0000410000 */
.L_x_19:
[----:B------:R-:W-:Y:S02]  /*13c0*/  IMAD.MOV.U32 R6, RZ, RZ, R10 ;  /* 0x000000ffff067224 */ /* 0x000fe400078e000a */
[----:B------:R-:W-:-:S04]  /*13d0*/  IMAD.MOV.U32 R7, RZ, RZ, 0x0 ;  /* 0x00000000ff077424 */ /* 0x000fc800078e00ff */
[----:B------:R-:W-:Y:S05]  /*13e0*/  RET.REL.NODEC R6 `(_Z15mute_directwaveiiffffiiiiPfS_S_i) ;  /* 0xffffffec06047950 */ /* 0x000fea0003c3ffff */
        .weak           $__internal_2_$__cuda_sm3x_div_rn_noftz_f32_slowpath
        .type           $__internal_2_$__cuda_sm3x_div_rn_noftz_f32_slowpath,@function
        .size           $__internal_2_$__cuda_sm3x_div_rn_noftz_f32_slowpath,($_Z15mute_directwaveiiffffiiiiPfS_S_i$__internal_accurate_pow - $__internal_2_$__cuda_sm3x_div_rn_noftz_f32_slowpath)
$__internal_2_$__cuda_sm3x_div_rn_noftz_f32_slowpath:
[----:B------:R-:W-:Y:S01]  /*13f0*/  SHF.R.U32.HI R7, RZ, 0x17, R3 ;  /* 0x00000017ff077819 */ /* 0x000fe20000011603 */
[----:B------:R-:W-:Y:S01]  /*1400*/  BSSY.RECONVERGENT B1, `(.L_x_20) ;  /* 0x0000062000017945 */ /* 0x000fe20003800200 */
[----:B------:R-:W-:Y:S02]  /*1410*/  SHF.R.U32.HI R5, RZ, 0x17, R0 ;  /* 0x00000017ff057819 */ /* 0x000fe40000011600 */
[----:B------:R-:W-:Y:S02]  /*1420*/  LOP3.LUT R12, R7, 0xff, RZ, 0xc0, !PT ;  /* 0x000000ff070c7812 */ /* 0x000fe400078ec0ff */
[----:B------:R-:W-:-:S03]  /*1430*/  LOP3.LUT R10, R5, 0xff, RZ, 0xc0, !PT ;  /* 0x000000ff050a7812 */ /* 0x000fc600078ec0ff */
[----:B------:R-:W-:Y:S01]  /*1440*/  VIADD R8, R12, 0xffffffff ;  /* 0xffffffff0c087836 */ /* 0x000fe20000000000 */
[----:B------:R-:W-:-:S04]  /*1450*/  IADD3 R7, PT, PT, R10, -0x1, RZ ;  /* 0xffffffff0a077810 */ /* 0x000fc80007ffe0ff */
[----:B------:R-:W-:-:S04]  /*1460*/  ISETP.GT.U32.AND P0, PT, R8, 0xfd, PT ;  /* 0x000000fd0800780c */ /* 0x000fc80003f04070 */
[----:B------:R-:W-:-:S13]  /*1470*/  ISETP.GT.U32.OR P0, PT, R7, 0xfd, P0 ;  /* 0x000000fd0700780c */ /* 0x000fda0000704470 */
[----:B------:R-:W-:Y:S01]  /*1480*/  @!P0 IMAD.MOV.U32 R5, RZ, RZ, RZ ;  /* 0x000000ffff058224 */ /* 0x000fe200078e00ff */
[----:B------:R-:W-:Y:S06]  /*1490*/  @!P0 BRA `(.L_x_21) ;  /* 0x00000000005c8947 */ /* 0x000fec0003800000 */
[----:B------:R-:W-:Y:S02]  /*14a0*/  FSETP.GTU.FTZ.AND P0, PT, |R0|, +INF , PT ;  /* 0x7f8000000000780b */ /* 0x000fe40003f1c200 */
[----:B------:R-:W-:-:S04]  /*14b0*/  FSETP.GTU.FTZ.AND P1, PT, |R3|, +INF , PT ;  /* 0x7f8000000300780b */ /* 0x000fc80003f3c200 */
[----:B------:R-:W-:-:S13]  /*14c0*/  PLOP3.LUT P0, PT, P0, P1, PT, 0xf8, 0x8f ;  /* 0x00000000008f781c */ /* 0x000fda0000703f70 */
[----:B------:R-:W-:Y:S05]  /*14d0*/  @P0 BRA `(.L_x_22) ;  /* 0x00000004004c0947 */ /* 0x000fea0003800000 */
[----:B------:R-:W-:-:S13]  /*14e0*/  LOP3.LUT P0, RZ, R3, 0x7fffffff, R0, 0xc8, !PT ;  /* 0x7fffffff03ff7812 */ /* 0x000fda000780c800 */
[----:B------:R-:W-:Y:S05]  /*14f0*/  @!P0 BRA `(.L_x_23) ;  /* 0x00000004003c8947 */ /* 0x000fea0003800000 */
[C---:B------:R-:W-:Y:S02]  /*1500*/  FSETP.NEU.FTZ.AND P2, PT, |R0|.reuse, +INF , PT ;  /* 0x7f8000000000780b */ /* 0x040fe40003f5d200 */
[----:B------:R-:W-:Y:S02]  /*1510*/  FSETP.NEU.FTZ.AND P1, PT, |R3|, +INF , PT ;  /* 0x7f8000000300780b */ /* 0x000fe40003f3d200 */
[----:B------:R-:W-:-:S11]  /*1520*/  FSETP.NEU.FTZ.AND P0, PT, |R0|, +INF , PT ;  /* 0x7f8000000000780b */ /* 0x000fd60003f1d200 */
[----:B------:R-:W-:Y:S05]  /*1530*/  @!P1 BRA !P2, `(.L_x_23) ;  /* 0x00000004002c9947 */ /* 0x000fea0005000000 */
[----:B------:R-:W-:-:S04]  /*1540*/  LOP3.LUT P2, RZ, R0, 0x7fffffff, RZ, 0xc0, !PT ;  /* 0x7fffffff00ff7812 */ /* 0x000fc8000784c0ff */
[----:B------:R-:W-:-:S13]  /*1550*/  PLOP3.LUT P1, PT, P1, P2, PT, 0x2f, 0xf2 ;  /* 0x0000000000f2781c */ /* 0x000fda0000f24577 */
[----:B------:R-:W-:Y:S05]  /*1560*/  @P1 BRA `(.L_x_24) ;  /* 0x0000000400181947 */ /* 0x000fea0003800000 */
[----:B------:R-:W-:-:S04]  /*1570*/  LOP3.LUT P1, RZ, R3, 0x7fffffff, RZ, 0xc0, !PT ;  /* 0x7fffffff03ff7812 */ /* 0x000fc8000782c0ff */
[----:B------:R-:W-:-:S13]  /*1580*/  PLOP3.LUT P0, PT, P0, P1, PT, 0x2f, 0xf2 ;  /* 0x0000000000f2781c */ /* 0x000fda0000702577 */
[----:B------:R-:W-:Y:S05]  /*1590*/  @P0 BRA `(.L_x_25) ;  /* 0x0000000400000947 */ /* 0x000fea0003800000 */
[----:B------:R-:W-:Y:S02]  /*15a0*/  ISETP.GE.AND P0, PT, R7, RZ, PT ;  /* 0x000000ff0700720c */ /* 0x000fe40003f06270 */
[----:B------:R-:W-:-:S11]  /*15b0*/  ISETP.GE.AND P1, PT, R8, RZ, PT ;  /* 0x000000ff0800720c */ /* 0x000fd60003f26270 */
[----:B------:R-:W-:Y:S02]  /*15c0*/  @P0 IMAD.MOV.U32 R5, RZ, RZ, RZ ;  /* 0x000000ffff050224 */ /* 0x000fe400078e00ff */
[----:B------:R-:W-:Y:S01]  /*15d0*/  @!P0 FFMA R0, R0, 1.84467440737095516160e+19, RZ ;  /* 0x5f80000000008823 */ /* 0x000fe200000000ff */
[----:B------:R-:W-:Y:S02]  /*15e0*/  @!P0 IMAD.MOV.U32 R5, RZ, RZ, -0x40 ;  /* 0xffffffc0ff058424 */ /* 0x000fe400078e00ff */
[----:B------:R-:W-:Y:S02]  /*15f0*/  @!P1 FFMA R3, R3, 1.84467440737095516160e+19, RZ ;  /* 0x5f80000003039823 */ /* 0x000fe400000000ff */
[----:B------:R-:W-:-:S07]  /*1600*/  @!P1 VIADD R5, R5, 0x40 ;  /* 0x0000004005059836 */ /* 0x000fce0000000000 */
.L_x_21:
[----:B------:R-:W-:Y:S01]  /*1610*/  LEA R8, R12, 0xc0800000, 0x17 ;  /* 0xc08000000c087811 */ /* 0x000fe200078eb8ff */
[----:B------:R-:W-:Y:S04]  /*1620*/  BSSY.RECONVERGENT B2, `(.L_x_26) ;  /* 0x0000036000027945 */ /* 0x000fe80003800200 */
[----:B------:R-:W-:Y:S02]  /*1630*/  IMAD.IADD R8, R3, 0x1, -R8 ;  /* 0x0000000103087824 */ /* 0x000fe400078e0a08 */
[----:B------:R-:W-:Y:S02]  /*1640*/  VIADD R3, R10, 0xffffff81 ;  /* 0xffffff810a037836 */ /* 0x000fe40000000000 */
[----:B------:R0:W1:Y:S01]  /*1650*/  MUFU.RCP R7, R8 ;  /* 0x0000000800077308 */ /* 0x0000620000001000 */
[----:B------:R-:W-:Y:S01]  /*1660*/  FADD.FTZ R9, -R8, -RZ ;  /* 0x800000ff08097221 */ /* 0x000fe20000010100 */
[C---:B------:R-:W-:Y:S01]  /*1670*/  IMAD R0, R3.reuse, -0x800000, R0 ;  /* 0xff80000003007824 */ /* 0x040fe200078e0200 */
[----:B0-----:R-:W-:-:S04]  /*1680*/  IADD3 R8, PT, PT, R3, 0x7f, -R12 ;  /* 0x0000007f03087810 */ /* 0x001fc80007ffe80c */
[----:B------:R-:W-:Y:S01]  /*1690*/  IADD3 R8, PT, PT, R8, R5, RZ ;  /* 0x0000000508087210 */ /* 0x000fe20007ffe0ff */
[----:B-1----:R-:W-:-:S04]  /*16a0*/  FFMA R10, R7, R9, 1 ;  /* 0x3f800000070a7423 */ /* 0x002fc80000000009 */
[----:B------:R-:W-:-:S04]  /*16b0*/  FFMA R14, R7, R10, R7 ;  /* 0x0000000a070e7223 */ /* 0x000fc80000000007 */
[----:B------:R-:W-:-:S04]  /*16c0*/  FFMA R7, R0, R14, RZ ;  /* 0x0000000e00077223 */ /* 0x000fc800000000ff */
[----:B------:R-:W-:-:S04]  /*16d0*/  FFMA R10, R9, R7, R0 ;  /* 0x00000007090a7223 */ /* 0x000fc80000000000 */
[----:B------:R-:W-:-:S04]  /*16e0*/  FFMA R7, R14, R10, R7 ;  /* 0x0000000a0e077223 */ /* 0x000fc80000000007 */
[----:B------:R-:W-:-:S04]  /*16f0*/  FFMA R10, R9, R7, R0 ;  /* 0x00000007090a7223 */ /* 0x000fc80000000000 */
[----:B------:R-:W-:-:S05]  /*1700*/  FFMA R0, R14, R10, R7 ;  /* 0x0000000a0e007223 */ /* 0x000fca0000000007 */
[----:B------:R-:W-:-:S04]  /*1710*/  SHF.R.U32.HI R3, RZ, 0x17, R0 ;  /* 0x00000017ff037819 */ /* 0x000fc80000011600 */
[----:B------:R-:W-:-:S05]  /*1720*/  LOP3.LUT R3, R3, 0xff, RZ, 0xc0, !PT ;  /* 0x000000ff03037812 */ /* 0x000fca00078ec0ff */
[----:B------:R-:W-:-:S04]  /*1730*/  IMAD.IADD R9, R3, 0x1, R8 ;  /* 0x0000000103097824 */ /* 0x000fc800078e0208 */
[----:B------:R-:W-:-:S05]  /*1740*/  VIADD R3, R9, 0xffffffff ;  /* 0xffffffff09037836 */ /* 0x000fca0000000000 */
[----:B------:R-:W-:-:S13]  /*1750*/  ISETP.GE.U32.AND P0, PT, R3, 0xfe, PT ;  /* 0x000000fe0300780c */ /* 0x000fda0003f06070 */
[----:B------:R-:W-:Y:S05]  /*1760*/  @!P0 BRA `(.L_x_27) ;  /* 0x0000000000808947 */ /* 0x000fea0003800000 */
[----:B------:R-:W-:-:S13]  /*1770*/  ISETP.GT.AND P0, PT, R9, 0xfe, PT ;  /* 0x000000fe0900780c */ /* 0x000fda0003f04270 */
[----:B------:R-:W-:Y:S05]  /*1780*/  @P0 BRA `(.L_x_28) ;  /* 0x00000000006c0947 */ /* 0x000fea0003800000 */
[----:B------:R-:W-:-:S13]  /*1790*/  ISETP.GE.AND P0, PT, R9, 0x1, PT ;  /* 0x000000010900780c */ /* 0x000fda0003f06270 */
[----:B------:R-:W-:Y:S05]  /*17a0*/  @P0 BRA `(.L_x_29) ;  /* 0x0000000000740947 */ /* 0x000fea0003800000 */
[----:B------:R-:W-:Y:S02]  /*17b0*/  ISETP.GE.AND P0, PT, R9, -0x18, PT ;  /* 0xffffffe80900780c */ /* 0x000fe40003f06270 */
[----:B------:R-:W-:-:S11]  /*17c0*/  LOP3.LUT R0, R0, 0x80000000, RZ, 0xc0, !PT ;  /* 0x8000000000007812 */ /* 0x000fd600078ec0ff */
[----:B------:R-:W-:Y:S05]  /*17d0*/  @!P0 BRA `(.L_x_29) ;  /* 0x0000000000688947 */ /* 0x000fea0003800000 */
[CCC-:B------:R-:W-:Y:S01]  /*17e0*/  FFMA.RZ R3, R14.reuse, R10.reuse, R7.reuse ;  /* 0x0000000a0e037223 */ /* 0x1c0fe2000000c007 */
[CCC-:B------:R-:W-:Y:S01]  /*17f0*/  FFMA.RM R8, R14.reuse, R10.reuse, R7.reuse ;  /* 0x0000000a0e087223 */ /* 0x1c0fe20000004007 */
[C---:B------:R-:W-:Y:S02]  /*1800*/  ISETP.NE.AND P2, PT, R9.reuse, RZ, PT ;  /* 0x000000ff0900720c */ /* 0x040fe40003f45270 */
[----:B------:R-:W-:Y:S02]  /*1810*/  ISETP.NE.AND P1, PT, R9, RZ, PT ;  /* 0x000000ff0900720c */ /* 0x000fe40003f25270 */
[----:B------:R-:W-:Y:S01]  /*1820*/  LOP3.LUT R5, R3, 0x7fffff, RZ, 0xc0, !PT ;  /* 0x007fffff03057812 */ /* 0x000fe200078ec0ff */
[----:B------:R-:W-:Y:S01]  /*1830*/  FFMA.RP R3, R14, R10, R7 ;  /* 0x0000000a0e037223 */ /* 0x000fe20000008007 */
[----:B------:R-:W-:Y:S02]  /*1840*/  VIADD R10, R9, 0x20 ;  /* 0x00000020090a7836 */ /* 0x000fe40000000000 */
[----:B------:R-:W-:Y:S01]  /*1850*/  LOP3.LUT R5, R5, 0x800000, RZ, 0xfc, !PT ;  /* 0x0080000005057812 */ /* 0x000fe200078efcff */
[----:B------:R-:W-:Y:S01]  /*1860*/  IMAD.MOV R7, RZ, RZ, -R9 ;  /* 0x000000ffff077224 */ /* 0x000fe200078e0a09 */
[----:B------:R-:W-:-:S02]  /*1870*/  FSETP.NEU.FTZ.AND P0, PT, R3, R8, PT ;  /* 0x000000080300720b */ /* 0x000fc40003f1d000 */
[----:B------:R-:W-:Y:S02]  /*1880*/  SHF.L.U32 R10, R5, R10, RZ ;  /* 0x0000000a050a7219 */ /* 0x000fe400000006ff */
[----:B------:R-:W-:Y:S02]  /*1890*/  SEL R8, R7, RZ, P2 ;  /* 0x000000ff07087207 */ /* 0x000fe40001000000 */
[----:B------:R-:W-:Y:S02]  /*18a0*/  ISETP.NE.AND P1, PT, R10, RZ, P1 ;  /* 0x000000ff0a00720c */ /* 0x000fe40000f25270 */
[----:B------:R-:W-:Y:S02]  /*18b0*/  SHF.R.U32.HI R8, RZ, R8, R5 ;  /* 0x00000008ff087219 */ /* 0x000fe40000011605 */
[----:B------:R-:W-:Y:S02]  /*18c0*/  PLOP3.LUT P0, PT, P0, P1, PT, 0xf8, 0x8f ;  /* 0x00000000008f781c */ /* 0x000fe40000703f70 */
[----:B------:R-:W-:-:S02]  /*18d0*/  SHF.R.U32.HI R10, RZ, 0x1, R8 ;  /* 0x00000001ff0a7819 */ /* 0x000fc40000011608 */
[----:B------:R-:W-:-:S04]  /*18e0*/  SEL R3, RZ, 0x1, !P0 ;  /* 0x00000001ff037807 */ /* 0x000fc80004000000 */
[----:B------:R-:W-:-:S04]  /*18f0*/  LOP3.LUT R3, R3, 0x1, R10, 0xf8, !PT ;  /* 0x0000000103037812 */ /* 0x000fc800078ef80a */
[----:B------:R-:W-:-:S05]  /*1900*/  LOP3.LUT R3, R3, R8, RZ, 0xc0, !PT ;  /* 0x0000000803037212 */ /* 0x000fca00078ec0ff */
[----:B------:R-:W-:-:S05]  /*1910*/  IMAD.IADD R3, R10, 0x1, R3 ;  /* 0x000000010a037824 */ /* 0x000fca00078e0203 */
[----:B------:R-:W-:Y:S01]  /*1920*/  LOP3.LUT R0, R3, R0, RZ, 0xfc, !PT ;  /* 0x0000000003007212 */ /* 0x000fe200078efcff */
[----:B------:R-:W-:Y:S06]  /*1930*/  BRA `(.L_x_29) ;  /* 0x0000000000107947 */ /* 0x000fec0003800000 */
.L_x_28:
[----:B------:R-:W-:-:S04]  /*1940*/  LOP3.LUT R0, R0, 0x80000000, RZ, 0xc0, !PT ;  /* 0x8000000000007812 */ /* 0x000fc800078ec0ff */
[----:B------:R-:W-:Y:S01]  /*1950*/  LOP3.LUT R0, R0, 0x7f800000, RZ, 0xfc, !PT ;  /* 0x7f80000000007812 */ /* 0x000fe200078efcff */
[----:B------:R-:W-:Y:S06]  /*1960*/  BRA `(.L_x_29) ;  /* 0x0000000000047947 */ /* 0x000fec0003800000 */
.L_x_27:
[----:B------:R-:W-:-:S07]  /*1970*/  IMAD R0, R8, 0x800000, R0 ;  /* 0x0080000008007824 */ /* 0x000fce00078e0200 */
.L_x_29:
[----:B------:R-:W-:Y:S05]  /*1980*/  BSYNC.RECONVERGENT B2 ;  /* 0x0000000000027941 */ /* 0x000fea0003800200 */
.L_x_26:
[----:B------:R-:W-:Y:S05]  /*1990*/  BRA `(.L_x_30) ;  /* 0x0000000000207947 */ /* 0x000fea0003800000 */
.L_x_25:
[----:B------:R-:W-:-:S04]  /*19a0*/  LOP3.LUT R0, R3, 0x80000000, R0, 0x48, !PT ;  /* 0x8000000003007812 */ /* 0x000fc800078e4800 */
[----:B------:R-:W-:Y:S01]  /*19b0*/  LOP3.LUT R0, R0, 0x7f800000, RZ, 0xfc, !PT ;  /* 0x7f80000000007812 */ /* 0x000fe200078efcff */
[----:B------:R-:W-:Y:S06]  /*19c0*/  BRA `(.L_x_30) ;  /* 0x0000000000147947 */ /* 0x000fec0003800000 */
.L_x_24:
[----:B------:R-:W-:Y:S01]  /*19d0*/  LOP3.LUT R0, R3, 0x80000000, R0, 0x48, !PT ;  /* 0x8000000003007812 */ /* 0x000fe200078e4800 */
[----:B------:R-:W-:Y:S06]  /*19e0*/  BRA `(.L_x_30) ;  /* 0x00000000000c7947 */ /* 0x000fec0003800000 */
.L_x_23:
[----:B------:R-:W0:Y:S01]  /*19f0*/  MUFU.RSQ R0, -QNAN ;  /* 0xffc0000000007908 */ /* 0x000e220000001400 */
[----:B------:R-:W-:Y:S05]  /*1a00*/  BRA `(.L_x_30) ;  /* 0x0000000000047947 */ /* 0x000fea0003800000 */
.L_x_22:
[----:B------:R-:W-:-:S07]  /*1a10*/  FADD.FTZ R0, R0, R3 ;  /* 0x0000000300007221 */ /* 0x000fce0000010000 */
.L_x_30:
[----:B------:R-:W-:Y:S05]  /*1a20*/  BSYNC.RECONVERGENT B1 ;  /* 0x0000000000017941 */ /* 0x000fea0003800200 */
.L_x_20:
[----:B------:R-:W-:-:S04]  /*1a30*/  MOV R7, 0x0 ;  /* 0x0000000000077802 */ /* 0x000fc80000000f00 */
[----:B0-----:R-:W-:Y:S05]  /*1a40*/  RET.REL.NODEC R6 `(_Z15mute_directwaveiiffffiiiiPfS_S_i) ;  /* 0xffffffe4066c7950 */ /* 0x001fea0003c3ffff */
        .type           $_Z15mute_directwaveiiffffiiiiPfS_S_i$__internal_accurate_pow,@function
        .size           $_Z15mute_directwaveiiffffiiiiPfS_S_i$__internal_accurate_pow,(.L_x_152 - $_Z15mute_directwaveiiffffiiiiPfS_S_i$__internal_accurate_pow)
$_Z15mute_directwaveiiffffiiiiPfS_S_i$__internal_accurate_pow:
[----:B------:R-:W-:Y:S01]  /*1a50*/  ISETP.GT.U32.AND P0, PT, R27, 0xfffff, PT ;  /* 0x000fffff1b00780c */ /* 0x000fe20003f04070 */
[----:B------:R-:W-:Y:S01]  /*1a60*/  IMAD.MOV.U32 R6, RZ, RZ, R10 ;  /* 0x000000ffff067224 */ /* 0x000fe200078e000a */
[----:B------:R-:W-:Y:S01]  /*1a70*/  UMOV UR4, 0x7d2cafe2 ;  /* 0x7d2cafe200047882 */ /* 0x000fe20000000000 */
[--C-:B------:R-:W-:Y:S01]  /*1a80*/  IMAD.MOV.U32 R7, RZ, RZ, R27.reuse ;  /* 0x000000ffff077224 */ /* 0x100fe200078e001b */
[----:B------:R-:W-:Y:S01]  /*1a90*/  UMOV UR5, 0x3eb0f5ff ;  /* 0x3eb0f5ff00057882 */ /* 0x000fe20000000000 */
[--C-:B------:R-:W-:Y:S01]  /*1aa0*/  IMAD.MOV.U32 R8, RZ, RZ, R27.reuse ;  /* 0x000000ffff087224 */ /* 0x100fe200078e001b */
[----:B------:R-:W-:Y:S01]  /*1ab0*/  SHF.R.U32.HI R27, RZ, 0x14, R27 ;  /* 0x00000014ff1b7819 */ /* 0x000fe2000001161b */
[----:B------:R-:W-:Y:S01]  /*1ac0*/  IMAD.MOV.U32 R14, RZ, RZ, RZ ;  /* 0x000000ffff0e7224 */ /* 0x000fe200078e00ff */
[----:B------:R-:W-:Y:S01]  /*1ad0*/  UMOV UR6, 0x3b39803f ;  /* 0x3b39803f00067882 */ /* 0x000fe20000000000 */
[----:B------:R-:W-:Y:S01]  /*1ae0*/  IMAD.MOV.U32 R16, RZ, RZ, 0x41ad3b5a ;  /* 0x41ad3b5aff107424 */ /* 0x000fe200078e00ff */
[----:B------:R-:W-:Y:S01]  /*1af0*/  UMOV UR7, 0x3c7abc9e ;  /* 0x3c7abc9e00077882 */ /* 0x000fe20000000000 */
[----:B------:R-:W-:-:S02]  /*1b00*/  IMAD.MOV.U32 R17, RZ, RZ, 0x3ed0f5d2 ;  /* 0x3ed0f5d2ff117424 */ /* 0x000fc400078e00ff */
[----:B------:R-:W-:-:S10]  /*1b10*/  @!P0 DMUL R6, R6, 1.80143985094819840000e+16 ;  /* 0x4350000006068828 */ /* 0x000fd40000000000 */
[----:B------:R-:W-:Y:S01]  /*1b20*/  @!P0 IMAD.MOV.U32 R8, RZ, RZ, R7 ;  /* 0x000000ffff088224 */ /* 0x000fe200078e0007 */
[----:B------:R-:W-:Y:S01]  /*1b30*/  @!P0 LEA.HI R27, R7, 0xffffffca, RZ, 0xc ;  /* 0xffffffca071b8811 */ /* 0x000fe200078f60ff */
[----:B------:R-:W-:-:S03]  /*1b40*/  @!P0 IMAD.MOV.U32 R10, RZ, RZ, R6 ;  /* 0x000000ffff0a8224 */ /* 0x000fc600078e0006 */
[----:B------:R-:W-:Y:S01]  /*1b50*/  LOP3.LUT R8, R8, 0x800fffff, RZ, 0xc0, !PT ;  /* 0x800fffff08087812 */ /* 0x000fe200078ec0ff */
[----:B------:R-:W-:-:S03]  /*1b60*/  VIADD R6, R27, 0xfffffc01 ;  /* 0xfffffc011b067836 */ /* 0x000fc60000000000 */
[----:B------:R-:W-:-:S04]  /*1b70*/  LOP3.LUT R11, R8, 0x3ff00000, RZ, 0xfc, !PT ;  /* 0x3ff00000080b7812 */ /* 0x000fc800078efcff */
[----:B------:R-:W-:-:S13]  /*1b80*/  ISETP.GE.U32.AND P1, PT, R11, 0x3ff6a09f, PT ;  /* 0x3ff6a09f0b00780c */ /* 0x000fda0003f26070 */
[----:B------:R-:W-:Y:S01]  /*1b90*/  @P1 VIADD R9, R11, 0xfff00000 ;  /* 0xfff000000b091836 */ /* 0x000fe20000000000 */
[----:B------:R-:W-:-:S04]  /*1ba0*/  @P1 IADD3 R6, PT, PT, R27, -0x3fe, RZ ;  /* 0xfffffc021b061810 */ /* 0x000fc80007ffe0ff */
[----:B------:R-:W-:-:S06]  /*1bb0*/  @P1 MOV R11, R9 ;  /* 0x00000009000b1202 */ /* 0x000fcc0000000f00 */
[C---:B------:R-:W-:Y:S02]  /*1bc0*/  DADD R12, R10.reuse, 1 ;  /* 0x3ff000000a0c7429 */ /* 0x040fe40000000000 */
[----:B------:R-:W-:-:S04]  /*1bd0*/  DADD R10, R10, -1 ;  /* 0xbff000000a0a7429 */ /* 0x000fc80000000000 */
[----:B------:R-:W0:Y:S02]  /*1be0*/  MUFU.RCP64H R15, R13 ;  /* 0x0000000d000f7308 */ /* 0x000e240000001800 */
[----:B0-----:R-:W-:-:S08]  /*1bf0*/  DFMA R8, -R12, R14, 1 ;  /* 0x3ff000000c08742b */ /* 0x001fd0000000010e */
[----:B------:R-:W-:-:S08]  /*1c00*/  DFMA R8, R8, R8, R8 ;  /* 0x000000080808722b */ /* 0x000fd00000000008 */
[----:B------:R-:W-:-:S08]  /*1c10*/  DFMA R14, R14, R8, R14 ;  /* 0x000000080e0e722b */ /* 0x000fd0000000000e */
[----:B------:R-:W-:-:S08]  /*1c20*/  DMUL R8, R10, R14 ;  /* 0x0000000e0a087228 */ /* 0x000fd00000000000 */
[----:B------:R-:W-:-:S08]  /*1c30*/  DFMA R8, R10, R14, R8 ;  /* 0x0000000e0a08722b */ /* 0x000fd00000000008 */
[----:B------:R-:W-:-:S08]  /*1c40*/  DMUL R20, R8, R8 ;  /* 0x0000000808147228 */ /* 0x000fd00000000000 */
[----:B------:R-:W-:Y:S01]  /*1c50*/  DFMA R12, R20, UR4, R16 ;  /* 0x00000004140c7c2b */ /* 0x000fe20008000010 */
[----:B------:R-:W-:Y:S01]  /*1c60*/  UMOV UR4, 0x75488a3f ;  /* 0x75488a3f00047882 */ /* 0x000fe20000000000 */
[----:B------:R-:W-:-:S06]  /*1c70*/  UMOV UR5, 0x3ef3b20a ;  /* 0x3ef3b20a00057882 */ /* 0x000fcc0000000000 */
[----:B------:R-:W-:Y:S01]  /*1c80*/  DFMA R12, R20, R12, UR4 ;  /* 0x00000004140c7e2b */ /* 0x000fe2000800000c */
[----:B------:R-:W-:Y:S01]  /*1c90*/  UMOV UR4, 0xe4faecd5 ;  /* 0xe4faecd500047882 */ /* 0x000fe20000000000 */
[----:B------:R-:W-:-:S06]  /*1ca0*/  UMOV UR5, 0x3f1745cd ;  /* 0x3f1745cd00057882 */ /* 0x000fcc0000000000 */
[----:B------:R-:W-:Y:S01]  /*1cb0*/  DFMA R12, R20, R12, UR4 ;  /* 0x00000004140c7e2b */ /* 0x000fe2000800000c */
[----:B------:R-:W-:Y:S01]  /*1cc0*/  UMOV UR4, 0x258a578b ;  /* 0x258a578b00047882 */ /* 0x000fe20000000000 */
[----:B------:R-:W-:-:S06]  /*1cd0*/  UMOV UR5, 0x3f3c71c7 ;  /* 0x3f3c71c700057882 */ /* 0x000fcc0000000000 */
[----:B------:R-:W-:Y:S01]  /*1ce0*/  DFMA R18, R20, R12, UR4 ;  /* 0x0000000414127e2b */ /* 0x000fe2000800000c */
[----:B------:R-:W-:Y:S01]  /*1cf0*/  UMOV UR4, 0x9242b910 ;  /* 0x9242b91000047882 */ /* 0x000fe20000000000 */
[----:B------:R-:W-:Y:S01]  /*1d00*/  UMOV UR5, 0x3f624924 ;  /* 0x3f62492400057882 */ /* 0x000fe20000000000 */
[----:B------:R-:W-:-:S05]  /*1d10*/  DADD R12, R10, -R8 ;  /* 0x000000000a0c7229 */ /* 0x000fca0000000808 */
[----:B------:R-:W-:Y:S01]  /*1d20*/  DFMA R18, R20, R18, UR4 ;  /* 0x0000000414127e2b */ /* 0x000fe20008000012 */
[----:B------:R-:W-:Y:S01]  /*1d30*/  UMOV UR4, 0x99999dfb ;  /* 0x99999dfb00047882 */ /* 0x000fe20000000000 */
[----:B------:R-:W-:Y:S01]  /*1d40*/  UMOV UR5, 0x3f899999 ;  /* 0x3f89999900057882 */ /* 0x000fe20000000000 */
[----:B------:R-:W-:-:S05]  /*1d50*/  DADD R12, R12, R12 ;  /* 0x000000000c0c7229 */ /* 0x000fca000000000c */
[----:B------:R-:W-:Y:S01]  /*1d60*/  DFMA R18, R20, R18, UR4 ;  /* 0x0000000414127e2b */ /* 0x000fe20008000012 */
[----:B------:R-:W-:Y:S01]  /*1d70*/  UMOV UR4, 0x55555555 ;  /* 0x5555555500047882 */ /* 0x000fe20000000000 */
[----:B------:R-:W-:Y:S01]  /*1d80*/  UMOV UR5, 0x3fb55555 ;  /* 0x3fb5555500057882 */ /* 0x000fe20000000000 */
[----:B------:R-:W-:-:S05]  /*1d90*/  DFMA R12, R10, -R8, R12 ;  /* 0x800000080a0c722b */ /* 0x000fca000000000c */
[----:B------:R-:W-:-:S03]  /*1da0*/  DFMA R10, R20, R18, UR4 ;  /* 0x00000004140a7e2b */ /* 0x000fc60008000012 */
[----:B------:R-:W-:Y:S02]  /*1db0*/  DMUL R12, R14, R12 ;  /* 0x0000000c0e0c7228 */ /* 0x000fe40000000000 */
[----:B------:R-:W-:-:S03]  /*1dc0*/  DMUL R14, R8, R8 ;  /* 0x00000008080e7228 */ /* 0x000fc60000000000 */
[----:B------:R-:W-:Y:S01]  /*1dd0*/  DADD R16, -R10, UR4 ;  /* 0x000000040a107e29 */ /* 0x000fe20008000100 */
[----:B------:R-:W-:Y:S01]  /*1de0*/  UMOV UR4, 0xb9e7b0 ;  /* 0x00b9e7b000047882 */ /* 0x000fe20000000000 */
[----:B------:R-:W-:-:S03]  /*1df0*/  UMOV UR5, 0x3c46a4cb ;  /* 0x3c46a4cb00057882 */ /* 0x000fc60000000000 */
[----:B------:R-:W-:-:S03]  /*1e00*/  DFMA R22, R8, R8, -R14 ;  /* 0x000000080816722b */ /* 0x000fc6000000080e */
[----:B------:R-:W-:Y:S02]  /*1e10*/  DFMA R16, R20, R18, R16 ;  /* 0x000000121410722b */ /* 0x000fe40000000010 */
[----:B------:R-:W-:Y:S01]  /*1e20*/  DMUL R18, R8, R14 ;  /* 0x0000000e08127228 */ /* 0x000fe20000000000 */
[----:B------:R-:W-:Y:S02]  /*1e30*/  VIADD R21, R13, 0x100000 ;  /* 0x001000000d157836 */ /* 0x000fe40000000000 */
[----:B------:R-:W-:-:S03]  /*1e40*/  IMAD.MOV.U32 R20, RZ, RZ, R12 ;  /* 0x000000ffff147224 */ /* 0x000fc600078e000c */
[----:B------:R-:W-:Y:S01]  /*1e50*/  DADD R16, R16, -UR4 ;  /* 0x8000000410107e29 */ /* 0x000fe20008000000 */
[----:B------:R-:W-:Y:S01]  /*1e60*/  UMOV UR4, 0x80000000 ;  /* 0x8000000000047882 */ /* 0x000fe20000000000 */
[----:B------:R-:W-:Y:S01]  /*1e70*/  UMOV UR5, 0x43300000 ;  /* 0x4330000000057882 */ /* 0x000fe20000000000 */
[C---:B------:R-:W-:Y:S02]  /*1e80*/  DFMA R20, R8.reuse, R20, R22 ;  /* 0x000000140814722b */ /* 0x040fe40000000016 */
[----:B------:R-:W-:-:S08]  /*1e90*/  DFMA R22, R8, R14, -R18 ;  /* 0x0000000e0816722b */ /* 0x000fd00000000812 */
[----:B------:R-:W-:Y:S02]  /*1ea0*/  DFMA R22, R12, R14, R22 ;  /* 0x0000000e0c16722b */ /* 0x000fe40000000016 */
[----:B------:R-:W-:-:S06]  /*1eb0*/  DADD R14, R10, R16 ;  /* 0x000000000a0e7229 */ /* 0x000fcc0000000010 */
[----:B------:R-:W-:Y:S02]  /*1ec0*/  DFMA R20, R8, R20, R22 ;  /* 0x000000140814722b */ /* 0x000fe40000000016 */
[----:B------:R-:W-:Y:S02]  /*1ed0*/  DADD R22, R10, -R14 ;  /* 0x000000000a167229 */ /* 0x000fe4000000080e */
[----:B------:R-:W-:-:S06]  /*1ee0*/  DMUL R10, R14, R18 ;  /* 0x000000120e0a7228 */ /* 0x000fcc0000000000 */
[----:B------:R-:W-:Y:S02]  /*1ef0*/  DADD R22, R16, R22 ;  /* 0x0000000010167229 */ /* 0x000fe40000000016 */
[----:B------:R-:W-:-:S08]  /*1f00*/  DFMA R16, R14, R18, -R10 ;  /* 0x000000120e10722b */ /* 0x000fd0000000080a */
[----:B------:R-:W-:-:S08]  /*1f10*/  DFMA R16, R14, R20, R16 ;  /* 0x000000140e10722b */ /* 0x000fd00000000010 */
[----:B------:R-:W-:-:S08]  /*1f20*/  DFMA R22, R22, R18, R16 ;  /* 0x000000121616722b */ /* 0x000fd00000000010 */
[----:B------:R-:W-:-:S08]  /*1f30*/  DADD R14, R10, R22 ;  /* 0x000000000a0e7229 */ /* 0x000fd00000000016 */
[--C-:B------:R-:W-:Y:S02]  /*1f40*/  DADD R16, R8, R14.reuse ;  /* 0x0000000008107229 */ /* 0x100fe4000000000e */
[----:B------:R-:W-:-:S06]  /*1f50*/  DADD R10, R10, -R14 ;  /* 0x000000000a0a7229 */ /* 0x000fcc000000080e */
[----:B------:R-:W-:Y:S02]  /*1f60*/  DADD R8, R8, -R16 ;  /* 0x0000000008087229 */ /* 0x000fe40000000810 */
[----:B------:R-:W-:-:S06]  /*1f70*/  DADD R10, R22, R10 ;  /* 0x00000000160a7229 */ /* 0x000fcc000000000a */
[----:B------:R-:W-:-:S08]  /*1f80*/  DADD R8, R14, R8 ;  /* 0x000000000e087229 */ /* 0x000fd00000000008 */
[----:B------:R-:W-:-:S08]  /*1f90*/  DADD R8, R10, R8 ;  /* 0x000000000a087229 */ /* 0x000fd00000000008 */
[----:B------:R-:W-:Y:S01]  /*1fa0*/  DADD R12, R12, R8 ;  /* 0x000000000c0c7229 */ /* 0x000fe20000000008 */
[----:B------:R-:W-:Y:S01]  /*1fb0*/  LOP3.LUT R8, R6, 0x80000000, RZ, 0x3c, !PT ;  /* 0x8000000006087812 */ /* 0x000fe200078e3cff */
[----:B------:R-:W-:-:S06]  /*1fc0*/  IMAD.MOV.U32 R9, RZ, RZ, 0x43300000 ;  /* 0x43300000ff097424 */ /* 0x000fcc00078e00ff */
[----:B------:R-:W-:Y:S02]  /*1fd0*/  DADD R10, R16, R12 ;  /* 0x00000000100a7229 */ /* 0x000fe4000000000c */
[----:B------:R-:W-:Y:S01]  /*1fe0*/  DADD R8, R8, -UR4 ;  /* 0x8000000408087e29 */ /* 0x000fe20008000000 */
[----:B------:R-:W-:Y:S01]  /*1ff0*/  UMOV UR4, 0xfefa39ef ;  /* 0xfefa39ef00047882 */ /* 0x000fe20000000000 */
[----:B------:R-:W-:-:S04]  /*2000*/  UMOV UR5, 0x3fe62e42 ;  /* 0x3fe62e4200057882 */ /* 0x000fc80000000000 */
[--C-:B------:R-:W-:Y:S02]  /*2010*/  DADD R16, R16, -R10.reuse ;  /* 0x0000000010107229 */ /* 0x100fe4000000080a */
[----:B------:R-:W-:-:S06]  /*2020*/  DFMA R6, R8, UR4, R10 ;  /* 0x0000000408067c2b */ /* 0x000fcc000800000a */
[----:B------:R-:W-:Y:S02]  /*2030*/  DADD R16, R12, R16 ;  /* 0x000000000c107229 */ /* 0x000fe40000000010 */
[----:B------:R-:W-:-:S08]  /*2040*/  DFMA R14, R8, -UR4, R6 ;  /* 0x80000004080e7c2b */ /* 0x000fd00008000006 */
[----:B------:R-:W-:-:S08]  /*2050*/  DADD R14, -R10, R14 ;  /* 0x000000000a0e7229 */ /* 0x000fd0000000010e */
[----:B------:R-:W-:-:S08]  /*2060*/  DADD R14, R16, -R14 ;  /* 0x00000000100e7229 */ /* 0x000fd0000000080e */
[----:B------:R-:W-:-:S08]  /*2070*/  DFMA R14, R8, UR6, R14 ;  /* 0x00000006080e7c2b */ /* 0x000fd0000800000e */
[----:B------:R-:W-:-:S08]  /*2080*/  DADD R8, R6, R14 ;  /* 0x0000000006087229 */ /* 0x000fd0000000000e */
[----:B------:R-:W-:Y:S02]  /*2090*/  DADD R6, R6, -R8 ;  /* 0x0000000006067229 */ /* 0x000fe40000000808 */
[----:B------:R-:W-:-:S06]  /*20a0*/  DMUL R10, R8, 2 ;  /* 0x40000000080a7828 */ /* 0x000fcc0000000000 */
[----:B------:R-:W-:Y:S02]  /*20b0*/  DADD R14, R14, R6 ;  /* 0x000000000e0e7229 */ /* 0x000fe40000000006 */
[----:B------:R-:W-:Y:S01]  /*20c0*/  DFMA R8, R8, 2, -R10 ;  /* 0x400000000808782b */ /* 0x000fe2000000080a */
[----:B------:R-:W-:Y:S02]  /*20d0*/  IMAD.MOV.U32 R6, RZ, RZ, 0x652b82fe ;  /* 0x652b82feff067424 */ /* 0x000fe400078e00ff */
[----:B------:R-:W-:-:S05]  /*20e0*/  IMAD.MOV.U32 R7, RZ, RZ, 0x3ff71547 ;  /* 0x3ff71547ff077424 */ /* 0x000fca00078e00ff */
[----:B------:R-:W-:-:S08]  /*20f0*/  DFMA R14, R14, 2, R8 ;  /* 0x400000000e0e782b */ /* 0x000fd00000000008 */
[----:B------:R-:W-:-:S08]  /*2100*/  DADD R8, R10, R14 ;  /* 0x000000000a087229 */ /* 0x000fd0000000000e */
[----:B------:R-:W-:Y:S02]  /*2110*/  DFMA R6, R8, R6, 6.75539944105574400000e+15 ;  /* 0x433800000806742b */ /* 0x000fe40000000006 */
[----:B------:R-:W-:Y:S01]  /*2120*/  FSETP.GEU.AND P0, PT, |R9|, 4.1917929649353027344, PT ;  /* 0x4086232b0900780b */ /* 0x000fe20003f0e200 */
[----:B------:R-:W-:-:S05]  /*2130*/  DADD R10, R10, -R8 ;  /* 0x000000000a0a7229 */ /* 0x000fca0000000808 */
[----:B------:R-:W-:-:S03]  /*2140*/  DADD R12, R6, -6.75539944105574400000e+15 ;  /* 0xc3380000060c7429 */ /* 0x000fc60000000000 */
[----:B------:R-:W-:-:S05]  /*2150*/  DADD R14, R14, R10 ;  /* 0x000000000e0e7229 */ /* 0x000fca000000000a */
[----:B------:R-:W-:Y:S01]  /*2160*/  DFMA R16, R12, -UR4, R8 ;  /* 0x800000040c107c2b */ /* 0x000fe20008000008 */
[----:B------:R-:W-:Y:S01]  /*2170*/  UMOV UR4, 0x3b39803f ;  /* 0x3b39803f00047882 */ /* 0x000fe20000000000 */
[----:B------:R-:W-:-:S06]  /*2180*/  UMOV UR5, 0x3c7abc9e ;  /* 0x3c7abc9e00057882 */ /* 0x000fcc0000000000 */
[----:B------:R-:W-:Y:S01]  /*2190*/  DFMA R12, R12, -UR4, R16 ;  /* 0x800000040c0c7c2b */ /* 0x000fe20008000010 */
[----:B------:R-:W-:Y:S01]  /*21a0*/  UMOV UR4, 0x69ce2bdf ;  /* 0x69ce2bdf00047882 */ /* 0x000fe20000000000 */
[----:B------:R-:W-:Y:S01]  /*21b0*/  IMAD.MOV.U32 R16, RZ, RZ, -0x35dec16 ;  /* 0xfca213eaff107424 */ /* 0x000fe200078e00ff */
[----:B------:R-:W-:Y:S01]  /*21c0*/  UMOV UR5, 0x3e5ade15 ;  /* 0x3e5ade1500057882 */ /* 0x000fe20000000000 */
[----:B------:R-:W-:-:S06]  /*21d0*/  IMAD.MOV.U32 R17, RZ, RZ, 0x3e928af3 ;  /* 0x3e928af3ff117424 */ /* 0x000fcc00078e00ff */
        /* <DEDUP_REMOVED lines=24> */
[----:B------:R-:W-:-:S08]  /*2360*/  DFMA R16, R12, R16, UR4 ;  /* 0x000000040c107e2b */ /* 0x000fd00008000010 */
[----:B------:R-:W-:-:S08]  /*2370*/  DFMA R16, R12, R16, 1 ;  /* 0x3ff000000c10742b */ /* 0x000fd00000000010 */
[----:B------:R-:W-:-:S10]  /*2380*/  DFMA R12, R12, R16, 1 ;  /* 0x3ff000000c0c742b */ /* 0x000fd40000000010 */
[----:B------:R-:W-:Y:S01]  /*2390*/  IMAD R11, R6, 0x100000, R13 ;  /* 0x00100000060b7824 */ /* 0x000fe200078e020d */
[----:B------:R-:W-:Y:S01]  /*23a0*/  MOV R10, R12 ;  /* 0x0000000c000a7202 */ /* 0x000fe20000000f00 */
[----:B------:R-:W-:Y:S06]  /*23b0*/  @!P0 BRA `(.L_x_31) ;  /* 0x0000000000308947 */ /* 0x000fec0003800000 */
[----:B------:R-:W-:Y:S01]  /*23c0*/  FSETP.GEU.AND P1, PT, |R9|, 4.2275390625, PT ;  /* 0x408748000900780b */ /* 0x000fe20003f2e200 */
[C---:B------:R-:W-:Y:S02]  /*23d0*/  DADD R10, R8.reuse, +INF ;  /* 0x7ff00000080a7429 */ /* 0x040fe40000000000 */
[----:B------:R-:W-:-:S08]  /*23e0*/  DSETP.GEU.AND P0, PT, R8, RZ, PT ;  /* 0x000000ff0800722a */ /* 0x000fd00003f0e000 */
[----:B------:R-:W-:Y:S02]  /*23f0*/  FSEL R10, R10, RZ, P0 ;  /* 0x000000ff0a0a7208 */ /* 0x000fe40000000000 */
[----:B------:R-:W-:Y:S02]  /*2400*/  @!P1 LEA.HI R7, R6, R6, RZ, 0x1 ;  /* 0x0000000606079211 */ /* 0x000fe400078f08ff */
[----:B------:R-:W-:Y:S02]  /*2410*/  FSEL R11, R11, RZ, P0 ;  /* 0x000000ff0b0b7208 */ /* 0x000fe40000000000 */
[----:B------:R-:W-:-:S05]  /*2420*/  @!P1 SHF.R.S32.HI R7, RZ, 0x1, R7 ;  /* 0x00000001ff079819 */ /* 0x000fca0000011407 */
[----:B------:R-:W-:Y:S02]  /*2430*/  @!P1 IMAD.IADD R6, R6, 0x1, -R7 ;  /* 0x0000000106069824 */ /* 0x000fe400078e0a07 */
[----:B------:R-:W-:-:S03]  /*2440*/  @!P1 IMAD R13, R7, 0x100000, R13 ;  /* 0x00100000070d9824 */ /* 0x000fc600078e020d */
[----:B------:R-:W-:Y:S01]  /*2450*/  @!P1 LEA R7, R6, 0x3ff00000, 0x14 ;  /* 0x3ff0000006079811 */ /* 0x000fe200078ea0ff */
[----:B------:R-:W-:-:S06]  /*2460*/  @!P1 IMAD.MOV.U32 R6, RZ, RZ, RZ ;  /* 0x000000ffff069224 */ /* 0x000fcc00078e00ff */
[----:B------:R-:W-:-:S11]  /*2470*/  @!P1 DMUL R10, R12, R6 ;  /* 0x000000060c0a9228 */ /* 0x000fd60000000000 */
.L_x_31:
[----:B------:R-:W-:Y:S01]  /*2480*/  DFMA R14, R14, R10, R10 ;  /* 0x0000000a0e0e722b */ /* 0x000fe2000000000a */
[----:B------:R-:W-:Y:S01]  /*2490*/  IMAD.MOV.U32 R6, RZ, RZ, R0 ;  /* 0x000000ffff067224 */ /* 0x000fe200078e0000 */
[----:B------:R-:W-:Y:S01]  /*24a0*/  DSETP.NEU.AND P0, PT, |R10|, +INF , PT ;  /* 0x7ff000000a00742a */ /* 0x000fe20003f0d200 */
[----:B------:R-:W-:-:S07]  /*24b0*/  IMAD.MOV.U32 R7, RZ, RZ, 0x0 ;  /* 0x00000000ff077424 */ /* 0x000fce00078e00ff */
[----:B------:R-:W-:Y:S02]  /*24c0*/  FSEL R10, R10, R14, !P0 ;  /* 0x0000000e0a0a7208 */ /* 0x000fe40004000000 */
[----:B------:R-:W-:Y:S01]  /*24d0*/  FSEL R11, R11, R15, !P0 ;  /* 0x0000000f0b0b7208 */ /* 0x000fe20004000000 */
[----:B------:R-:W-:Y:S06]  /*24e0*/  RET.REL.NODEC R6 `(_Z15mute_directwaveiiffffiiiiPfS_S_i) ;  /* 0xffffffd806c47950 */ /* 0x000fec0003c3ffff */
.L_x_32:
[----:B------:R-:W-:-:S00]  /*24f0*/  BRA `(.L_x_32) ;  /* 0xfffffffc00fc7947 */ /* 0x000fc0000383ffff */
[----:B------:R-:W-:-:S00]  /*2500*/  NOP ;  /* 0x0000000000007918 */ /* 0x000fc00000000000 */
[----:B------:R-:W-:-:S00]  /*2510*/  NOP ;  /* 0x0000000000007918 */ /* 0x000fc00000000000 */
[----:B------:R-:W-:-:S00]  /*2520*/  NOP ;  /* 0x0000000000007918 */ /* 0x000fc00000000000 */
[----:B------:R-:W-:-:S00]  /*2530*/  NOP ;  /* 0x0000000000007918 */ /* 0x000fc00000000000 */
[----:B------:R-:W-:-:S00]  /*2540*/  NOP ;  /* 0x0000000000007918 */ /* 0x000fc00000000000 */
[----:B------:R-:W-:-:S00]  /*2550*/  NOP ;  /* 0x0000000000007918 */ /* 0x000fc00000000000 */
[----:B------:R-:W-:-:S00]  /*2560*/  NOP ;  /* 0x0000000000007918 */ /* 0x000fc00000000000 */
[----:B------:R-:W-:-:S00]  /*2570*/  NOP ;  /* 0x0000000000007918 */ /* 0x000fc00000000000 */
.L_x_152:


//--------------------- .text._Z11shot_recordiiiiiiiPfS_ --------------------------
	.section	.text._Z11shot_recordiiiiiiiPfS_,"ax",@progbits
	.align	128
        .global         _Z11shot_recordiiiiiiiPfS_
        .type           _Z11shot_recordiiiiiiiPfS_,@function
        .size           _Z11shot_recordiiiiiiiPfS_,(.L_x_165 - _Z11shot_recordiiiiiiiPfS_)
        .other          _Z11shot_recordiiiiiiiPfS_,@"STO_CUDA_ENTRY STV_DEFAULT"
_Z11shot_recordiiiiiiiPfS_:
.text._Z11shot_recordiiiiiiiPfS_:
[----:B------:R-:W-:Y:S01]  /*0000*/  LDC R1, c[0x0][0x37c] ;  /* 0x0000df00ff017b82 */ /* 0x000fe20000000800 */
[----:B------:R-:W0:Y:S01]  /*0010*/  S2R R0, SR_TID.X ;  /* 0x0000000000007919 */ /* 0x000e220000002100 */
[----:B------:R-:W0:Y:S01]  /*0020*/  LDCU UR4, c[0x0][0x360] ;  /* 0x00006c00ff0477ac */ /* 0x000e220008000800 */
[----:B------:R-:W0:Y:S01]  /*0030*/  S2R R3, SR_CTAID.X ;  /* 0x0000000000037919 */ /* 0x000e220000002500 */
[----:B------:R-:W1:Y:S01]  /*0040*/  LDCU UR5, c[0x0][0x388] ;  /* 0x00007100ff0577ac */ /* 0x000e620008000800 */
[----:B0-----:R-:W-:-:S05]  /*0050*/  IMAD R0, R3, UR4, R0 ;  /* 0x0000000403007c24 */ /* 0x001fca000f8e0200 */
[----:B-1----:R-:W-:-:S13]  /*0060*/  ISETP.GE.AND P0, PT, R0, UR5, PT ;  /* 0x0000000500007c0c */ /* 0x002fda000bf06270 */
[----:B------:R-:W-:Y:S05]  /*0070*/  @P0 EXIT ;  /* 0x000000000000094d */ /* 0x000fea0003800000 */
[----:B------:R-:W0:Y:S01]  /*0080*/  LDC R5, c[0x0][0x384] ;  /* 0x0000e100ff057b82 */ /* 0x000e220000000800 */
[----:B------:R-:W1:Y:S01]  /*0090*/  LDCU.64 UR6, c[0x0][0x390] ;  /* 0x00007200ff0677ac */ /* 0x000e620008000a00 */
[----:B------:R-:W2:Y:S06]  /*00a0*/  LDCU.64 UR4, c[0x0][0x358] ;  /* 0x00006b00ff0477ac */ /* 0x000eac0008000a00 */
[----:B------:R-:W3:Y:S08]  /*00b0*/  LDC.64 R2, c[0x0][0x3a0] ;  /* 0x0000e800ff027b82 */ /* 0x000ef00000000a00 */
[----:B------:R-:W4:Y:S01]  /*00c0*/  LDC R7, c[0x0][0x398] ;  /* 0x0000e600ff077b82 */ /* 0x000f220000000800 */
[----:B-1----:R-:W-:-:S05]  /*00d0*/  IADD3 R4, PT, PT, R0, UR6, RZ ;  /* 0x0000000600047c10 */ /* 0x002fca000fffe0ff */
[----:B0-----:R-:W-:-:S04]  /*00e0*/  IMAD R5, R4, R5, UR6 ;  /* 0x0000000604057e24 */ /* 0x001fc8000f8e0205 */
[----:B---3--:R-:W-:Y:S02]  /*00f0*/  IMAD.WIDE R2, R5, 0x4, R2 ;  /* 0x0000000405027825 */ /* 0x008fe400078e0202 */
[----:B------:R-:W0:Y:S04]  /*0100*/  LDC.64 R4, c[0x0][0x3a8] ;  /* 0x0000ea00ff047b82 */ /* 0x000e280000000a00 */
[----:B--2---:R-:W2:Y:S01]  /*0110*/  LDG.E R3, desc[UR4][R2.64] ;  /* 0x0000000402037981 */ /* 0x004ea2000c1e1900 */
[----:B----4-:R-:W-:-:S04]  /*0120*/  IMAD R7, R0, R7, UR7 ;  /* 0x0000000700077e24 */ /* 0x010fc8000f8e0207 */
[----:B0-----:R-:W-:-:S05]  /*0130*/  IMAD.WIDE R4, R7, 0x4, R4 ;  /* 0x0000000407047825 */ /* 0x001fca00078e0204 */
[----:B--2---:R-:W-:Y:S01]  /*0140*/  STG.E desc[UR4][R4.64], R3 ;  /* 0x0000000304007986 */ /* 0x004fe2000c101904 */
[----:B------:R-:W-:Y:S05]  /*0150*/  EXIT ;  /* 0x000000000000794d */ /* 0x000fea0003800000 */
.L_x_33:
        /* <DEDUP_REMOVED lines=10> */
.L_x_165:


//--------------------- .text._Z13initial_coffefiPfS_S_S_i --------------------------
	.section	.text._Z13initial_coffefiPfS_S_S_i,"ax",@progbits
	.align	128
        .global         _Z13initial_coffefiPfS_S_S_i
        .type           _Z13initial_coffefiPfS_S_S_i,@function
        .size           _Z13initial_coffefiPfS_S_S_i,(.L_x_155 - _Z13initial_coffefiPfS_S_S_i)
        .other          _Z13initial_coffefiPfS_S_S_i,@"STO_CUDA_ENTRY STV_DEFAULT"
_Z13initial_coffefiPfS_S_S_i:
.text._Z13initial_coffefiPfS_S_S_i:
[----:B------:R-:W-:Y:S01]  /*0000*/  LDC R1, c[0x0][0x37c] ;  /* 0x0000df00ff017b82 */ /* 0x000fe20000000800 */
[----:B------:R-:W0:Y:S07]  /*0010*/  S2R R4, SR_TID.X ;  /* 0x0000000000047919 */ /* 0x000e2e0000002100 */
[----:B------:R-:W1:Y:S01]  /*0020*/  LDC R6, c[0x0][0x3a8] ;  /* 0x0000ea00ff067b82 */ /* 0x000e620000000800 */
[----:B------:R-:W0:Y:S01]  /*0030*/  LDCU UR4, c[0x0][0x360] ;  /* 0x00006c00ff0477ac */ /* 0x000e220008000800 */
[----:B------:R-:W0:Y:S06]  /*0040*/  S2R R3, SR_CTAID.X ;  /* 0x0000000000037919 */ /* 0x000e2c0000002500 */
[----:B------:R-:W1:Y:S02]  /*0050*/  LDC R15, c[0x0][0x384] ;  /* 0x0000e100ff0f7b82 */ /* 0x000e640000000800 */
[----:B-1----:R-:W-:-:S02]  /*0060*/  IMAD R5, R6, 0x2, R15 ;  /* 0x0000000206057824 */ /* 0x002fc400078e020f */
[----:B0-----:R-:W-:-:S05]  /*0070*/  IMAD R4, R3, UR4, R4 ;  /* 0x0000000403047c24 */ /* 0x001fca000f8e0204 */
[----:B------:R-:W-:-:S13]  /*0080*/  ISETP.GE.AND P0, PT, R4, R5, PT ;  /* 0x000000050400720c */ /* 0x000fda0003f06270 */
[----:B------:R-:W-:Y:S05]  /*0090*/  @P0 EXIT ;  /* 0x000000000000094d */ /* 0x000fea0003800000 */
[----:B------:R-:W-:Y:S01]  /*00a0*/  ISETP.GE.AND P0, PT, R4, R6, PT ;  /* 0x000000060400720c */ /* 0x000fe20003f06270 */
[----:B------:R-:W0:-:S12]  /*00b0*/  LDCU.64 UR4, c[0x0][0x358] ;  /* 0x00006b00ff0477ac */ /* 0x000e180008000a00 */
[----:B------:R-:W-:Y:S05]  /*00c0*/  @P0 BRA `(.L_x_34) ;  /* 0x0000000800e40947 */ /* 0x000fea0003800000 */
[----:B------:R-:W0:Y:S01]  /*00d0*/  LDC.64 R2, c[0x4][RZ] ;  /* 0x01000000ff027b82 */ /* 0x000e220000000a00 */
[----:B------:R-:W1:Y:S01]  /*00e0*/  I2F.F64 R6, R6 ;  /* 0x0000000600067312 */ /* 0x000e620000201c00 */
[----:B------:R-:W-:Y:S01]  /*00f0*/  IMAD.MOV.U32 R8, RZ, RZ, 0x1 ;  /* 0x00000001ff087424 */ /* 0x000fe200078e00ff */
[----:B------:R-:W2:Y:S01]  /*0100*/  LDCU UR6, c[0x0][0x380] ;  /* 0x00007000ff0677ac */ /* 0x000ea20008000800 */
[----:B0-----:R-:W2:Y:S05]  /*0110*/  LDG.E R2, desc[UR4][R2.64] ;  /* 0x0000000402027981 */ /* 0x001eaa000c1e1900 */
[----:B-1----:R-:W0:Y:S01]  /*0120*/  MUFU.RCP64H R9, R7 ;  /* 0x0000000700097308 */ /* 0x002e220000001800 */
[----:B------:R-:W-:Y:S01]  /*0130*/  BSSY.RECONVERGENT B0, `(.L_x_35) ;  /* 0x0000015000007945 */ /* 0x000fe20003800200 */
[----:B0-----:R-:W-:-:S08]  /*0140*/  DFMA R10, -R6, R8, 1 ;  /* 0x3ff00000060a742b */ /* 0x001fd00000000108 */
[----:B------:R-:W-:Y:S02]  /*0150*/  DFMA R12, R10, R10, R10 ;  /* 0x0000000a0a0c722b */ /* 0x000fe4000000000a */
[----:B------:R-:W0:Y:S06]  /*0160*/  I2F.F64 R10, R4 ;  /* 0x00000004000a7312 */ /* 0x000e2c0000201c00 */
[----:B------:R-:W-:Y:S02]  /*0170*/  DFMA R12, R8, R12, R8 ;  /* 0x0000000c080c722b */ /* 0x000fe40000000008 */
[----:B------:R-:W-:-:S06]  /*0180*/  DADD R8, R6, -0.5 ;  /* 0xbfe0000006087429 */ /* 0x000fcc0000000000 */
[----:B------:R-:W-:Y:S02]  /*0190*/  DFMA R14, -R6, R12, 1 ;  /* 0x3ff00000060e742b */ /* 0x000fe4000000010c */
[----:B0-----:R-:W-:-:S06]  /*01a0*/  DADD R10, R8, -R10 ;  /* 0x00000000080a7229 */ /* 0x001fcc000000080a */
[----:B------:R-:W-:-:S04]  /*01b0*/  DFMA R14, R12, R14, R12 ;  /* 0x0000000e0c0e722b */ /* 0x000fc8000000000c */
[----:B------:R-:W-:-:S04]  /*01c0*/  FSETP.GEU.AND P1, PT, |R11|, 6.5827683646048100446e-37, PT ;  /* 0x036000000b00780b */ /* 0x000fc80003f2e200 */
[----:B------:R-:W-:-:S08]  /*01d0*/  DMUL R28, R10, R14 ;  /* 0x0000000e0a1c7228 */ /* 0x000fd00000000000 */
[----:B------:R-:W-:-:S08]  /*01e0*/  DFMA R8, -R6, R28, R10 ;  /* 0x0000001c0608722b */ /* 0x000fd0000000010a */
[----:B------:R-:W-:-:S10]  /*01f0*/  DFMA R28, R14, R8, R28 ;  /* 0x000000080e1c722b */ /* 0x000fd4000000001c */
[----:B------:R-:W-:-:S05]  /*0200*/  FFMA R0, RZ, R7, R29 ;  /* 0x00000007ff007223 */ /* 0x000fca000000001d */
[----:B------:R-:W-:Y:S01]  /*0210*/  FSETP.GT.AND P0, PT, |R0|, 1.469367938527859385e-39, PT ;  /* 0x001000000000780b */ /* 0x000fe20003f04200 */
[----:B--2---:R-:W-:-:S12]  /*0220*/  FMUL R2, R2, UR6 ;  /* 0x0000000602027c20 */ /* 0x004fd80008400000 */
[----:B------:R-:W-:Y:S05]  /*0230*/  @P0 BRA P1, `(.L_x_36) ;  /* 0x0000000000100947 */ /* 0x000fea0000800000 */
[----:B------:R-:W-:Y:S01]  /*0240*/  IMAD.MOV.U32 R8, RZ, RZ, R6 ;  /* 0x000000ffff087224 */ /* 0x000fe200078e0006 */
[----:B------:R-:W-:Y:S01]  /*0250*/  MOV R0, 0x280 ;  /* 0x0000028000007802 */ /* 0x000fe20000000f00 */
[----:B------:R-:W-:-:S07]  /*0260*/  IMAD.MOV.U32 R9, RZ, RZ, R7 ;  /* 0x000000ffff097224 */ /* 0x000fce00078e0007 */
[----:B------:R-:W-:Y:S05]  /*0270*/  CALL.REL.NOINC `($__internal_4_$__cuda_sm20_div_rn_f64_full) ;  /* 0x0000001800447944 */ /* 0x000fea0003c00000 */
.L_x_36:
[----:B------:R-:W-:Y:S05]  /*0280*/  BSYNC.RECONVERGENT B0 ;  /* 0x0000000000007941 */ /* 0x000fea0003800200 */
.L_x_35:
[----:B------:R-:W-:Y:S01]  /*0290*/  DADD R10, -RZ, |R28| ;  /* 0x00000000ff0a7229 */ /* 0x000fe2000000051c */
[----:B------:R-:W-:Y:S01]  /*02a0*/  BSSY.RECONVERGENT B0, `(.L_x_37) ;  /* 0x0000004000007945 */ /* 0x000fe20003800200 */
[----:B------:R-:W-:-:S08]  /*02b0*/  MOV R0, 0x2e0 ;  /* 0x000002e000007802 */ /* 0x000fd00000000f00 */
[----:B------:R-:W-:-:S07]  /*02c0*/  IMAD.MOV.U32 R27, RZ, RZ, R11 ;  /* 0x000000ffff1b7224 */ /* 0x000fce00078e000b */
[----:B------:R-:W-:Y:S05]  /*02d0*/  CALL.REL.NOINC `($_Z13initial_coffefiPfS_S_S_i$__internal_accurate_pow) ;  /* 0x0000001c00a07944 */ /* 0x000fea0003c00000 */
[----:B------:R-:W-:Y:S05]  /*02e0*/  BSYNC.RECONVERGENT B0 ;  /* 0x0000000000007941 */ /* 0x000fea0003800200 */
.L_x_37:
[C---:B------:R-:W-:Y:S01]  /*02f0*/  DADD R8, R28.reuse, 2 ;  /* 0x400000001c087429 */ /* 0x040fe20000000000 */
[----:B------:R-:W-:Y:S01]  /*0300*/  BSSY.RECONVERGENT B0, `(.L_x_38) ;  /* 0x000000e000007945 */ /* 0x000fe20003800200 */
[C---:B------:R-:W-:Y:S02]  /*0310*/  DSETP.NEU.AND P1, PT, R28.reuse, RZ, PT ;  /* 0x000000ff1c00722a */ /* 0x040fe40003f2d000 */
[----:B------:R-:W-:-:S06]  /*0320*/  DSETP.NEU.AND P0, PT, R28, 1, PT ;  /* 0x3ff000001c00742a */ /* 0x000fcc0003f0d000 */
[----:B------:R-:W-:Y:S02]  /*0330*/  LOP3.LUT R0, R9, 0x7ff00000, RZ, 0xc0, !PT ;  /* 0x7ff0000009007812 */ /* 0x000fe400078ec0ff */
[----:B------:R0:W1:Y:S02]  /*0340*/  F2F.F64.F32 R8, R2 ;  /* 0x0000000200087310 */ /* 0x0000640000201800 */
[----:B------:R-:W-:Y:S02]  /*0350*/  ISETP.NE.AND P2, PT, R0, 0x7ff00000, PT ;  /* 0x7ff000000000780c */ /* 0x000fe40003f45270 */
[----:B------:R-:W-:-:S11]  /*0360*/  @!P1 CS2R R10, SRZ ;  /* 0x00000000000a9805 */ /* 0x000fd6000001ff00 */
[----:B01----:R-:W-:Y:S05]  /*0370*/  @P2 BRA `(.L_x_39) ;  /* 0x0000000000182947 */ /* 0x003fea0003800000 */
[----:B------:R-:W-:-:S14]  /*0380*/  DSETP.NAN.AND P1, PT, R28, R28, PT ;  /* 0x0000001c1c00722a */ /* 0x000fdc0003f28000 */
[----:B------:R-:W-:Y:S01]  /*0390*/  @P1 DADD R10, R28, 2 ;  /* 0x400000001c0a1429 */ /* 0x000fe20000000000 */
[----:B------:R-:W-:Y:S10]  /*03a0*/  @P1 BRA `(.L_x_39) ;  /* 0x00000000000c1947 */ /* 0x000ff40003800000 */
[----:B------:R-:W-:-:S14]  /*03b0*/  DSETP.NEU.AND P1, PT, |R28|, +INF , PT ;  /* 0x7ff000001c00742a */ /* 0x000fdc0003f2d200 */
[----:B------:R-:W-:Y:S01]  /*03c0*/  @!P1 IMAD.MOV.U32 R10, RZ, RZ, 0x0 ;  /* 0x00000000ff0a9424 */ /* 0x000fe200078e00ff */
[----:B------:R-:W-:-:S07]  /*03d0*/  @!P1 MOV R11, 0x7ff00000 ;  /* 0x7ff00000000b9802 */ /* 0x000fce0000000f00 */
.L_x_39:
[----:B------:R-:W-:Y:S05]  /*03e0*/  BSYNC.RECONVERGENT B0 ;  /* 0x0000000000007941 */ /* 0x000fea0003800200 */
.L_x_38:
[----:B------:R-:W-:Y:S01]  /*03f0*/  FSEL R2, R10, RZ, P0 ;  /* 0x000000ff0a027208 */ /* 0x000fe20000000000 */
[----:B------:R-:W-:Y:S01]  /*0400*/  IMAD.MOV.U32 R10, RZ, RZ, 0x0 ;  /* 0x00000000ff0a7424 */ /* 0x000fe200078e00ff */
[----:B------:R-:W-:Y:S01]  /*0410*/  FSEL R3, R11, 1.875, P0 ;  /* 0x3ff000000b037808 */ /* 0x000fe20000000000 */
[----:B------:R-:W-:Y:S01]  /*0420*/  IMAD.MOV.U32 R11, RZ, RZ, 0x3ff00000 ;  /* 0x3ff00000ff0b7424 */ /* 0x000fe200078e00ff */
[----:B------:R-:W-:Y:S04]  /*0430*/  BSSY.RECONVERGENT B0, `(.L_x_40) ;  /* 0x0000012000007945 */ /* 0x000fe80003800200 */
[----:B------:R-:W-:-:S08]  /*0440*/  DMUL R8, R2, R8 ;  /* 0x0000000802087228 */ /* 0x000fd00000000000 */
[----:B------:R-:W-:-:S06]  /*0450*/  DFMA R14, R8, 0.5, R10 ;  /* 0x3fe00000080e782b */ /* 0x000fcc000000000a */
[----:B------:R-:W0:Y:S04]  /*0460*/  MUFU.RCP64H R9, R15 ;  /* 0x0000000f00097308 */ /* 0x000e280000001800 */
[----:B------:R-:W-:-:S05]  /*0470*/  VIADD R8, R15, 0x300402 ;  /* 0x003004020f087836 */ /* 0x000fca0000000000 */
[----:B------:R-:W-:Y:S01]  /*0480*/  FSETP.GEU.AND P0, PT, |R8|, 5.8789094863358348022e-39, PT ;  /* 0x004004020800780b */ /* 0x000fe20003f0e200 */
[----:B0-----:R-:W-:-:S08]  /*0490*/  DFMA R10, -R14, R8, 1 ;  /* 0x3ff000000e0a742b */ /* 0x001fd00000000108 */
[----:B------:R-:W-:-:S08]  /*04a0*/  DFMA R10, R10, R10, R10 ;  /* 0x0000000a0a0a722b */ /* 0x000fd0000000000a */
[----:B------:R-:W-:-:S08]  /*04b0*/  DFMA R10, R8, R10, R8 ;  /* 0x0000000a080a722b */ /* 0x000fd00000000008 */
[----:B------:R-:W-:-:S08]  /*04c0*/  DFMA R12, -R14, R10, 1 ;  /* 0x3ff000000e0c742b */ /* 0x000fd0000000010a */
[----:B------:R-:W-:Y:S01]  /*04d0*/  DFMA R10, R10, R12, R10 ;  /* 0x0000000c0a0a722b */ /* 0x000fe2000000000a */
[----:B------:R-:W-:Y:S10]  /*04e0*/  @P0 BRA `(.L_x_41) ;  /* 0x0000000000180947 */ /* 0x000ff40003800000 */
[----:B------:R-:W-:Y:S01]  /*04f0*/  LOP3.LUT R12, R15, 0x7fffffff, RZ, 0xc0, !PT ;  /* 0x7fffffff0f0c7812 */ /* 0x000fe200078ec0ff */
[----:B------:R-:W-:Y:S01]  /*0500*/  IMAD.MOV.U32 R8, RZ, RZ, R14 ;  /* 0x000000ffff087224 */ /* 0x000fe200078e000e */
[----:B------:R-:W-:Y:S01]  /*0510*/  MOV R0, 0x550 ;  /* 0x0000055000007802 */ /* 0x000fe20000000f00 */
[----:B------:R-:W-:Y:S01]  /*0520*/  IMAD.MOV.U32 R13, RZ, RZ, R15 ;  /* 0x000000ffff0d7224 */ /* 0x000fe200078e000f */
[----:B------:R-:W-:-:S07]  /*0530*/  IADD3 R12, PT, PT, R12, -0x100000, RZ ;  /* 0xfff000000c0c7810 */ /* 0x000fce0007ffe0ff */
[----:B------:R-:W-:Y:S05]  /*0540*/  CALL.REL.NOINC `($__internal_3_$__cuda_sm20_dblrcp_rn_slowpath_v3) ;  /* 0x0000001000f07944 */ /* 0x000fea0003c00000 */
.L_x_41:
[----:B------:R-:W-:Y:S05]  /*0550*/  BSYNC.RECONVERGENT B0 ;  /* 0x0000000000007941 */ /* 0x000fea0003800200 */
.L_x_40:
[----:B------:R-:W0:Y:S01]  /*0560*/  LDC.64 R12, c[0x0][0x388] ;  /* 0x0000e200ff0c7b82 */ /* 0x000e220000000a00 */
[----:B------:R-:W1:Y:S01]  /*0570*/  F2F.F32.F64 R5, R10 ;  /* 0x0000000a00057310 */ /* 0x000e620000301000 */
[----:B------:R-:W2:Y:S06]  /*0580*/  LDCU UR6, c[0x0][0x380] ;  /* 0x00007000ff0677ac */ /* 0x000eac0008000800 */
[----:B------:R-:W3:Y:S01]  /*0590*/  LDC.64 R8, c[0x4][RZ] ;  /* 0x01000000ff087b82 */ /* 0x000ee20000000a00 */
[----:B------:R-:W-:Y:S01]  /*05a0*/  IMAD.MOV.U32 R18, RZ, RZ, 0x0 ;  /* 0x00000000ff127424 */ /* 0x000fe200078e00ff */
[----:B------:R-:W4:Y:S01]  /*05b0*/  LDCU UR7, c[0x0][0x3a8] ;  /* 0x00007500ff0777ac */ /* 0x000f220008000800 */
[----:B------:R-:W-:-:S05]  /*05c0*/  IMAD.MOV.U32 R19, RZ, RZ, 0x3ff00000 ;  /* 0x3ff00000ff137424 */ /* 0x000fca00078e00ff */
[----:B------:R-:W5:Y:S01]  /*05d0*/  LDC.64 R16, c[0x0][0x390] ;  /* 0x0000e400ff107b82 */ /* 0x000f620000000a00 */
[----:B0-----:R-:W-:-:S05]  /*05e0*/  IMAD.WIDE R12, R4, 0x4, R12 ;  /* 0x00000004040c7825 */ /* 0x001fca00078e020c */
[----:B-1----:R0:W-:Y:S04]  /*05f0*/  STG.E desc[UR4][R12.64], R5 ;  /* 0x000000050c007986 */ /* 0x0021e8000c101904 */
[----:B---3--:R-:W2:Y:S01]  /*0600*/  LDG.E R0, desc[UR4][R8.64] ;  /* 0x0000000408007981 */ /* 0x008ea2000c1e1900 */
[----:B-----5:R-:W-:Y:S01]  /*0610*/  IMAD.WIDE R10, R4, 0x4, R16 ;  /* 0x00000004040a7825 */ /* 0x020fe200078e0210 */
[----:B0-----:R-:W0:Y:S03]  /*0620*/  MUFU.RCP64H R13, R7 ;  /* 0x00000007000d7308 */ /* 0x001e260000001800 */
[----:B------:R-:W-:Y:S02]  /*0630*/  IMAD.MOV.U32 R12, RZ, RZ, 0x1 ;  /* 0x00000001ff0c7424 */ /* 0x000fe400078e00ff */
[----:B--2---:R-:W-:-:S04]  /*0640*/  FMUL R0, R0, UR6 ;  /* 0x0000000600007c20 */ /* 0x004fc80008400000 */
[----:B------:R-:W1:Y:S02]  /*0650*/  F2F.F64.F32 R14, R0 ;  /* 0x00000000000e7310 */ /* 0x000e640000201800 */
[----:B-1----:R-:W-:-:S06]  /*0660*/  DMUL R14, R2, R14 ;  /* 0x0000000e020e7228 */ /* 0x002fcc0000000000 */
[----:B------:R-:W1:Y:S02]  /*0670*/  F2F.F64.F32 R2, R5 ;  /* 0x0000000500027310 */ /* 0x000e640000201800 */
[----:B------:R-:W-:-:S08]  /*0680*/  DFMA R14, R14, -0.5, R18 ;  /* 0xbfe000000e0e782b */ /* 0x000fd00000000012 */
[----:B-1----:R-:W-:-:S06]  /*0690*/  DMUL R2, R2, R14 ;  /* 0x0000000e02027228 */ /* 0x002fcc0000000000 */
[----:B------:R-:W1:Y:S02]  /*06a0*/  F2F.F32.F64 R19, R2 ;  /* 0x0000000200137310 */ /* 0x000e640000301000 */
[----:B-1----:R1:W-:Y:S04]  /*06b0*/  STG.E desc[UR4][R10.64], R19 ;  /* 0x000000130a007986 */ /* 0x0023e8000c101904 */
[----:B------:R-:W2:Y:S01]  /*06c0*/  LDG.E R8, desc[UR4][R8.64] ;  /* 0x0000000408087981 */ /* 0x000ea2000c1e1900 */
[----:B0-----:R-:W-:Y:S01]  /*06d0*/  DFMA R14, -R6, R12, 1 ;  /* 0x3ff00000060e742b */ /* 0x001fe2000000010c */
[----:B------:R-:W-:Y:S07]  /*06e0*/  BSSY.RECONVERGENT B0, `(.L_x_42) ;  /* 0x0000015000007945 */ /* 0x000fee0003800200 */
[----:B------:R-:W-:-:S08]  /*06f0*/  DFMA R14, R14, R14, R14 ;  /* 0x0000000e0e0e722b */ /* 0x000fd0000000000e */
[----:B------:R-:W-:Y:S01]  /*0700*/  DFMA R14, R12, R14, R12 ;  /* 0x0000000e0c0e722b */ /* 0x000fe2000000000c */
[----:B----4-:R-:W-:-:S07]  /*0710*/  IADD3 R12, PT, PT, -R4, UR7, RZ ;  /* 0x00000007040c7c10 */ /* 0x010fce000fffe1ff */
[----:B------:R-:W-:Y:S01]  /*0720*/  DFMA R2, -R6, R14, 1 ;  /* 0x3ff000000602742b */ /* 0x000fe2000000010e */
[----:B------:R-:W0:Y:S07]  /*0730*/  I2F.F64 R12, R12 ;  /* 0x0000000c000c7312 */ /* 0x000e2e0000201c00 */
[----:B------:R-:W-:-:S08]  /*0740*/  DFMA R14, R14, R2, R14 ;  /* 0x000000020e0e722b */ /* 0x000fd0000000000e */
[----:B0-----:R-:W-:Y:S01]  /*0750*/  DMUL R28, R14, R12 ;  /* 0x0000000c0e1c7228 */ /* 0x001fe20000000000 */
[----:B------:R-:W-:-:S07]  /*0760*/  FSETP.GEU.AND P1, PT, |R13|, 6.5827683646048100446e-37, PT ;  /* 0x036000000d00780b */ /* 0x000fce0003f2e200 */
[----:B------:R-:W-:-:S08]  /*0770*/  DFMA R2, -R6, R28, R12 ;  /* 0x0000001c0602722b */ /* 0x000fd0000000010c */
[----:B------:R-:W-:-:S10]  /*0780*/  DFMA R28, R14, R2, R28 ;  /* 0x000000020e1c722b */ /* 0x000fd4000000001c */
[----:B------:R-:W-:-:S05]  /*0790*/  FFMA R0, RZ, R7, R29 ;  /* 0x00000007ff007223 */ /* 0x000fca000000001d */
[----:B------:R-:W-:Y:S01]  /*07a0*/  FSETP.GT.AND P0, PT, |R0|, 1.469367938527859385e-39, PT ;  /* 0x001000000000780b */ /* 0x000fe20003f04200 */
[----:B--2---:R-:W-:-:S12]  /*07b0*/  FMUL R2, R8, UR6 ;  /* 0x0000000608027c20 */ /* 0x004fd80008400000 */
[----:B-1----:R-:W-:Y:S05]  /*07c0*/  @P0 BRA P1, `(.L_x_43) ;  /* 0x0000000000180947 */ /* 0x002fea0000800000 */
[----:B------:R-:W-:Y:S01]  /*07d0*/  IMAD.MOV.U32 R10, RZ, RZ, R12 ;  /* 0x000000ffff0a7224 */ /* 0x000fe200078e000c */
[----:B------:R-:W-:Y:S01]  /*07e0*/  MOV R8, R6 ;  /* 0x0000000600087202 */ /* 0x000fe20000000f00 */
[----:B------:R-:W-:Y:S01]  /*07f0*/  IMAD.MOV.U32 R11, RZ, RZ, R13 ;  /* 0x000000ffff0b7224 */ /* 0x000fe200078e000d */
[----:B------:R-:W-:Y:S01]  /*0800*/  MOV R0, 0x830 ;  /* 0x0000083000007802 */ /* 0x000fe20000000f00 */
[----:B------:R-:W-:-:S07]  /*0810*/  IMAD.MOV.U32 R9, RZ, RZ, R7 ;  /* 0x000000ffff097224 */ /* 0x000fce00078e0007 */
[----:B------:R-:W-:Y:S05]  /*0820*/  CALL.REL.NOINC `($__internal_4_$__cuda_sm20_div_rn_f64_full) ;  /* 0x0000001000d87944 */ /* 0x000fea0003c00000 */
.L_x_43:
[----:B------:R-:W-:Y:S05]  /*0830*/  BSYNC.RECONVERGENT B0 ;  /* 0x0000000000007941 */ /* 0x000fea0003800200 */
.L_x_42:
[----:B------:R-:W-:Y:S01]  /*0840*/  DADD R10, -RZ, |R28| ;  /* 0x00000000ff0a7229 */ /* 0x000fe2000000051c */
[----:B------:R-:W-:Y:S01]  /*0850*/  BSSY.RECONVERGENT B0, `(.L_x_44) ;  /* 0x0000004000007945 */ /* 0x000fe20003800200 */
[----:B------:R-:W-:-:S08]  /*0860*/  MOV R0, 0x890 ;  /* 0x0000089000007802 */ /* 0x000fd00000000f00 */
[----:B------:R-:W-:-:S07]  /*0870*/  IMAD.MOV.U32 R27, RZ, RZ, R11 ;  /* 0x000000ffff1b7224 */ /* 0x000fce00078e000b */
[----:B------:R-:W-:Y:S05]  /*0880*/  CALL.REL.NOINC `($_Z13initial_coffefiPfS_S_S_i$__internal_accurate_pow) ;  /* 0x0000001800347944 */ /* 0x000fea0003c00000 */
[----:B------:R-:W-:Y:S05]  /*0890*/  BSYNC.RECONVERGENT B0 ;  /* 0x0000000000007941 */ /* 0x000fea0003800200 */
.L_x_44:
        /* <DEDUP_REMOVED lines=13> */
[----:B------:R-:W-:Y:S02]  /*0970*/  @!P1 IMAD.MOV.U32 R10, RZ, RZ, 0x0 ;  /* 0x00000000ff0a9424 */ /* 0x000fe400078e00ff */
[----:B------:R-:W-:-:S07]  /*0980*/  @!P1 IMAD.MOV.U32 R11, RZ, RZ, 0x7ff00000 ;  /* 0x7ff00000ff0b9424 */ /* 0x000fce00078e00ff */
.L_x_46:
[----:B------:R-:W-:Y:S05]  /*0990*/  BSYNC.RECONVERGENT B0 ;  /* 0x0000000000007941 */ /* 0x000fea0003800200 */
.L_x_45:
[----:B------:R-:W-:Y:S01]  /*09a0*/  FSEL R2, R10, RZ, P0 ;  /* 0x000000ff0a027208 */ /* 0x000fe20000000000 */
[----:B------:R-:W-:Y:S01]  /*09b0*/  IMAD.MOV.U32 R12, RZ, RZ, 0x0 ;  /* 0x00000000ff0c7424 */ /* 0x000fe200078e00ff */
[----:B------:R-:W-:Y:S01]  /*09c0*/  FSEL R3, R11, 1.875, P0 ;  /* 0x3ff000000b037808 */ /* 0x000fe20000000000 */
[----:B------:R-:W-:Y:S01]  /*09d0*/  BSSY.RECONVERGENT B0, `(.L_x_47) ;  /* 0x0000014000007945 */ /* 0x000fe20003800200 */
[----:B------:R-:W-:-:S04]  /*09e0*/  MOV R13, 0x3ff00000 ;  /* 0x3ff00000000d7802 */ /* 0x000fc80000000f00 */
        /* <DEDUP_REMOVED lines=12> */
[----:B------:R-:W-:-:S04]  /*0ab0*/  IMAD.MOV.U32 R8, RZ, RZ, R12 ;  /* 0x000000ffff087224 */ /* 0x000fc800078e000c */
[----:B------:R-:W-:Y:S01]  /*0ac0*/  VIADD R12, R0, 0xfff00000 ;  /* 0xfff00000000c7836 */ /* 0x000fe20000000000 */
[----:B------:R-:W-:-:S07]  /*0ad0*/  MOV R0, 0xaf0 ;  /* 0x00000af000007802 */ /* 0x000fce0000000f00 */
[----:B------:R-:W-:Y:S05]  /*0ae0*/  CALL.REL.NOINC `($__internal_3_$__cuda_sm20_dblrcp_rn_slowpath_v3) ;  /* 0x0000000c00887944 */ /* 0x000fea0003c00000 */
[----:B------:R-:W-:Y:S02]  /*0af0*/  IMAD.MOV.U32 R8, RZ, RZ, R10 ;  /* 0x000000ffff087224 */ /* 0x000fe400078e000a */
[----:B------:R-:W-:-:S07]  /*0b00*/  IMAD.MOV.U32 R9, RZ, RZ, R11 ;  /* 0x000000ffff097224 */ /* 0x000fce00078e000b */
.L_x_48:
[----:B------:R-:W-:Y:S05]  /*0b10*/  BSYNC.RECONVERGENT B0 ;  /* 0x0000000000007941 */ /* 0x000fea0003800200 */
.L_x_47:
[----:B------:R-:W0:Y:S01]  /*0b20*/  LDC.64 R6, c[0x0][0x398] ;  /* 0x0000e600ff067b82 */ /* 0x000e220000000a00 */
[----:B------:R-:W1:Y:S01]  /*0b30*/  F2F.F32.F64 R9, R8 ;  /* 0x0000000800097310 */ /* 0x000e620000301000 */
[----:B------:R-:W2:Y:S06]  /*0b40*/  LDCU UR6, c[0x0][0x380] ;  /* 0x00007000ff0677ac */ /* 0x000eac0008000800 */
[----:B------:R-:W3:Y:S01]  /*0b50*/  LDC.64 R14, c[0x4][RZ] ;  /* 0x01000000ff0e7b82 */ /* 0x000ee20000000a00 */
[----:B------:R-:W-:Y:S01]  /*0b60*/  MOV R16, 0x0 ;  /* 0x0000000000107802 */ /* 0x000fe20000000f00 */
[----:B------:R-:W-:-:S06]  /*0b70*/  IMAD.MOV.U32 R17, RZ, RZ, 0x3ff00000 ;  /* 0x3ff00000ff117424 */ /* 0x000fcc00078e00ff */
[----:B------:R-:W4:Y:S01]  /*0b80*/  LDC.64 R12, c[0x0][0x3a0] ;  /* 0x0000e800ff0c7b82 */ /* 0x000f220000000a00 */
[----:B0-----:R-:W-:-:S05]  /*0b90*/  IMAD.WIDE R6, R4, 0x4, R6 ;  /* 0x0000000404067825 */ /* 0x001fca00078e0206 */
[----:B-1----:R-:W-:Y:S04]  /*0ba0*/  STG.E desc[UR4][R6.64], R9 ;  /* 0x0000000906007986 */ /* 0x002fe8000c101904 */
[----:B---3--:R-:W2:Y:S01]  /*0bb0*/  LDG.E R14, desc[UR4][R14.64] ;  /* 0x000000040e0e7981 */ /* 0x008ea2000c1e1900 */
[----:B----4-:R-:W-:-:S04]  /*0bc0*/  IMAD.WIDE R4, R4, 0x4, R12 ;  /* 0x0000000404047825 */ /* 0x010fc800078e020c */
[----:B--2---:R-:W-:-:S04]  /*0bd0*/  FMUL R0, R14, UR6 ;  /* 0x000000060e007c20 */ /* 0x004fc80008400000 */
[----:B------:R-:W0:Y:S02]  /*0be0*/  F2F.F64.F32 R10, R0 ;  /* 0x00000000000a7310 */ /* 0x000e240000201800 */
[----:B0-----:R-:W-:-:S06]  /*0bf0*/  DMUL R10, R2, R10 ;  /* 0x0000000a020a7228 */ /* 0x001fcc0000000000 */
[----:B------:R-:W0:Y:S02]  /*0c00*/  F2F.F64.F32 R2, R9 ;  /* 0x0000000900027310 */ /* 0x000e240000201800 */
[----:B------:R-:W-:-:S08]  /*0c10*/  DFMA R10, R10, -0.5, R16 ;  /* 0xbfe000000a0a782b */ /* 0x000fd00000000010 */
[----:B0-----:R-:W-:-:S10]  /*0c20*/  DMUL R2, R2, R10 ;  /* 0x0000000a02027228 */ /* 0x001fd40000000000 */
[----:B------:R-:W0:Y:S02]  /*0c30*/  F2F.F32.F64 R3, R2 ;  /* 0x0000000200037310 */ /* 0x000e240000301000 */
[----:B0-----:R-:W-:Y:S01]  /*0c40*/  STG.E desc[UR4][R4.64], R3 ;  /* 0x0000000304007986 */ /* 0x001fe2000c101904 */
[----:B------:R-:W-:Y:S05]  /*0c50*/  EXIT ;  /* 0x000000000000794d */ /* 0x000fea0003800000 */
.L_x_34:
[----:B------:R-:W-:-:S05]  /*0c60*/  IMAD.IADD R5, R5, 0x1, -R6 ;  /* 0x0000000105057824 */ /* 0x000fca00078e0a06 */
[----:B------:R-:W-:-:S13]  /*0c70*/  ISETP.GE.AND P0, PT, R4, R5, PT ;  /* 0x000000050400720c */ /* 0x000fda0003f06270 */
[----:B------:R-:W-:Y:S05]  /*0c80*/  @P0 BRA `(.L_x_49) ;  /* 0x0000000000380947 */ /* 0x000fea0003800000 */
[----:B------:R-:W1:Y:S01]  /*0c90*/  LDC.64 R2, c[0x0][0x388] ;  /* 0x0000e200ff027b82 */ /* 0x000e620000000a00 */
[----:B------:R-:W-:-:S07]  /*0ca0*/  IMAD.MOV.U32 R5, RZ, RZ, 0x3f800000 ;  /* 0x3f800000ff057424 */ /* 0x000fce00078e00ff */
[----:B------:R-:W2:Y:S08]  /*0cb0*/  LDC.64 R6, c[0x0][0x390] ;  /* 0x0000e400ff067b82 */ /* 0x000eb00000000a00 */
[----:B------:R-:W3:Y:S08]  /*0cc0*/  LDC.64 R8, c[0x0][0x398] ;  /* 0x0000e600ff087b82 */ /* 0x000ef00000000a00 */
[----:B------:R-:W4:Y:S01]  /*0cd0*/  LDC.64 R10, c[0x0][0x3a0] ;  /* 0x0000e800ff0a7b82 */ /* 0x000f220000000a00 */
[----:B-1----:R-:W-:-:S05]  /*0ce0*/  IMAD.WIDE R2, R4, 0x4, R2 ;  /* 0x0000000404027825 */ /* 0x002fca00078e0202 */
[----:B0-----:R-:W-:Y:S01]  /*0cf0*/  STG.E desc[UR4][R2.64], R5 ;  /* 0x0000000502007986 */ /* 0x001fe2000c101904 */
[----:B--2---:R-:W-:-:S05]  /*0d00*/  IMAD.WIDE R6, R4, 0x4, R6 ;  /* 0x0000000404067825 */ /* 0x004fca00078e0206 */
[----:B------:R-:W-:Y:S01]  /*0d10*/  STG.E desc[UR4][R6.64], R5 ;  /* 0x0000000506007986 */ /* 0x000fe2000c101904 */
[----:B---3--:R-:W-:-:S05]  /*0d20*/  IMAD.WIDE R8, R4, 0x4, R8 ;  /* 0x0000000404087825 */ /* 0x008fca00078e0208 */
[----:B------:R-:W-:Y:S01]  /*0d30*/  STG.E desc[UR4][R8.64], R5 ;  /* 0x0000000508007986 */ /* 0x000fe2000c101904 */
[----:B----4-:R-:W-:-:S05]  /*0d40*/  IMAD.WIDE R10, R4, 0x4, R10 ;  /* 0x00000004040a7825 */ /* 0x010fca00078e020a */
[----:B------:R-:W-:Y:S01]  /*0d50*/  STG.E desc[UR4][R10.64], R5 ;  /* 0x000000050a007986 */ /* 0x000fe2000c101904 */
[----:B------:R-:W-:Y:S05]  /*0d60*/  EXIT ;  /* 0x000000000000794d */ /* 0x000fea0003800000 */
.L_x_49:
[----:B------:R-:W0:Y:S01]  /*0d70*/  LDC.64 R26, c[0x4][RZ] ;  /* 0x01000000ff1a7b82 */ /* 0x000e220000000a00 */
[----:B------:R-:W1:Y:S01]  /*0d80*/  I2F.F64 R6, R6 ;  /* 0x0000000600067312 */ /* 0x000e620000201c00 */
[----:B------:R-:W-:Y:S01]  /*0d90*/  IMAD.MOV.U32 R10, RZ, RZ, 0x1 ;  /* 0x00000001ff0a7424 */ /* 0x000fe200078e00ff */
[----:B------:R-:W2:Y:S01]  /*0da0*/  LDCU UR6, c[0x0][0x380] ;  /* 0x00007000ff0677ac */ /* 0x000ea20008000800 */
[----:B0-----:R-:W2:Y:S05]  /*0db0*/  LDG.E R26, desc[UR4][R26.64] ;  /* 0x000000041a1a7981 */ /* 0x001eaa000c1e1900 */
[----:B-1----:R-:W0:Y:S01]  /*0dc0*/  MUFU.RCP64H R11, R7 ;  /* 0x00000007000b7308 */ /* 0x002e220000001800 */
[----:B------:R-:W-:Y:S07]  /*0dd0*/  BSSY.RECONVERGENT B0, `(.L_x_50) ;  /* 0x0000019000007945 */ /* 0x000fee0003800200 */
[----:B------:R-:W1:Y:S08]  /*0de0*/  I2F.F64 R2, R4 ;  /* 0x0000000400027312 */ /* 0x000e700000201c00 */
[----:B------:R-:W3:Y:S01]  /*0df0*/  I2F.F64 R8, R15 ;  /* 0x0000000f00087312 */ /* 0x000ee20000201c00 */
[----:B0-----:R-:W-:-:S02]  /*0e00*/  DFMA R12, -R6, R10, 1 ;  /* 0x3ff00000060c742b */ /* 0x001fc4000000010a */
[----:B-1----:R-:W-:-:S06]  /*0e10*/  DADD R2, R2, 0.5 ;  /* 0x3fe0000002027429 */ /* 0x002fcc0000000000 */
[----:B------:R-:W-:Y:S02]  /*0e20*/  DFMA R12, R12, R12, R12 ;  /* 0x0000000c0c0c722b */ /* 0x000fe4000000000c */
[----:B---3--:R-:W-:-:S06]  /*0e30*/  DADD R2, R2, -R8 ;  /* 0x0000000002027229 */ /* 0x008fcc0000000808 */
[----:B------:R-:W-:Y:S02]  /*0e40*/  DFMA R12, R10, R12, R10 ;  /* 0x0000000c0a0c722b */ /* 0x000fe4000000000a */
[----:B------:R-:W-:-:S06]  /*0e50*/  DADD R10, -R6, R2 ;  /* 0x00000000060a7229 */ /* 0x000fcc0000000102 */
[----:B------:R-:W-:-:S08]  /*0e60*/  DFMA R8, -R6, R12, 1 ;  /* 0x3ff000000608742b */ /* 0x000fd0000000010c */
[----:B------:R-:W-:Y:S01]  /*0e70*/  DFMA R12, R12, R8, R12 ;  /* 0x000000080c0c722b */ /* 0x000fe2000000000c */
[----:B------:R-:W-:-:S07]  /*0e80*/  FSETP.GEU.AND P1, PT, |R11|, 6.5827683646048100446e-37, PT ;  /* 0x036000000b00780b */ /* 0x000fce0003f2e200 */
        /* <DEDUP_REMOVED lines=8> */
[----:B------:R-:W-:Y:S02]  /*0f10*/  MOV R9, R7 ;  /* 0x0000000700097202 */ /* 0x000fe40000000f00 */
[----:B------:R-:W-:-:S07]  /*0f20*/  MOV R0, 0xf40 ;  /* 0x00000f4000007802 */ /* 0x000fce0000000f00 */
[----:B------:R-:W-:Y:S05]  /*0f30*/  CALL.REL.NOINC `($__internal_4_$__cuda_sm20_div_rn_f64_full) ;  /* 0x0000000c00147944 */ /* 0x000fea0003c00000 */
[----:B------:R-:W-:Y:S02]  /*0f40*/  IMAD.MOV.U32 R2, RZ, RZ, R28 ;  /* 0x000000ffff027224 */ /* 0x000fe400078e001c */
[----:B------:R-:W-:-:S07]  /*0f50*/  IMAD.MOV.U32 R3, RZ, RZ, R29 ;  /* 0x000000ffff037224 */ /* 0x000fce00078e001d */
.L_x_51:
[----:B------:R-:W-:Y:S05]  /*0f60*/  BSYNC.RECONVERGENT B0 ;  /* 0x0000000000007941 */ /* 0x000fea0003800200 */
.L_x_50:
[----:B------:R-:W-:Y:S01]  /*0f70*/  DADD R10, -RZ, |R2| ;  /* 0x00000000ff0a7229 */ /* 0x000fe20000000502 */
[----:B------:R-:W-:Y:S01]  /*0f80*/  BSSY.RECONVERGENT B0, `(.L_x_52) ;  /* 0x0000004000007945 */ /* 0x000fe20003800200 */
[----:B------:R-:W-:-:S08]  /*0f90*/  MOV R0, 0xfc0 ;  /* 0x00000fc000007802 */ /* 0x000fd00000000f00 */
[----:B------:R-:W-:-:S07]  /*0fa0*/  IMAD.MOV.U32 R27, RZ, RZ, R11 ;  /* 0x000000ffff1b7224 */ /* 0x000fce00078e000b */
[----:B------:R-:W-:Y:S05]  /*0fb0*/  CALL.REL.NOINC `($_Z13initial_coffefiPfS_S_S_i$__internal_accurate_pow) ;  /* 0x0000001000687944 */ /* 0x000fea0003c00000 */
[----:B------:R-:W-:Y:S05]  /*0fc0*/  BSYNC.RECONVERGENT B0 ;  /* 0x0000000000007941 */ /* 0x000fea0003800200 */
.L_x_52:
[C---:B------:R-:W-:Y:S01]  /*0fd0*/  DADD R8, R2.reuse, 2 ;  /* 0x4000000002087429 */ /* 0x040fe20000000000 */
[----:B------:R-:W0:Y:S01]  /*0fe0*/  F2F.F64.F32 R26, R26 ;  /* 0x0000001a001a7310 */ /* 0x000e220000201800 */
[C---:B------:R-:W-:Y:S01]  /*0ff0*/  DSETP.NEU.AND P1, PT, R2.reuse, RZ, PT ;  /* 0x000000ff0200722a */ /* 0x040fe20003f2d000 */
[----:B------:R-:W-:Y:S01]  /*1000*/  BSSY.RECONVERGENT B0, `(.L_x_53) ;  /* 0x000000c000007945 */ /* 0x000fe20003800200 */
[----:B------:R-:W-:-:S06]  /*1010*/  DSETP.NEU.AND P0, PT, R2, 1, PT ;  /* 0x3ff000000200742a */ /* 0x000fcc0003f0d000 */
[----:B------:R-:W-:-:S04]  /*1020*/  LOP3.LUT R8, R9, 0x7ff00000, RZ, 0xc0, !PT ;  /* 0x7ff0000009087812 */ /* 0x000fc800078ec0ff */
[----:B------:R-:W-:Y:S02]  /*1030*/  ISETP.NE.AND P2, PT, R8, 0x7ff00000, PT ;  /* 0x7ff000000800780c */ /* 0x000fe40003f45270 */
[----:B------:R-:W-:-:S11]  /*1040*/  @!P1 CS2R R10, SRZ ;  /* 0x00000000000a9805 */ /* 0x000fd6000001ff00 */
[----:B0-----:R-:W-:Y:S05]  /*1050*/  @P2 BRA `(.L_x_54) ;  /* 0x0000000000182947 */ /* 0x001fea0003800000 */
[----:B------:R-:W-:-:S14]  /*1060*/  DSETP.NAN.AND P1, PT, R2, R2, PT ;  /* 0x000000020200722a */ /* 0x000fdc0003f28000 */
[----:B------:R-:W-:Y:S01]  /*1070*/  @P1 DADD R10, R2, 2 ;  /* 0x40000000020a1429 */ /* 0x000fe20000000000 */
[----:B------:R-:W-:Y:S10]  /*1080*/  @P1 BRA `(.L_x_54) ;  /* 0x00000000000c1947 */ /* 0x000ff40003800000 */
[----:B------:R-:W-:-:S14]  /*1090*/  DSETP.NEU.AND P1, PT, |R2|, +INF , PT ;  /* 0x7ff000000200742a */ /* 0x000fdc0003f2d200 */
[----:B------:R-:W-:Y:S02]  /*10a0*/  @!P1 IMAD.MOV.U32 R10, RZ, RZ, 0x0 ;  /* 0x00000000ff0a9424 */ /* 0x000fe400078e00ff */
[----:B------:R-:W-:-:S07]  /*10b0*/  @!P1 IMAD.MOV.U32 R11, RZ, RZ, 0x7ff00000 ;  /* 0x7ff00000ff0b9424 */ /* 0x000fce00078e00ff */
.L_x_54:
[----:B------:R-:W-:Y:S05]  /*10c0*/  BSYNC.RECONVERGENT B0 ;  /* 0x0000000000007941 */ /* 0x000fea0003800200 */
.L_x_53:
        /* <DEDUP_REMOVED lines=19> */
[----:B------:R-:W-:Y:S02]  /*1200*/  IMAD.MOV.U32 R13, RZ, RZ, R27 ;  /* 0x000000ffff0d7224 */ /* 0x000fe400078e001b */
[----:B------:R-:W-:-:S07]  /*1210*/  VIADD R12, R12, 0xfff00000 ;  /* 0xfff000000c0c7836 */ /* 0x000fce0000000000 */
[----:B------:R-:W-:Y:S05]  /*1220*/  CALL.REL.NOINC `($__internal_3_$__cuda_sm20_dblrcp_rn_slowpath_v3) ;  /* 0x0000000400b87944 */ /* 0x000fea0003c00000 */
.L_x_56:
[----:B------:R-:W-:Y:S05]  /*1230*/  BSYNC.RECONVERGENT B0 ;  /* 0x0000000000007941 */ /* 0x000fea0003800200 */
.L_x_55:
        /* <DEDUP_REMOVED lines=8> */
[----:B-1----:R0:W-:Y:S04]  /*12c0*/  STG.E desc[UR4][R14.64], R21 ;  /* 0x000000150e007986 */ /* 0x0021e8000c101904 */
[----:B---3--:R-:W2:Y:S01]  /*12d0*/  LDG.E R0, desc[UR4][R8.64] ;  /* 0x0000000408007981 */ /* 0x008ea2000c1e1900 */
[----:B----4-:R-:W-:Y:S01]  /*12e0*/  IMAD.WIDE R18, R4, 0x4, R18 ;  /* 0x0000000404127825 */ /* 0x010fe200078e0212 */
[----:B------:R-:W1:Y:S03]  /*12f0*/  MUFU.RCP64H R11, R7 ;  /* 0x00000007000b7308 */ /* 0x000e660000001800 */
[----:B------:R-:W-:Y:S02]  /*1300*/  IMAD.MOV.U32 R10, RZ, RZ, 0x1 ;  /* 0x00000001ff0a7424 */ /* 0x000fe400078e00ff */
[----:B--2---:R-:W-:-:S04]  /*1310*/  FMUL R0, R0, UR6 ;  /* 0x0000000600007c20 */ /* 0x004fc80008400000 */
[----:B------:R-:W2:Y:S02]  /*1320*/  F2F.F64.F32 R12, R0 ;  /* 0x00000000000c7310 */ /* 0x000ea40000201800 */
[----:B--2---:R-:W-:-:S06]  /*1330*/  DMUL R12, R2, R12 ;  /* 0x0000000c020c7228 */ /* 0x004fcc0000000000 */
[----:B------:R-:W2:Y:S02]  /*1340*/  F2F.F64.F32 R2, R21 ;  /* 0x0000001500027310 */ /* 0x000ea40000201800 */
[----:B------:R-:W-:-:S08]  /*1350*/  DFMA R12, R12, -0.5, R16 ;  /* 0xbfe000000c0c782b */ /* 0x000fd00000000010 */
[----:B--2---:R-:W-:-:S10]  /*1360*/  DMUL R2, R2, R12 ;  /* 0x0000000c02027228 */ /* 0x004fd40000000000 */
[----:B------:R-:W2:Y:S02]  /*1370*/  F2F.F32.F64 R3, R2 ;  /* 0x0000000200037310 */ /* 0x000ea40000301000 */
[----:B--2---:R2:W-:Y:S04]  /*1380*/  STG.E desc[UR4][R18.64], R3 ;  /* 0x0000000312007986 */ /* 0x0045e8000c101904 */
[----:B------:R-:W3:Y:S01]  /*1390*/  LDG.E R8, desc[UR4][R8.64] ;  /* 0x0000000408087981 */ /* 0x000ee2000c1e1900 */
[----:B-1----:R-:W-:Y:S01]  /*13a0*/  DFMA R12, -R6, R10, 1 ;  /* 0x3ff00000060c742b */ /* 0x002fe2000000010a */
[----:B------:R-:W-:Y:S07]  /*13b0*/  BSSY.RECONVERGENT B0, `(.L_x_57) ;  /* 0x0000013000007945 */ /* 0x000fee0003800200 */
[----:B------:R-:W-:-:S08]  /*13c0*/  DFMA R12, R12, R12, R12 ;  /* 0x0000000c0c0c722b */ /* 0x000fd0000000000c */
[----:B------:R-:W-:Y:S01]  /*13d0*/  DFMA R12, R10, R12, R10 ;  /* 0x0000000c0a0c722b */ /* 0x000fe2000000000a */
[----:B------:R-:W-:-:S07]  /*13e0*/  IMAD.IADD R10, R4, 0x1, -R5 ;  /* 0x00000001040a7824 */ /* 0x000fce00078e0a05 */
[----:B0-----:R-:W-:Y:S01]  /*13f0*/  DFMA R14, -R6, R12, 1 ;  /* 0x3ff00000060e742b */ /* 0x001fe2000000010c */
[----:B------:R-:W0:Y:S07]  /*1400*/  I2F.F64 R10, R10 ;  /* 0x0000000a000a7312 */ /* 0x000e2e0000201c00 */
[----:B------:R-:W-:-:S08]  /*1410*/  DFMA R14, R12, R14, R12 ;  /* 0x0000000e0c0e722b */ /* 0x000fd0000000000c */
[----:B0-----:R-:W-:Y:S01]  /*1420*/  DMUL R28, R14, R10 ;  /* 0x0000000a0e1c7228 */ /* 0x001fe20000000000 */
[----:B------:R-:W-:-:S07]  /*1430*/  FSETP.GEU.AND P1, PT, |R11|, 6.5827683646048100446e-37, PT ;  /* 0x036000000b00780b */ /* 0x000fce0003f2e200 */
[----:B--2---:R-:W-:-:S08]  /*1440*/  DFMA R2, -R6, R28, R10 ;  /* 0x0000001c0602722b */ /* 0x004fd0000000010a */
[----:B------:R-:W-:-:S10]  /*1450*/  DFMA R28, R14, R2, R28 ;  /* 0x000000020e1c722b */ /* 0x000fd4000000001c */
[----:B------:R-:W-:-:S05]  /*1460*/  FFMA R0, RZ, R7, R29 ;  /* 0x00000007ff007223 */ /* 0x000fca000000001d */
[----:B------:R-:W-:Y:S01]  /*1470*/  FSETP.GT.AND P0, PT, |R0|, 1.469367938527859385e-39, PT ;  /* 0x001000000000780b */ /* 0x000fe20003f04200 */
[----:B---3--:R-:W-:-:S12]  /*1480*/  FMUL R2, R8, UR6 ;  /* 0x0000000608027c20 */ /* 0x008fd80008400000 */
[----:B------:R-:W-:Y:S05]  /*1490*/  @P0 BRA P1, `(.L_x_58) ;  /* 0x0000000000100947 */ /* 0x000fea0000800000 */
[----:B------:R-:W-:Y:S01]  /*14a0*/  IMAD.MOV.U32 R8, RZ, RZ, R6 ;  /* 0x000000ffff087224 */ /* 0x000fe200078e0006 */
[----:B------:R-:W-:Y:S01]  /*14b0*/  MOV R0, 0x14e0 ;  /* 0x000014e000007802 */ /* 0x000fe20000000f00 */
[----:B------:R-:W-:-:S07]  /*14c0*/  IMAD.MOV.U32 R9, RZ, RZ, R7 ;  /* 0x000000ffff097224 */ /* 0x000fce00078e0007 */
[----:B------:R-:W-:Y:S05]  /*14d0*/  CALL.REL.NOINC `($__internal_4_$__cuda_sm20_div_rn_f64_full) ;  /* 0x0000000400ac7944 */ /* 0x000fea0003c00000 */
.L_x_58:
[----:B------:R-:W-:Y:S05]  /*14e0*/  BSYNC.RECONVERGENT B0 ;  /* 0x0000000000007941 */ /* 0x000fea0003800200 */
.L_x_57:
[----:B------:R-:W-:Y:S01]  /*14f0*/  DADD R10, -RZ, |R28| ;  /* 0x00000000ff0a7229 */ /* 0x000fe2000000051c */
[----:B------:R-:W-:Y:S01]  /*1500*/  BSSY.RECONVERGENT B0, `(.L_x_59) ;  /* 0x0000004000007945 */ /* 0x000fe20003800200 */
[----:B------:R-:W-:-:S08]  /*1510*/  MOV R0, 0x1540 ;  /* 0x0000154000007802 */ /* 0x000fd00000000f00 */
[----:B------:R-:W-:-:S07]  /*1520*/  MOV R27, R11 ;  /* 0x0000000b001b7202 */ /* 0x000fce0000000f00 */
[----:B------:R-:W-:Y:S05]  /*1530*/  CALL.REL.NOINC `($_Z13initial_coffefiPfS_S_S_i$__internal_accurate_pow) ;  /* 0x0000000c00087944 */ /* 0x000fea0003c00000 */
[----:B------:R-:W-:Y:S05]  /*1540*/  BSYNC.RECONVERGENT B0 ;  /* 0x0000000000007941 */ /* 0x000fea0003800200 */
.L_x_59:
        /* <DEDUP_REMOVED lines=15> */
.L_x_61:
[----:B------:R-:W-:Y:S05]  /*1640*/  BSYNC.RECONVERGENT B0 ;  /* 0x0000000000007941 */ /* 0x000fea0003800200 */
.L_x_60:
        /* <DEDUP_REMOVED lines=16> */
[----:B------:R-:W-:Y:S02]  /*1750*/  LOP3.LUT R0, R13, 0x7fffffff, RZ, 0xc0, !PT ;  /* 0x7fffffff0d007812 */ /* 0x000fe400078ec0ff */
[----:B------:R-:W-:-:S03]  /*1760*/  MOV R8, R12 ;  /* 0x0000000c00087202 */ /* 0x000fc60000000f00 */
[----:B------:R-:W-:Y:S01]  /*1770*/  VIADD R12, R0, 0xfff00000 ;  /* 0xfff00000000c7836 */ /* 0x000fe20000000000 */
[----:B------:R-:W-:-:S07]  /*1780*/  MOV R0, 0x17a0 ;  /* 0x000017a000007802 */ /* 0x000fce0000000f00 */
[----:B------:R-:W-:Y:S05]  /*1790*/  CALL.REL.NOINC `($__internal_3_$__cuda_sm20_dblrcp_rn_slowpath_v3) ;  /* 0x00000000005c7944 */ /* 0x000fea0003c00000 */
[----:B------:R-:W-:Y:S02]  /*17a0*/  IMAD.MOV.U32 R8, RZ, RZ, R10 ;  /* 0x000000ffff087224 */ /* 0x000fe400078e000a */
[----:B------:R-:W-:-:S07]  /*17b0*/  IMAD.MOV.U32 R9, RZ, RZ, R11 ;  /* 0x000000ffff097224 */ /* 0x000fce00078e000b */
.L_x_63:
[----:B------:R-:W-:Y:S05]  /*17c0*/  BSYNC.RECONVERGENT B0 ;  /* 0x0000000000007941 */ /* 0x000fea0003800200 */
.L_x_62:
[----:B------:R-:W0:Y:S01]  /*17d0*/  LDC.64 R6, c[0x0][0x398] ;  /* 0x0000e600ff067b82 */ /* 0x000e220000000a00 */
[----:B------:R-:W1:Y:S01]  /*17e0*/  F2F.F32.F64 R9, R8 ;  /* 0x0000000800097310 */ /* 0x000e620000301000 */
[----:B------:R-:W2:Y:S06]  /*17f0*/  LDCU UR6, c[0x0][0x380] ;  /* 0x00007000ff0677ac */ /* 0x000eac0008000800 */
[----:B------:R-:W3:Y:S01]  /*1800*/  LDC.64 R12, c[0x4][RZ] ;  /* 0x01000000ff0c7b82 */ /* 0x000ee20000000a00 */
[----:B------:R-:W-:Y:S02]  /*1810*/  IMAD.MOV.U32 R14, RZ, RZ, 0x0 ;  /* 0x00000000ff0e7424 */ /* 0x000fe400078e00ff */
[----:B------:R-:W-:-:S05]  /*1820*/  IMAD.MOV.U32 R15, RZ, RZ, 0x3ff00000 ;  /* 0x3ff00000ff0f7424 */ /* 0x000fca00078e00ff */
        /* <DEDUP_REMOVED lines=14> */
        .weak           $__internal_3_$__cuda_sm20_dblrcp_rn_slowpath_v3
        .type           $__internal_3_$__cuda_sm20_dblrcp_rn_slowpath_v3,@function
        .size           $__internal_3_$__cuda_sm20_dblrcp_rn_slowpath_v3,($__internal_4_$__cuda_sm20_div_rn_f64_full - $__internal_3_$__cuda_sm20_dblrcp_rn_slowpath_v3)
$__internal_3_$__cuda_sm20_dblrcp_rn_slowpath_v3:
[----:B------:R-:W-:Y:S01]  /*1910*/  MOV R9, R13 ;  /* 0x0000000d00097202 */ /* 0x000fe20000000f00 */
[----:B------:R-:W-:Y:S05]  /*1920*/  BSSY.RECONVERGENT B1, `(.L_x_64) ;  /* 0x0000023000017945 */ /* 0x000fea0003800200 */
[----:B------:R-:W-:-:S14]  /*1930*/  DSETP.GTU.AND P0, PT, |R8|, +INF , PT ;  /* 0x7ff000000800742a */ /* 0x000fdc0003f0c200 */
[----:B------:R-:W-:Y:S05]  /*1940*/  @P0 BRA `(.L_x_65) ;  /* 0x0000000000780947 */ /* 0x000fea0003800000 */
[----:B------:R-:W-:-:S05]  /*1950*/  LOP3.LUT R13, R13, 0x7fffffff, RZ, 0xc0, !PT ;  /* 0x7fffffff0d0d7812 */ /* 0x000fca00078ec0ff */
[----:B------:R-:W-:-:S05]  /*1960*/  VIADD R10, R13, 0xffffffff ;  /* 0xffffffff0d0a7836 */ /* 0x000fca0000000000 */
[----:B------:R-:W-:-:S13]  /*1970*/  ISETP.GE.U32.AND P0, PT, R10, 0x7fefffff, PT ;  /* 0x7fefffff0a00780c */ /* 0x000fda0003f06070 */
[----:B------:R-:W-:Y:S01]  /*1980*/  @P0 LOP3.LUT R11, R9, 0x7ff00000, RZ, 0x3c, !PT ;  /* 0x7ff00000090b0812 */ /* 0x000fe200078e3cff */
[----:B------:R-:W-:Y:S01]  /*1990*/  @P0 IMAD.MOV.U32 R10, RZ, RZ, RZ ;  /* 0x000000ffff0a0224 */ /* 0x000fe200078e00ff */
[----:B------:R-:W-:Y:S06]  /*19a0*/  @P0 BRA `(.L_x_66) ;  /* 0x0000000000680947 */ /* 0x000fec0003800000 */
[----:B------:R-:W-:-:S13]  /*19b0*/  ISETP.GE.U32.AND P0, PT, R13, 0x1000001, PT ;  /* 0x010000010d00780c */ /* 0x000fda0003f06070 */
[----:B------:R-:W-:Y:S05]  /*19c0*/  @!P0 BRA `(.L_x_67) ;  /* 0x0000000000348947 */ /* 0x000fea0003800000 */
[----:B------:R-:W-:Y:S02]  /*19d0*/  VIADD R11, R9, 0xc0200000 ;  /* 0xc0200000090b7836 */ /* 0x000fe40000000000 */
[----:B------:R-:W-:Y:S02]  /*19e0*/  IMAD.MOV.U32 R10, RZ, RZ, R8 ;  /* 0x000000ffff0a7224 */ /* 0x000fe400078e0008 */
[----:B------:R-:W0:Y:S04]  /*19f0*/  MUFU.RCP64H R13, R11 ;  /* 0x0000000b000d7308 */ /* 0x000e280000001800 */
[----:B0-----:R-:W-:-:S08]  /*1a00*/  DFMA R14, -R10, R12, 1 ;  /* 0x3ff000000a0e742b */ /* 0x001fd0000000010c */
[----:B------:R-:W-:-:S08]  /*1a10*/  DFMA R14, R14, R14, R14 ;  /* 0x0000000e0e0e722b */ /* 0x000fd0000000000e */
[----:B------:R-:W-:-:S08]  /*1a20*/  DFMA R14, R12, R14, R12 ;  /* 0x0000000e0c0e722b */ /* 0x000fd0000000000c */
[----:B------:R-:W-:-:S08]  /*1a30*/  DFMA R12, -R10, R14, 1 ;  /* 0x3ff000000a0c742b */ /* 0x000fd0000000010e */
[----:B------:R-:W-:-:S08]  /*1a40*/  DFMA R12, R14, R12, R14 ;  /* 0x0000000c0e0c722b */ /* 0x000fd0000000000e */
[----:B------:R-:W-:-:S08]  /*1a50*/  DMUL R12, R12, 2.2250738585072013831e-308 ;  /* 0x001000000c0c7828 */ /* 0x000fd00000000000 */
[----:B------:R-:W-:-:S08]  /*1a60*/  DFMA R8, -R8, R12, 1 ;  /* 0x3ff000000808742b */ /* 0x000fd0000000010c */
[----:B------:R-:W-:-:S08]  /*1a70*/  DFMA R8, R8, R8, R8 ;  /* 0x000000080808722b */ /* 0x000fd00000000008 */
[----:B------:R-:W-:Y:S01]  /*1a80*/  DFMA R10, R12, R8, R12 ;  /* 0x000000080c0a722b */ /* 0x000fe2000000000c */
[----:B------:R-:W-:Y:S10]  /*1a90*/  BRA `(.L_x_66) ;  /* 0x00000000002c7947 */ /* 0x000ff40003800000 */
.L_x_67:
[----:B------:R-:W-:-:S06]  /*1aa0*/  DMUL R8, R8, 8.11296384146066816958e+31 ;  /* 0x4690000008087828 */ /* 0x000fcc0000000000 */
[----:B------:R-:W0:Y:S02]  /*1ab0*/  MUFU.RCP64H R13, R9 ;  /* 0x00000009000d7308 */ /* 0x000e240000001800 */
[----:B0-----:R-:W-:-:S08]  /*1ac0*/  DFMA R10, -R8, R12, 1 ;  /* 0x3ff00000080a742b */ /* 0x001fd0000000010c */
[----:B------:R-:W-:-:S08]  /*1ad0*/  DFMA R10, R10, R10, R10 ;  /* 0x0000000a0a0a722b */ /* 0x000fd0000000000a */
[----:B------:R-:W-:-:S08]  /*1ae0*/  DFMA R10, R12, R10, R12 ;  /* 0x0000000a0c0a722b */ /* 0x000fd0000000000c */
[----:B------:R-:W-:-:S08]  /*1af0*/  DFMA R12, -R8, R10, 1 ;  /* 0x3ff00000080c742b */ /* 0x000fd0000000010a */
[----:B------:R-:W-:-:S08]  /*1b00*/  DFMA R10, R10, R12, R10 ;  /* 0x0000000c0a0a722b */ /* 0x000fd0000000000a */
[----:B------:R-:W-:Y:S01]  /*1b10*/  DMUL R10, R10, 8.11296384146066816958e+31 ;  /* 0x469000000a0a7828 */ /* 0x000fe20000000000 */
[----:B------:R-:W-:Y:S10]  /*1b20*/  BRA `(.L_x_66) ;  /* 0x0000000000087947 */ /* 0x000ff40003800000 */
.L_x_65:
[----:B------:R-:W-:Y:S01]  /*1b30*/  LOP3.LUT R11, R9, 0x80000, RZ, 0xfc, !PT ;  /* 0x00080000090b7812 */ /* 0x000fe200078efcff */
[----:B------:R-:W-:-:S07]  /*1b40*/  IMAD.MOV.U32 R10, RZ, RZ, R8 ;  /* 0x000000ffff0a7224 */ /* 0x000fce00078e0008 */
.L_x_66:
[----:B------:R-:W-:Y:S05]  /*1b50*/  BSYNC.RECONVERGENT B1 ;  /* 0x0000000000017941 */ /* 0x000fea0003800200 */
.L_x_64:
[----:B------:R-:W-:Y:S01]  /*1b60*/  MOV R8, R0 ;  /* 0x0000000000087202 */ /* 0x000fe20000000f00 */
[----:B------:R-:W-:-:S04]  /*1b70*/  IMAD.MOV.U32 R9, RZ, RZ, 0x0 ;  /* 0x00000000ff097424 */ /* 0x000fc800078e00ff */
[----:B------:R-:W-:Y:S05]  /*1b80*/  RET.REL.NODEC R8 `(_Z13initial_coffefiPfS_S_S_i) ;  /* 0xffffffe4081c7950 */ /* 0x000fea0003c3ffff */
        .weak           $__internal_4_$__cuda_sm20_div_rn_f64_full
        .type           $__internal_4_$__cuda_sm20_div_rn_f64_full,@function
        .size           $__internal_4_$__cuda_sm20_div_rn_f64_full,($_Z13initial_coffefiPfS_S_S_i$__internal_accurate_pow - $__internal_4_$__cuda_sm20_div_rn_f64_full)
$__internal_4_$__cuda_sm20_div_rn_f64_full:
[C---:B------:R-:W-:Y:S01]  /*1b90*/  FSETP.GEU.AND P0, PT, |R9|.reuse, 1.469367938527859385e-39, PT ;  /* 0x001000000900780b */ /* 0x040fe20003f0e200 */
[----:B------:R-:W-:Y:S01]  /*1ba0*/  IMAD.MOV.U32 R12, RZ, RZ, 0x1 ;  /* 0x00000001ff0c7424 */ /* 0x000fe200078e00ff */
[----:B------:R-:W-:Y:S01]  /*1bb0*/  LOP3.LUT R24, R9, 0x800fffff, RZ, 0xc0, !PT ;  /* 0x800fffff09187812 */ /* 0x000fe200078ec0ff */
[----:B------:R-:W-:Y:S01]  /*1bc0*/  IMAD.MOV.U32 R20, RZ, RZ, 0x1ca00000 ;  /* 0x1ca00000ff147424 */ /* 0x000fe200078e00ff */
[C---:B------:R-:W-:Y:S01]  /*1bd0*/  FSETP.GEU.AND P2, PT, |R11|.reuse, 1.469367938527859385e-39, PT ;  /* 0x001000000b00780b */ /* 0x040fe20003f4e200 */
[----:B------:R-:W-:Y:S01]  /*1be0*/  BSSY.RECONVERGENT B1, `(.L_x_68) ;  /* 0x0000052000017945 */ /* 0x000fe20003800200 */
[----:B------:R-:W-:Y:S01]  /*1bf0*/  LOP3.LUT R25, R24, 0x3ff00000, RZ, 0xfc, !PT ;  /* 0x3ff0000018197812 */ /* 0x000fe200078efcff */
[----:B------:R-:W-:Y:S01]  /*1c00*/  IMAD.MOV.U32 R24, RZ, RZ, R8 ;  /* 0x000000ffff187224 */ /* 0x000fe200078e0008 */
[----:B------:R-:W-:Y:S02]  /*1c10*/  LOP3.LUT R3, R11, 0x7ff00000, RZ, 0xc0, !PT ;  /* 0x7ff000000b037812 */ /* 0x000fe400078ec0ff */
[----:B------:R-:W-:-:S03]  /*1c20*/  LOP3.LUT R22, R9, 0x7ff00000, RZ, 0xc0, !PT ;  /* 0x7ff0000009167812 */ /* 0x000fc600078ec0ff */
[----:B------:R-:W-:Y:S01]  /*1c30*/  @!P0 DMUL R24, R8, 8.98846567431157953865e+307 ;  /* 0x7fe0000008188828 */ /* 0x000fe20000000000 */
[----:B------:R-:W-:Y:S01]  /*1c40*/  ISETP.GE.U32.AND P1, PT, R3, R22, PT ;  /* 0x000000160300720c */ /* 0x000fe20003f26070 */
[----:B------:R-:W-:Y:S02]  /*1c50*/  IMAD.MOV.U32 R21, RZ, RZ, R3 ;  /* 0x000000ffff157224 */ /* 0x000fe400078e0003 */
[----:B------:R-:W-:Y:S02]  /*1c60*/  @!P2 LOP3.LUT R14, R9, 0x7ff00000, RZ, 0xc0, !PT ;  /* 0x7ff00000090ea812 */ /* 0x000fe400078ec0ff */
[----:B------:R-:W0:Y:S02]  /*1c70*/  MUFU.RCP64H R13, R25 ;  /* 0x00000019000d7308 */ /* 0x000e240000001800 */
[----:B------:R-:W-:Y:S02]  /*1c80*/  @!P2 ISETP.GE.U32.AND P3, PT, R3, R14, PT ;  /* 0x0000000e0300a20c */ /* 0x000fe40003f66070 */
[----:B------:R-:W-:-:S02]  /*1c90*/  @!P0 LOP3.LUT R22, R25, 0x7ff00000, RZ, 0xc0, !PT ;  /* 0x7ff0000019168812 */ /* 0x000fc400078ec0ff */
[----:B------:R-:W-:-:S04]  /*1ca0*/  @!P2 SEL R15, R20, 0x63400000, !P3 ;  /* 0x63400000140fa807 */ /* 0x000fc80005800000 */
[----:B------:R-:W-:-:S04]  /*1cb0*/  @!P2 LOP3.LUT R18, R15, 0x80000000, R11, 0xf8, !PT ;  /* 0x800000000f12a812 */ /* 0x000fc800078ef80b */
[----:B------:R-:W-:Y:S02]  /*1cc0*/  @!P2 LOP3.LUT R19, R18, 0x100000, RZ, 0xfc, !PT ;  /* 0x001000001213a812 */ /* 0x000fe400078efcff */
[----:B------:R-:W-:Y:S01]  /*1cd0*/  @!P2 MOV R18, RZ ;  /* 0x000000ff0012a202 */ /* 0x000fe20000000f00 */
[----:B0-----:R-:W-:-:S08]  /*1ce0*/  DFMA R16, R12, -R24, 1 ;  /* 0x3ff000000c10742b */ /* 0x001fd00000000818 */
[----:B------:R-:W-:-:S08]  /*1cf0*/  DFMA R16, R16, R16, R16 ;  /* 0x000000101010722b */ /* 0x000fd00000000010 */
[----:B------:R-:W-:Y:S01]  /*1d00*/  DFMA R16, R12, R16, R12 ;  /* 0x000000100c10722b */ /* 0x000fe2000000000c */
[----:B------:R-:W-:Y:S01]  /*1d10*/  SEL R13, R20, 0x63400000, !P1 ;  /* 0x63400000140d7807 */ /* 0x000fe20004800000 */
[----:B------:R-:W-:-:S03]  /*1d20*/  IMAD.MOV.U32 R12, RZ, RZ, R10 ;  /* 0x000000ffff0c7224 */ /* 0x000fc600078e000a */
[----:B------:R-:W-:-:S03]  /*1d30*/  LOP3.LUT R13, R13, 0x800fffff, R11, 0xf8, !PT ;  /* 0x800fffff0d0d7812 */ /* 0x000fc600078ef80b */
[----:B------:R-:W-:-:S03]  /*1d40*/  DFMA R14, R16, -R24, 1 ;  /* 0x3ff00000100e742b */ /* 0x000fc60000000818 */
[----:B------:R-:W-:-:S05]  /*1d50*/  @!P2 DFMA R12, R12, 2, -R18 ;  /* 0x400000000c0ca82b */ /* 0x000fca0000000812 */
[----:B------:R-:W-:-:S05]  /*1d60*/  DFMA R14, R16, R14, R16 ;  /* 0x0000000e100e722b */ /* 0x000fca0000000010 */
[----:B------:R-:W-:-:S03]  /*1d70*/  @!P2 LOP3.LUT R21, R13, 0x7ff00000, RZ, 0xc0, !PT ;  /* 0x7ff000000d15a812 */ /* 0x000fc600078ec0ff */
[----:B------:R-:W-:Y:S02]  /*1d80*/  DMUL R16, R14, R12 ;  /* 0x0000000c0e107228 */ /* 0x000fe40000000000 */
[----:B------:R-:W-:-:S05]  /*1d90*/  VIADD R23, R21, 0xffffffff ;  /* 0xffffffff15177836 */ /* 0x000fca0000000000 */
[----:B------:R-:W-:Y:S01]  /*1da0*/  ISETP.GT.U32.AND P0, PT, R23, 0x7feffffe, PT ;  /* 0x7feffffe1700780c */ /* 0x000fe20003f04070 */
[----:B------:R-:W-:Y:S01]  /*1db0*/  VIADD R23, R22, 0xffffffff ;  /* 0xffffffff16177836 */ /* 0x000fe20000000000 */
[----:B------:R-:W-:-:S04]  /*1dc0*/  DFMA R18, R16, -R24, R12 ;  /* 0x800000181012722b */ /* 0x000fc8000000000c */
[----:B------:R-:W-:-:S04]  /*1dd0*/  ISETP.GT.U32.OR P0, PT, R23, 0x7feffffe, P0 ;  /* 0x7feffffe1700780c */ /* 0x000fc80000704470 */
[----:B------:R-:W-:-:S09]  /*1de0*/  DFMA R18, R14, R18, R16 ;  /* 0x000000120e12722b */ /* 0x000fd20000000010 */
[----:B------:R-:W-:Y:S05]  /*1df0*/  @P0 BRA `(.L_x_69) ;  /* 0x00000000006c0947 */ /* 0x000fea0003800000 */
[----:B------:R-:W-:-:S04]  /*1e00*/  LOP3.LUT R14, R9, 0x7ff00000, RZ, 0xc0, !PT ;  /* 0x7ff00000090e7812 */ /* 0x000fc800078ec0ff */
[CC--:B------:R-:W-:Y:S02]  /*1e10*/  VIADDMNMX R10, R3.reuse, -R14.reuse, 0xb9600000, !PT ;  /* 0xb9600000030a7446 */ /* 0x0c0fe4000780090e */
[----:B------:R-:W-:Y:S02]  /*1e20*/  ISETP.GE.U32.AND P0, PT, R3, R14, PT ;  /* 0x0000000e0300720c */ /* 0x000fe40003f06070 */
[----:B------:R-:W-:Y:S02]  /*1e30*/  VIMNMX R3, PT, PT, R10, 0x46a00000, PT ;  /* 0x46a000000a037848 */ /* 0x000fe40003fe0100 */
[----:B------:R-:W-:Y:S02]  /*1e40*/  SEL R20, R20, 0x63400000, !P0 ;  /* 0x6340000014147807 */ /* 0x000fe40004000000 */
[----:B------:R-:W-:-:S03]  /*1e50*/  MOV R10, RZ ;  /* 0x000000ff000a7202 */ /* 0x000fc60000000f00 */
        /* <DEDUP_REMOVED lines=11> */
[----:B------:R-:W-:Y:S01]  /*1f10*/  IMAD.MOV R9, RZ, RZ, -R3 ;  /* 0x000000ffff097224 */ /* 0x000fe200078e0a03 */
[----:B------:R-:W-:Y:S01]  /*1f20*/  DMUL.RP R10, R18, R10 ;  /* 0x0000000a120a7228 */ /* 0x000fe20000008000 */
[----:B------:R-:W-:Y:S01]  /*1f30*/  IMAD.MOV.U32 R8, RZ, RZ, RZ ;  /* 0x000000ffff087224 */ /* 0x000fe200078e00ff */
[----:B------:R-:W-:-:S05]  /*1f40*/  IADD3 R3, PT, PT, -R3, -0x43300000, RZ ;  /* 0xbcd0000003037810 */ /* 0x000fca0007ffe1ff */
[----:B------:R-:W-:-:S03]  /*1f50*/  DFMA R8, R14, -R8, R18 ;  /* 0x800000080e08722b */ /* 0x000fc60000000012 */
[----:B------:R-:W-:-:S07]  /*1f60*/  LOP3.LUT R17, R11, R17, RZ, 0x3c, !PT ;  /* 0x000000110b117212 */ /* 0x000fce00078e3cff */
[----:B------:R-:W-:-:S04]  /*1f70*/  FSETP.NEU.AND P0, PT, |R9|, R3, PT ;  /* 0x000000030900720b */ /* 0x000fc80003f0d200 */
[----:B------:R-:W-:Y:S02]  /*1f80*/  FSEL R14, R10, R14, !P0 ;  /* 0x0000000e0a0e7208 */ /* 0x000fe40004000000 */
[----:B------:R-:W-:Y:S01]  /*1f90*/  FSEL R15, R17, R15, !P0 ;  /* 0x0000000f110f7208 */ /* 0x000fe20004000000 */
[----:B------:R-:W-:Y:S06]  /*1fa0*/  BRA `(.L_x_70) ;  /* 0x0000000000547947 */ /* 0x000fec0003800000 */
.L_x_69:
[----:B------:R-:W-:-:S14]  /*1fb0*/  DSETP.NAN.AND P0, PT, R10, R10, PT ;  /* 0x0000000a0a00722a */ /* 0x000fdc0003f08000 */
[----:B------:R-:W-:Y:S05]  /*1fc0*/  @P0 BRA `(.L_x_71) ;  /* 0x0000000000440947 */ /* 0x000fea0003800000 */
[----:B------:R-:W-:-:S14]  /*1fd0*/  DSETP.NAN.AND P0, PT, R8, R8, PT ;  /* 0x000000080800722a */ /* 0x000fdc0003f08000 */
[----:B------:R-:W-:Y:S05]  /*1fe0*/  @P0 BRA `(.L_x_72) ;  /* 0x0000000000300947 */ /* 0x000fea0003800000 */
[----:B------:R-:W-:Y:S01]  /*1ff0*/  ISETP.NE.AND P0, PT, R21, R22, PT ;  /* 0x000000161500720c */ /* 0x000fe20003f05270 */
[----:B------:R-:W-:Y:S02]  /*2000*/  IMAD.MOV.U32 R14, RZ, RZ, 0x0 ;  /* 0x00000000ff0e7424 */ /* 0x000fe400078e00ff */
[----:B------:R-:W-:-:S10]  /*2010*/  IMAD.MOV.U32 R15, RZ, RZ, -0x80000 ;  /* 0xfff80000ff0f7424 */ /* 0x000fd400078e00ff */
[----:B------:R-:W-:Y:S05]  /*2020*/  @!P0 BRA `(.L_x_70) ;  /* 0x0000000000348947 */ /* 0x000fea0003800000 */
[----:B------:R-:W-:Y:S02]  /*2030*/  ISETP.NE.AND P0, PT, R21, 0x7ff00000, PT ;  /* 0x7ff000001500780c */ /* 0x000fe40003f05270 */
[----:B------:R-:W-:Y:S02]  /*2040*/  LOP3.LUT R15, R11, 0x80000000, R9, 0x48, !PT ;  /* 0x800000000b0f7812 */ /* 0x000fe400078e4809 */
[----:B------:R-:W-:-:S13]  /*2050*/  ISETP.EQ.OR P0, PT, R22, RZ, !P0 ;  /* 0x000000ff1600720c */ /* 0x000fda0004702670 */
[----:B------:R-:W-:Y:S02]  /*2060*/  @P0 LOP3.LUT R3, R15, 0x7ff00000, RZ, 0xfc, !PT ;  /* 0x7ff000000f030812 */ /* 0x000fe400078efcff */
[----:B------:R-:W-:Y:S01]  /*2070*/  @!P0 MOV R14, RZ ;  /* 0x000000ff000e8202 */ /* 0x000fe20000000f00 */
[----:B------:R-:W-:Y:S02]  /*2080*/  @P0 IMAD.MOV.U32 R14, RZ, RZ, RZ ;  /* 0x000000ffff0e0224 */ /* 0x000fe400078e00ff */
[----:B------:R-:W-:Y:S01]  /*2090*/  @P0 IMAD.MOV.U32 R15, RZ, RZ, R3 ;  /* 0x000000ffff0f0224 */ /* 0x000fe200078e0003 */
[----:B------:R-:W-:Y:S06]  /*20a0*/  BRA `(.L_x_70) ;  /* 0x0000000000147947 */ /* 0x000fec0003800000 */
.L_x_72:
[----:B------:R-:W-:Y:S01]  /*20b0*/  LOP3.LUT R15, R9, 0x80000, RZ, 0xfc, !PT ;  /* 0x00080000090f7812 */ /* 0x000fe200078efcff */
[----:B------:R-:W-:Y:S01]  /*20c0*/  IMAD.MOV.U32 R14, RZ, RZ, R8 ;  /* 0x000000ffff0e7224 */ /* 0x000fe200078e0008 */
[----:B------:R-:W-:Y:S06]  /*20d0*/  BRA `(.L_x_70) ;  /* 0x0000000000087947 */ /* 0x000fec0003800000 */
.L_x_71:
[----:B------:R-:W-:Y:S01]  /*20e0*/  LOP3.LUT R15, R11, 0x80000, RZ, 0xfc, !PT ;  /* 0x000800000b0f7812 */ /* 0x000fe200078efcff */
[----:B------:R-:W-:-:S07]  /*20f0*/  IMAD.MOV.U32 R14, RZ, RZ, R10 ;  /* 0x000000ffff0e7224 */ /* 0x000fce00078e000a */
.L_x_70:
[----:B------:R-:W-:Y:S05]  /*2100*/  BSYNC.RECONVERGENT B1 ;  /* 0x0000000000017941 */ /* 0x000fea0003800200 */
.L_x_68:
[----:B------:R-:W-:Y:S01]  /*2110*/  IMAD.MOV.U32 R8, RZ, RZ, R0 ;  /* 0x000000ffff087224 */ /* 0x000fe200078e0000 */
[----:B------:R-:W-:Y:S01]  /*2120*/  MOV R29, R15 ;  /* 0x0000000f001d7202 */ /* 0x000fe20000000f00 */
[----:B------:R-:W-:Y:S02]  /*2130*/  IMAD.MOV.U32 R9, RZ, RZ, 0x0 ;  /* 0x00000000ff097424 */ /* 0x000fe400078e00ff */
[----:B------:R-:W-:Y:S02]  /*2140*/  IMAD.MOV.U32 R28, RZ, RZ, R14 ;  /* 0x000000ffff1c7224 */ /* 0x000fe400078e000e */
[----:B------:R-:W-:Y:S05]  /*2150*/  RET.REL.NODEC R8 `(_Z13initial_coffefiPfS_S_S_i) ;  /* 0xffffffdc08a87950 */ /* 0x000fea0003c3ffff */
        .type           $_Z13initial_coffefiPfS_S_S_i$__internal_accurate_pow,@function
        .size           $_Z13initial_coffefiPfS_S_S_i$__internal_accurate_pow,(.L_x_155 - $_Z13initial_coffefiPfS_S_S_i$__internal_accurate_pow)
$_Z13initial_coffefiPfS_S_S_i$__internal_accurate_pow:
[----:B------:R-:W-:Y:S01]  /*2160*/  ISETP.GT.U32.AND P0, PT, R27, 0xfffff, PT ;  /* 0x000fffff1b00780c */ /* 0x000fe20003f04070 */
[----:B------:R-:W-:Y:S01]  /*2170*/  IMAD.MOV.U32 R8, RZ, RZ, R10 ;  /* 0x000000ffff087224 */ /* 0x000fe200078e000a */
[----:B------:R-:W-:Y:S01]  /*2180*/  UMOV UR6, 0x7d2cafe2 ;  /* 0x7d2cafe200067882 */ /* 0x000fe20000000000 */
[--C-:B------:R-:W-:Y:S01]  /*2190*/  IMAD.MOV.U32 R9, RZ, RZ, R27.reuse ;  /* 0x000000ffff097224 */ /* 0x100fe200078e001b */
[----:B------:R-:W-:Y:S01]  /*21a0*/  UMOV UR7, 0x3eb0f5ff ;  /* 0x3eb0f5ff00077882 */ /* 0x000fe20000000000 */
[--C-:B------:R-:W-:Y:S01]  /*21b0*/  IMAD.MOV.U32 R11, RZ, RZ, R27.reuse ;  /* 0x000000ffff0b7224 */ /* 0x100fe200078e001b */
[----:B------:R-:W-:Y:S01]  /*21c0*/  SHF.R.U32.HI R27, RZ, 0x14, R27 ;  /* 0x00000014ff1b7819 */ /* 0x000fe2000001161b */
[----:B------:R-:W-:Y:S01]  /*21d0*/  IMAD.MOV.U32 R14, RZ, RZ, 0x41ad3b5a ;  /* 0x41ad3b5aff0e7424 */ /* 0x000fe200078e00ff */
[----:B------:R-:W-:Y:S01]  /*21e0*/  UMOV UR8, 0x3b39803f ;  /* 0x3b39803f00087882 */ /* 0x000fe20000000000 */
[----:B------:R-:W-:Y:S01]  /*21f0*/  IMAD.MOV.U32 R15, RZ, RZ, 0x3ed0f5d2 ;  /* 0x3ed0f5d2ff0f7424 */ /* 0x000fe200078e00ff */
[----:B------:R-:W-:-:S03]  /*2200*/  UMOV UR9, 0x3c7abc9e ;  /* 0x3c7abc9e00097882 */ /* 0x000fc60000000000 */
[----:B------:R-:W-:-:S10]  /*2210*/  @!P0 DMUL R8, R8, 1.80143985094819840000e+16 ;  /* 0x4350000008088828 */ /* 0x000fd40000000000 */
[----:B------:R-:W-:Y:S01]  /*2220*/  @!P0 MOV R11, R9 ;  /* 0x00000009000b8202 */ /* 0x000fe20000000f00 */
[----:B------:R-:W-:Y:S01]  /*2230*/  @!P0 IMAD.MOV.U32 R10, RZ, RZ, R8 ;  /* 0x000000ffff0a8224 */ /* 0x000fe200078e0008 */
[----:B------:R-:W-:Y:S02]  /*2240*/  @!P0 LEA.HI R27, R9, 0xffffffca, RZ, 0xc ;  /* 0xffffffca091b8811 */ /* 0x000fe400078f60ff */
[----:B------:R-:W-:Y:S01]  /*2250*/  LOP3.LUT R11, R11, 0x800fffff, RZ, 0xc0, !PT ;  /* 0x800fffff0b0b7812 */ /* 0x000fe200078ec0ff */
[----:B------:R-:W-:Y:S01]  /*2260*/  IMAD.MOV.U32 R12, RZ, RZ, R10 ;  /* 0x000000ffff0c7224 */ /* 0x000fe200078e000a */
[----:B------:R-:W-:Y:S02]  /*2270*/  MOV R10, RZ ;  /* 0x000000ff000a7202 */ /* 0x000fe40000000f00 */
[----:B------:R-:W-:Y:S02]  /*2280*/  LOP3.LUT R13, R11, 0x3ff00000, RZ, 0xfc, !PT ;  /* 0x3ff000000b0d7812 */ /* 0x000fe400078efcff */
[----:B------:R-:W-:-:S02]  /*2290*/  IADD3 R8, PT, PT, R27, -0x3ff, RZ ;  /* 0xfffffc011b087810 */ /* 0x000fc40007ffe0ff */
[----:B------:R-:W-:-:S13]  /*22a0*/  ISETP.GE.U32.AND P1, PT, R13, 0x3ff6a09f, PT ;  /* 0x3ff6a09f0d00780c */ /* 0x000fda0003f26070 */
[----:B------:R-:W-:Y:S02]  /*22b0*/  @P1 VIADD R11, R13, 0xfff00000 ;  /* 0xfff000000d0b1836 */ /* 0x000fe40000000000 */
[----:B------:R-:W-:Y:S02]  /*22c0*/  @P1 VIADD R8, R27, 0xfffffc02 ;  /* 0xfffffc021b081836 */ /* 0x000fe40000000000 */
[----:B------:R-:W-:-:S06]  /*22d0*/  @P1 IMAD.MOV.U32 R13, RZ, RZ, R11 ;  /* 0x000000ffff0d1224 */ /* 0x000fcc00078e000b */
        /* <DEDUP_REMOVED lines=24> */
[----:B------:R-:W-:Y:S01]  /*2460*/  DFMA R20, R22, R20, UR6 ;  /* 0x0000000616147e2b */ /* 0x000fe20008000014 */
[----:B------:R-:W-:Y:S01]  /*2470*/  UMOV UR6, 0x99999dfb ;  /* 0x99999dfb00067882 */ /* 0x000fe20000000000 */
[----:B------:R-:W-:Y:S01]  /*2480*/  UMOV UR7, 0x3f899999 ;  /* 0x3f89999900077882 */ /* 0x000fe20000000000 */
[----:B------:R-:W-:Y:S02]  /*2490*/  DMUL R14, R16, R14 ;  /* 0x0000000e100e7228 */ /* 0x000fe40000000000 */
[----:B------:R-:W-:-:S03]  /*24a0*/  DMUL R16, R10, R10 ;  /* 0x0000000a0a107228 */ /* 0x000fc60000000000 */
[----:B------:R-:W-:Y:S01]  /*24b0*/  DFMA R20, R22, R20, UR6 ;  /* 0x0000000616147e2b */ /* 0x000fe20008000014 */
[----:B------:R-:W-:Y:S01]  /*24c0*/  UMOV UR6, 0x55555555 ;  /* 0x5555555500067882 */ /* 0x000fe20000000000 */
[----:B------:R-:W-:-:S03]  /*24d0*/  UMOV UR7, 0x3fb55555 ;  /* 0x3fb5555500077882 */ /* 0x000fc60000000000 */
[----:B------:R-:W-:-:S03]  /*24e0*/  DMUL R24, R10, R16 ;  /* 0x000000100a187228 */ /* 0x000fc60000000000 */
[----:B------:R-:W-:-:S08]  /*24f0*/  DFMA R12, R22, R20, UR6 ;  /* 0x00000006160c7e2b */ /* 0x000fd00008000014 */
[----:B------:R-:W-:Y:S01]  /*2500*/  DADD R18, -R12, UR6 ;  /* 0x000000060c127e29 */ /* 0x000fe20008000100 */
[----:B------:R-:W-:Y:S01]  /*2510*/  UMOV UR6, 0xb9e7b0 ;  /* 0x00b9e7b000067882 */ /* 0x000fe20000000000 */
[----:B------:R-:W-:-:S06]  /*2520*/  UMOV UR7, 0x3c46a4cb ;  /* 0x3c46a4cb00077882 */ /* 0x000fcc0000000000 */
[----:B------:R-:W-:Y:S02]  /*2530*/  DFMA R18, R22, R20, R18 ;  /* 0x000000141612722b */ /* 0x000fe40000000012 */
[----:B------:R-:W-:Y:S01]  /*2540*/  DFMA R20, R10, R10, -R16 ;  /* 0x0000000a0a14722b */ /* 0x000fe20000000810 */
[----:B------:R-:W-:Y:S02]  /*2550*/  VIADD R23, R15, 0x100000 ;  /* 0x001000000f177836 */ /* 0x000fe40000000000 */
[----:B------:R-:W-:-:S06]  /*2560*/  IMAD.MOV.U32 R22, RZ, RZ, R14 ;  /* 0x000000ffff167224 */ /* 0x000fcc00078e000e */
[----:B------:R-:W-:Y:S02]  /*2570*/  DFMA R20, R10, R22, R20 ;  /* 0x000000160a14722b */ /* 0x000fe40000000014 */
[----:B------:R-:W-:Y:S01]  /*2580*/  DADD R22, R18, -UR6 ;  /* 0x8000000612167e29 */ /* 0x000fe20008000000 */
[----:B------:R-:W-:Y:S01]  /*2590*/  UMOV UR6, 0x80000000 ;  /* 0x8000000000067882 */ /* 0x000fe20000000000 */
[----:B------:R-:W-:Y:S01]  /*25a0*/  DFMA R18, R10, R16, -R24 ;  /* 0x000000100a12722b */ /* 0x000fe20000000818 */
[----:B------:R-:W-:-:S07]  /*25b0*/  UMOV UR7, 0x43300000 ;  /* 0x4330000000077882 */ /* 0x000fce0000000000 */
        /* <DEDUP_REMOVED lines=34> */
[----:B------:R-:W-:-:S08]  /*27e0*/  DFMA R10, R10, 2, -R16 ;  /* 0x400000000a0a782b */ /* 0x000fd00000000810 */
[----:B------:R-:W-:Y:S01]  /*27f0*/  DFMA R12, R12, 2, R10 ;  /* 0x400000000c0c782b */ /* 0x000fe2000000000a */
[----:B------:R-:W-:Y:S02]  /*2800*/  IMAD.MOV.U32 R10, RZ, RZ, 0x652b82fe ;  /* 0x652b82feff0a7424 */ /* 0x000fe400078e00ff */
[----:B------:R-:W-:-:S05]  /*2810*/  IMAD.MOV.U32 R11, RZ, RZ, 0x3ff71547 ;  /* 0x3ff71547ff0b7424 */ /* 0x000fca00078e00ff */
        /* <DEDUP_REMOVED lines=11> */
[----:B------:R-:W-:Y:S01]  /*28d0*/  MOV R8, 0xfca213ea ;  /* 0xfca213ea00087802 */ /* 0x000fe20000000f00 */
[----:B------:R-:W-:Y:S01]  /*28e0*/  IMAD.MOV.U32 R9, RZ, RZ, 0x3e928af3 ;  /* 0x3e928af3ff097424 */ /* 0x000fe200078e00ff */
[----:B------:R-:W-:-:S05]  /*28f0*/  UMOV UR7, 0x3e5ade15 ;  /* 0x3e5ade1500077882 */ /* 0x000fca0000000000 */
        /* <DEDUP_REMOVED lines=27> */
[----:B------:R-:W-:Y:S02]  /*2ab0*/  IMAD R17, R10, 0x100000, R9 ;  /* 0x001000000a117824 */ /* 0x000fe400078e0209 */
[----:B------:R-:W-:Y:S01]  /*2ac0*/  IMAD.MOV.U32 R16, RZ, RZ, R8 ;  /* 0x000000ffff107224 */ /* 0x000fe200078e0008 */
[----:B------:R-:W-:Y:S06]  /*2ad0*/  @!P0 BRA `(.L_x_73) ;  /* 0x0000000000308947 */ /* 0x000fec0003800000 */
[----:B------:R-:W-:Y:S01]  /*2ae0*/  FSETP.GEU.AND P1, PT, |R15|, 4.2275390625, PT ;  /* 0x408748000f00780b */ /* 0x000fe20003f2e200 */
[C---:B------:R-:W-:Y:S02]  /*2af0*/  DADD R16, R14.reuse, +INF ;  /* 0x7ff000000e107429 */ /* 0x040fe40000000000 */
[----:B------:R-:W-:-:S08]  /*2b00*/  DSETP.GEU.AND P0, PT, R14, RZ, PT ;  /* 0x000000ff0e00722a */ /* 0x000fd00003f0e000 */
[----:B------:R-:W-:Y:S02]  /*2b10*/  FSEL R16, R16, RZ, P0 ;  /* 0x000000ff10107208 */ /* 0x000fe40000000000 */
[----:B------:R-:W-:Y:S02]  /*2b20*/  @!P1 LEA.HI R11, R10, R10, RZ, 0x1 ;  /* 0x0000000a0a0b9211 */ /* 0x000fe400078f08ff */
[----:B------:R-:W-:Y:S02]  /*2b30*/  FSEL R17, R17, RZ, P0 ;  /* 0x000000ff11117208 */ /* 0x000fe40000000000 */
[----:B------:R-:W-:-:S04]  /*2b40*/  @!P1 SHF.R.S32.HI R11, RZ, 0x1, R11 ;  /* 0x00000001ff0b9819 */ /* 0x000fc8000001140b */
[----:B------:R-:W-:Y:S01]  /*2b50*/  @!P1 LEA R9, R11, R9, 0x14 ;  /* 0x000000090b099211 */ /* 0x000fe200078ea0ff */
[----:B------:R-:W-:-:S05]  /*2b60*/  @!P1 IMAD.IADD R10, R10, 0x1, -R11 ;  /* 0x000000010a0a9824 */ /* 0x000fca00078e0a0b */
[----:B------:R-:W-:Y:S01]  /*2b70*/  @!P1 LEA R11, R10, 0x3ff00000, 0x14 ;  /* 0x3ff000000a0b9811 */ /* 0x000fe200078ea0ff */
[----:B------:R-:W-:-:S06]  /*2b80*/  @!P1 IMAD.MOV.U32 R10, RZ, RZ, RZ ;  /* 0x000000ffff0a9224 */ /* 0x000fcc00078e00ff */
[----:B------:R-:W-:-:S11]  /*2b90*/  @!P1 DMUL R16, R8, R10 ;  /* 0x0000000a08109228 */ /* 0x000fd60000000000 */
.L_x_73:
[----:B------:R-:W-:Y:S01]  /*2ba0*/  DFMA R12, R12, R16, R16 ;  /* 0x000000100c0c722b */ /* 0x000fe20000000010 */
[----:B------:R-:W-:Y:S01]  /*2bb0*/  IMAD.MOV.U32 R8, RZ, RZ, R0 ;  /* 0x000000ffff087224 */ /* 0x000fe200078e0000 */
[----:B------:R-:W-:Y:S01]  /*2bc0*/  DSETP.NEU.AND P0, PT, |R16|, +INF , PT ;  /* 0x7ff000001000742a */ /* 0x000fe20003f0d200 */
[----:B------:R-:W-:-:S07]  /*2bd0*/  IMAD.MOV.U32 R9, RZ, RZ, 0x0 ;  /* 0x00000000ff097424 */ /* 0x000fce00078e00ff */
[----:B------:R-:W-:Y:S02]  /*2be0*/  FSEL R10, R16, R12, !P0 ;  /* 0x0000000c100a7208 */ /* 0x000fe40004000000 */
[----:B------:R-:W-:Y:S01]  /*2bf0*/  FSEL R11, R17, R13, !P0 ;  /* 0x0000000d110b7208 */ /* 0x000fe20004000000 */
[----:B------:R-:W-:Y:S06]  /*2c00*/  RET.REL.NODEC R8 `(_Z13initial_coffefiPfS_S_S_i) ;  /* 0xffffffd008fc7950 */ /* 0x000fec0003c3ffff */
.L_x_74:
        /* <DEDUP_REMOVED lines=15> */
.L_x_155:


//--------------------- .text._Z6get_d0ffiiiPf    --------------------------
	.section	.text._Z6get_d0ffiiiPf,"ax",@progbits
	.align	128
        .global         _Z6get_d0ffiiiPf
        .type           _Z6get_d0ffiiiPf,@function
        .size           _Z6get_d0ffiiiPf,(.L_x_156 - _Z6get_d0ffiiiPf)
        .other          _Z6get_d0ffiiiPf,@"STO_CUDA_ENTRY STV_DEFAULT"
_Z6get_d0ffiiiPf:
.text._Z6get_d0ffiiiPf:
[----:B------:R-:W-:Y:S08]  /*0000*/  LDC R1, c[0x0][0x37c] ;  /* 0x0000df00ff017b82 */ /* 0x000ff00000000800 */
[----:B------:R-:W0:Y:S01]  /*0010*/  LDC.64 R2, c[0x0][0x388] ;  /* 0x0000e200ff027b82 */ /* 0x000e220000000a00 */
[----:B------:R-:W1:Y:S07]  /*0020*/  LDCU.64 UR4, c[0x0][0x358] ;  /* 0x00006b00ff0477ac */ /* 0x000e6e0008000a00 */
[----:B------:R-:W2:Y:S01]  /*0030*/  LDC.64 R4, c[0x0][0x398] ;  /* 0x0000e600ff047b82 */ /* 0x000ea20000000a00 */
[----:B------:R-:W-:Y:S01]  /*0040*/  IMAD.MOV.U32 R6, RZ, RZ, 0x0 ;  /* 0x00000000ff067424 */ /* 0x000fe200078e00ff */
[----:B------:R-:W3:Y:S01]  /*0050*/  LDCU UR8, c[0x0][0x390] ;  /* 0x00007200ff0877ac */ /* 0x000ee20008000800 */
[----:B------:R-:W-:-:S05]  /*0060*/  IMAD.MOV.U32 R7, RZ, RZ, 0x3ffc3500 ;  /* 0x3ffc3500ff077424 */ /* 0x000fca00078e00ff */
[----:B------:R-:W4:Y:S01]  /*0070*/  LDC.64 R18, c[0x0][0x380] ;  /* 0x0000e000ff127b82 */ /* 0x000f220000000a00 */
[----:B0-----:R-:W-:-:S05]  /*0080*/  IMAD R0, R3, R2, RZ ;  /* 0x0000000203007224 */ /* 0x001fca00078e02ff */
[----:B------:R-:W-:-:S04]  /*0090*/  LEA.HI R0, R0, R0, RZ, 0x1 ;  /* 0x0000000000007211 */ /* 0x000fc800078f08ff */
[----:B------:R-:W-:-:S05]  /*00a0*/  SHF.R.S32.HI R3, RZ, 0x1, R0 ;  /* 0x00000001ff037819 */ /* 0x000fca0000011400 */
[----:B--2---:R-:W-:-:S05]  /*00b0*/  IMAD.WIDE R4, R3, 0x4, R4 ;  /* 0x0000000403047825 */ /* 0x004fca00078e0204 */
[----:B-1----:R0:W2:Y:S01]  /*00c0*/  LDG.E R0, desc[UR4][R4.64] ;  /* 0x0000000404007981 */ /* 0x0020a2000c1e1900 */
[----:B------:R-:W1:Y:S01]  /*00d0*/  MUFU.RCP64H R3, 1.762939453125 ;  /* 0x3ffc350000037908 */ /* 0x000e620000001800 */
[----:B------:R-:W-:Y:S01]  /*00e0*/  IMAD.MOV.U32 R2, RZ, RZ, RZ ;  /* 0x000000ffff027224 */ /* 0x000fe200078e00ff */
[----:B------:R-:W-:Y:S01]  /*00f0*/  UMOV UR6, 0x3ae80f1e ;  /* 0x3ae80f1e00067882 */ /* 0x000fe20000000000 */
[----:B------:R-:W-:Y:S01]  /*0100*/  UMOV UR7, 0x3eb1380b ;  /* 0x3eb1380b00077882 */ /* 0x000fe20000000000 */
[----:B----4-:R-:W-:Y:S01]  /*0110*/  FADD R18, R18, R19 ;  /* 0x0000001312127221 */ /* 0x010fe20000000000 */
[----:B------:R-:W-:Y:S01]  /*0120*/  IMAD.MOV.U32 R19, RZ, RZ, 0x3fe62e42 ;  /* 0x3fe62e42ff137424 */ /* 0x000fe200078e00ff */
[----:B------:R-:W-:Y:S02]  /*0130*/  UMOV UR9, 0x40310000 ;  /* 0x4031000000097882 */ /* 0x000fe40000000000 */
[----:B---3--:R-:W3:Y:S01]  /*0140*/  I2F.F64 R10, UR8 ;  /* 0x00000008000a7d12 */ /* 0x008ee20008201c00 */
[----:B0-----:R-:W-:Y:S01]  /*0150*/  IMAD.MOV.U32 R4, RZ, RZ, -0x748574fc ;  /* 0x8b7a8b04ff047424 */ /* 0x001fe200078e00ff */
[----:B------:R-:W-:Y:S01]  /*0160*/  UMOV UR8, 0x0 ;  /* 0x0000000000087882 */ /* 0x000fe20000000000 */
[----:B------:R-:W-:-:S05]  /*0170*/  IMAD.MOV.U32 R5, RZ, RZ, 0x3ed0ee25 ;  /* 0x3ed0ee25ff057424 */ /* 0x000fca00078e00ff */
[----:B------:R0:W4:Y:S01]  /*0180*/  F2F.F64.F32 R12, R18 ;  /* 0x00000012000c7310 */ /* 0x0001220000201800 */
[----:B-1----:R-:W-:Y:S02]  /*0190*/  DFMA R6, R2, -R6, 1 ;  /* 0x3ff000000206742b */ /* 0x002fe40000000806 */
[----:B---3--:R-:W-:Y:S01]  /*01a0*/  DADD R14, R10, R10 ;  /* 0x000000000a0e7229 */ /* 0x008fe2000000000a */
[----:B0-----:R-:W-:-:S05]  /*01b0*/  IMAD.MOV.U32 R18, RZ, RZ, -0x105c611 ;  /* 0xfefa39efff127424 */ /* 0x001fca00078e00ff */
[----:B------:R-:W-:Y:S02]  /*01c0*/  DFMA R6, R6, R6, R6 ;  /* 0x000000060606722b */ /* 0x000fe40000000006 */
[----:B----4-:R-:W-:-:S06]  /*01d0*/  DMUL R16, R12, 0.5 ;  /* 0x3fe000000c107828 */ /* 0x010fcc0000000000 */
[----:B------:R-:W-:-:S08]  /*01e0*/  DFMA R2, R2, R6, R2 ;  /* 0x000000060202722b */ /* 0x000fd00000000002 */
[----:B------:R-:W-:-:S08]  /*01f0*/  DMUL R6, R2, -0.237060546875 ;  /* 0xbfce580002067828 */ /* 0x000fd00000000000 */
[----:B------:R-:W-:-:S08]  /*0200*/  DFMA R6, R2, -0.237060546875, R6 ;  /* 0xbfce58000206782b */ /* 0x000fd00000000006 */
[C---:B------:R-:W-:Y:S02]  /*0210*/  DMUL R8, R6.reuse, R6 ;  /* 0x0000000606087228 */ /* 0x040fe40000000000 */
[----:B------:R-:W-:-:S06]  /*0220*/  DADD R12, -R6, -0.237060546875 ;  /* 0xbfce5800060c7429 */ /* 0x000fcc0000000100 */
        /* <DEDUP_REMOVED lines=14> */
[----:B------:R-:W-:Y:S01]  /*0310*/  DMUL R4, R14, R16 ;  /* 0x000000100e047228 */ /* 0x000fe20000000000 */
[----:B------:R-:W-:Y:S01]  /*0320*/  UMOV UR7, 0x3f899999 ;  /* 0x3f89999900077882 */ /* 0x000fe20000000000 */
[----:B------:R-:W-:Y:S02]  /*0330*/  DADD R16, R12, R12 ;  /* 0x000000000c107229 */ /* 0x000fe4000000000c */
[----:B------:R-:W-:Y:S02]  /*0340*/  DFMA R12, R18, UR8, R6 ;  /* 0x00000008120c7c2b */ /* 0x000fe40008000006 */
[----:B------:R-:W-:Y:S01]  /*0350*/  DFMA R14, R8, R10, UR6 ;  /* 0x00000006080e7e2b */ /* 0x000fe2000800000a */
[----:B------:R-:W-:Y:S01]  /*0360*/  UMOV UR6, 0x55555554 ;  /* 0x5555555400067882 */ /* 0x000fe20000000000 */
[----:B------:R-:W-:Y:S01]  /*0370*/  UMOV UR7, 0x3fb55555 ;  /* 0x3fb5555500077882 */ /* 0x000fe20000000000 */
[----:B------:R-:W0:Y:S01]  /*0380*/  MUFU.RCP64H R11, R5 ;  /* 0x00000005000b7308 */ /* 0x000e220000001800 */
[----:B------:R-:W-:Y:S01]  /*0390*/  DFMA R16, -R6, -0.237060546875, R16 ;  /* 0xbfce58000610782b */ /* 0x000fe20000000110 */
[----:B------:R-:W-:-:S03]  /*03a0*/  IMAD.MOV.U32 R10, RZ, RZ, 0x1 ;  /* 0x00000001ff0a7424 */ /* 0x000fc600078e00ff */
[----:B------:R-:W-:-:S04]  /*03b0*/  DFMA R14, R8, R14, UR6 ;  /* 0x00000006080e7e2b */ /* 0x000fc8000800000e */
[----:B------:R-:W-:Y:S02]  /*03c0*/  DMUL R16, R2, R16 ;  /* 0x0000001002107228 */ /* 0x000fe40000000000 */
[----:B------:R-:W-:Y:S02]  /*03d0*/  DFMA R2, -R18, 17, R12 ;  /* 0x403100001202782b */ /* 0x000fe4000000010c */
[----:B------:R-:W-:Y:S02]  /*03e0*/  DMUL R14, R8, R14 ;  /* 0x0000000e080e7228 */ /* 0x000fe40000000000 */
[----:B0-----:R-:W-:-:S04]  /*03f0*/  DFMA R8, -R4, R10, 1 ;  /* 0x3ff000000408742b */ /* 0x001fc8000000010a */
[C---:B------:R-:W-:Y:S02]  /*0400*/  DADD R2, -R6.reuse, R2 ;  /* 0x0000000006027229 */ /* 0x040fe40000000102 */
[----:B------:R-:W-:Y:S02]  /*0410*/  DFMA R14, R6, R14, R16 ;  /* 0x0000000e060e722b */ /* 0x000fe40000000010 */
[----:B------:R-:W-:-:S06]  /*0420*/  DFMA R8, R8, R8, R8 ;  /* 0x000000080808722b */ /* 0x000fcc0000000008 */
[----:B------:R-:W-:Y:S01]  /*0430*/  DADD R2, R14, -R2 ;  /* 0x000000000e027229 */ /* 0x000fe20000000802 */
[----:B------:R-:W-:Y:S02]  /*0440*/  IMAD.MOV.U32 R14, RZ, RZ, 0x3b39803f ;  /* 0x3b39803fff0e7424 */ /* 0x000fe400078e00ff */
[----:B------:R-:W-:Y:S01]  /*0450*/  IMAD.MOV.U32 R15, RZ, RZ, 0x3c7abc9e ;  /* 0x3c7abc9eff0f7424 */ /* 0x000fe200078e00ff */
[----:B------:R-:W-:-:S05]  /*0460*/  DFMA R8, R10, R8, R10 ;  /* 0x000000080a08722b */ /* 0x000fca000000000a */
[----:B------:R-:W-:-:S03]  /*0470*/  DFMA R2, R14, UR8, R2 ;  /* 0x000000080e027c2b */ /* 0x000fc60008000002 */
[----:B------:R-:W-:-:S05]  /*0480*/  DFMA R10, -R4, R8, 1 ;  /* 0x3ff00000040a742b */ /* 0x000fca0000000108 */
[----:B------:R-:W-:-:S03]  /*0490*/  DADD R2, R12, R2 ;  /* 0x000000000c027229 */ /* 0x000fc60000000002 */
[----:B------:R-:W-:Y:S01]  /*04a0*/  DFMA R10, R8, R10, R8 ;  /* 0x0000000a080a722b */ /* 0x000fe20000000008 */
[----:B--2---:R-:W0:Y:S02]  /*04b0*/  F2F.F64.F32 R6, R0 ;  /* 0x0000000000067310 */ /* 0x004e240000201800 */
[----:B0-----:R-:W-:-:S08]  /*04c0*/  DMUL R6, R6, 10 ;  /* 0x4024000006067828 */ /* 0x001fd00000000000 */
[----:B------:R-:W-:-:S08]  /*04d0*/  DMUL R6, R2, R6 ;  /* 0x0000000602067228 */ /* 0x000fd00000000000 */
[----:B------:R-:W-:Y:S02]  /*04e0*/  DMUL R2, R6, R10 ;  /* 0x0000000a06027228 */ /* 0x000fe40000000000 */
[----:B------:R-:W-:-:S06]  /*04f0*/  FSETP.GEU.AND P1, PT, |R7|, 6.5827683646048100446e-37, PT ;  /* 0x036000000700780b */ /* 0x000fcc0003f2e200 */
[----:B------:R-:W-:-:S08]  /*0500*/  DFMA R8, -R4, R2, R6 ;  /* 0x000000020408722b */ /* 0x000fd00000000106 */
[----:B------:R-:W-:-:S10]  /*0510*/  DFMA R2, R10, R8, R2 ;  /* 0x000000080a02722b */ /* 0x000fd40000000002 */
[----:B------:R-:W-:-:S05]  /*0520*/  FFMA R0, RZ, R5, R3 ;  /* 0x00000005ff007223 */ /* 0x000fca0000000003 */
[----:B------:R-:W-:-:S13]  /*0530*/  FSETP.GT.AND P0, PT, |R0|, 1.469367938527859385e-39, PT ;  /* 0x001000000000780b */ /* 0x000fda0003f04200 */
[----:B------:R-:W-:Y:S05]  /*0540*/  @P0 BRA P1, `(.L_x_75) ;  /* 0x0000000000100947 */ /* 0x000fea0000800000 */
[----:B------:R-:W-:-:S07]  /*0550*/  MOV R0, 0x570 ;  /* 0x0000057000007802 */ /* 0x000fce0000000f00 */
[----:B------:R-:W-:Y:S05]  /*0560*/  CALL.REL.NOINC `($__internal_5_$__cuda_sm20_div_rn_f64_full) ;  /* 0x0000000000187944 */ /* 0x000fea0003c00000 */
[----:B------:R-:W-:Y:S02]  /*0570*/  IMAD.MOV.U32 R2, RZ, RZ, R12 ;  /* 0x000000ffff027224 */ /* 0x000fe400078e000c */
[----:B------:R-:W-:-:S07]  /*0580*/  IMAD.MOV.U32 R3, RZ, RZ, R13 ;  /* 0x000000ffff037224 */ /* 0x000fce00078e000d */
.L_x_75:
[----:B------:R-:W0:Y:S01]  /*0590*/  LDC.64 R4, c[0x4][RZ] ;  /* 0x01000000ff047b82 */ /* 0x000e220000000a00 */
[----:B------:R-:W0:Y:S02]  /*05a0*/  F2F.F32.F64 R3, R2 ;  /* 0x0000000200037310 */ /* 0x000e240000301000 */
[----:B0-----:R-:W-:Y:S01]  /*05b0*/  STG.E desc[UR4][R4.64], R3 ;  /* 0x0000000304007986 */ /* 0x001fe2000c101904 */
[----:B------:R-:W-:Y:S05]  /*05c0*/  EXIT ;  /* 0x000000000000794d */ /* 0x000fea0003800000 */
        .weak           $__internal_5_$__cuda_sm20_div_rn_f64_full
        .type           $__internal_5_$__cuda_sm20_div_rn_f64_full,@function
        .size           $__internal_5_$__cuda_sm20_div_rn_f64_full,(.L_x_156 - $__internal_5_$__cuda_sm20_div_rn_f64_full)
$__internal_5_$__cuda_sm20_div_rn_f64_full:
[C---:B------:R-:W-:Y:S01]  /*05d0*/  FSETP.GEU.AND P0, PT, |R5|.reuse, 1.469367938527859385e-39, PT ;  /* 0x001000000500780b */ /* 0x040fe20003f0e200 */
[----:B------:R-:W-:Y:S01]  /*05e0*/  IMAD.MOV.U32 R8, RZ, RZ, 0x1 ;  /* 0x00000001ff087424 */ /* 0x000fe200078e00ff */
[C---:B------:R-:W-:Y:S01]  /*05f0*/  LOP3.LUT R2, R5.reuse, 0x800fffff, RZ, 0xc0, !PT ;  /* 0x800fffff05027812 */ /* 0x040fe200078ec0ff */
[----:B------:R-:W-:Y:S01]  /*0600*/  IMAD.MOV.U32 R13, RZ, RZ, 0x1ca00000 ;  /* 0x1ca00000ff0d7424 */ /* 0x000fe200078e00ff */
[----:B------:R-:W-:Y:S02]  /*0610*/  LOP3.LUT R17, R5, 0x7ff00000, RZ, 0xc0, !PT ;  /* 0x7ff0000005117812 */ /* 0x000fe400078ec0ff */
[----:B------:R-:W-:Y:S01]  /*0620*/  LOP3.LUT R3, R2, 0x3ff00000, RZ, 0xfc, !PT ;  /* 0x3ff0000002037812 */ /* 0x000fe200078efcff */
[----:B------:R-:W-:Y:S01]  /*0630*/  IMAD.MOV.U32 R2, RZ, RZ, R4 ;  /* 0x000000ffff027224 */ /* 0x000fe200078e0004 */
[----:B------:R-:W-:-:S04]  /*0640*/  LOP3.LUT R12, R7, 0x7ff00000, RZ, 0xc0, !PT ;  /* 0x7ff00000070c7812 */ /* 0x000fc800078ec0ff */
[----:B------:R-:W-:Y:S01]  /*0650*/  ISETP.GE.U32.AND P1, PT, R12, R17, PT ;  /* 0x000000110c00720c */ /* 0x000fe20003f26070 */
[----:B------:R-:W-:Y:S01]  /*0660*/  @!P0 DMUL R2, R4, 8.98846567431157953865e+307 ;  /* 0x7fe0000004028828 */ /* 0x000fe20000000000 */
[----:B------:R-:W-:-:S05]  /*0670*/  IMAD.MOV.U32 R19, RZ, RZ, R12 ;  /* 0x000000ffff137224 */ /* 0x000fca00078e000c */
[----:B------:R-:W0:Y:S02]  /*0680*/  MUFU.RCP64H R9, R3 ;  /* 0x0000000300097308 */ /* 0x000e240000001800 */
[----:B0-----:R-:W-:-:S08]  /*0690*/  DFMA R10, R8, -R2, 1 ;  /* 0x3ff00000080a742b */ /* 0x001fd00000000802 */
[----:B------:R-:W-:-:S08]  /*06a0*/  DFMA R10, R10, R10, R10 ;  /* 0x0000000a0a0a722b */ /* 0x000fd0000000000a */
[----:B------:R-:W-:Y:S01]  /*06b0*/  DFMA R10, R8, R10, R8 ;  /* 0x0000000a080a722b */ /* 0x000fe20000000008 */
[----:B------:R-:W-:Y:S01]  /*06c0*/  SEL R9, R13, 0x63400000, !P1 ;  /* 0x634000000d097807 */ /* 0x000fe20004800000 */
[----:B------:R-:W-:Y:S01]  /*06d0*/  IMAD.MOV.U32 R8, RZ, RZ, R6 ;  /* 0x000000ffff087224 */ /* 0x000fe200078e0006 */
[----:B------:R-:W-:Y:S02]  /*06e0*/  FSETP.GEU.AND P1, PT, |R7|, 1.469367938527859385e-39, PT ;  /* 0x001000000700780b */ /* 0x000fe40003f2e200 */
[----:B------:R-:W-:-:S03]  /*06f0*/  LOP3.LUT R9, R9, 0x800fffff, R7, 0xf8, !PT ;  /* 0x800fffff09097812 */ /* 0x000fc600078ef807 */
[----:B------:R-:W-:-:S08]  /*0700*/  DFMA R14, R10, -R2, 1 ;  /* 0x3ff000000a0e742b */ /* 0x000fd00000000802 */
[----:B------:R-:W-:Y:S01]  /*0710*/  DFMA R10, R10, R14, R10 ;  /* 0x0000000e0a0a722b */ /* 0x000fe2000000000a */
[----:B------:R-:W-:Y:S10]  /*0720*/  @P1 BRA `(.L_x_76) ;  /* 0x0000000000201947 */ /* 0x000ff40003800000 */
[----:B------:R-:W-:Y:S01]  /*0730*/  LOP3.LUT R15, R5, 0x7ff00000, RZ, 0xc0, !PT ;  /* 0x7ff00000050f7812 */ /* 0x000fe200078ec0ff */
[----:B------:R-:W-:-:S03]  /*0740*/  IMAD.MOV.U32 R14, RZ, RZ, RZ ;  /* 0x000000ffff0e7224 */ /* 0x000fc600078e00ff */
[----:B------:R-:W-:-:S04]  /*0750*/  ISETP.GE.U32.AND P1, PT, R12, R15, PT ;  /* 0x0000000f0c00720c */ /* 0x000fc80003f26070 */
[----:B------:R-:W-:-:S04]  /*0760*/  SEL R15, R13, 0x63400000, !P1 ;  /* 0x634000000d0f7807 */ /* 0x000fc80004800000 */
[----:B------:R-:W-:-:S04]  /*0770*/  LOP3.LUT R15, R15, 0x80000000, R7, 0xf8, !PT ;  /* 0x800000000f0f7812 */ /* 0x000fc800078ef807 */
[----:B------:R-:W-:-:S06]  /*0780*/  LOP3.LUT R15, R15, 0x100000, RZ, 0xfc, !PT ;  /* 0x001000000f0f7812 */ /* 0x000fcc00078efcff */
[----:B------:R-:W-:-:S10]  /*0790*/  DFMA R8, R8, 2, -R14 ;  /* 0x400000000808782b */ /* 0x000fd4000000080e */
[----:B------:R-:W-:-:S07]  /*07a0*/  LOP3.LUT R19, R9, 0x7ff00000, RZ, 0xc0, !PT ;  /* 0x7ff0000009137812 */ /* 0x000fce00078ec0ff */
.L_x_76:
[----:B------:R-:W-:Y:S01]  /*07b0*/  IMAD.MOV.U32 R18, RZ, RZ, R17 ;  /* 0x000000ffff127224 */ /* 0x000fe200078e0011 */
[----:B------:R-:W-:Y:S01]  /*07c0*/  @!P0 LOP3.LUT R18, R3, 0x7ff00000, RZ, 0xc0, !PT ;  /* 0x7ff0000003128812 */ /* 0x000fe200078ec0ff */
[----:B------:R-:W-:Y:S01]  /*07d0*/  VIADD R20, R19, 0xffffffff ;  /* 0xffffffff13147836 */ /* 0x000fe20000000000 */
[----:B------:R-:W-:-:S03]  /*07e0*/  DMUL R14, R10, R8 ;  /* 0x000000080a0e7228 */ /* 0x000fc60000000000 */
[----:B------:R-:W-:Y:S01]  /*07f0*/  VIADD R21, R18, 0xffffffff ;  /* 0xffffffff12157836 */ /* 0x000fe20000000000 */
[----:B------:R-:W-:-:S04]  /*0800*/  ISETP.GT.U32.AND P0, PT, R20, 0x7feffffe, PT ;  /* 0x7feffffe1400780c */ /* 0x000fc80003f04070 */
[----:B------:R-:W-:Y:S01]  /*0810*/  ISETP.GT.U32.OR P0, PT, R21, 0x7feffffe, P0 ;  /* 0x7feffffe1500780c */ /* 0x000fe20000704470 */
[----:B------:R-:W-:-:S08]  /*0820*/  DFMA R16, R14, -R2, R8 ;  /* 0x800000020e10722b */ /* 0x000fd00000000008 */
[----:B------:R-:W-:-:S04]  /*0830*/  DFMA R10, R10, R16, R14 ;  /* 0x000000100a0a722b */ /* 0x000fc8000000000e */
[----:B------:R-:W-:Y:S07]  /*0840*/  @P0 BRA `(.L_x_77) ;  /* 0x00000000006c0947 */ /* 0x000fee0003800000 */
[----:B------:R-:W-:-:S04]  /*0850*/  LOP3.LUT R7, R5, 0x7ff00000, RZ, 0xc0, !PT ;  /* 0x7ff0000005077812 */ /* 0x000fc800078ec0ff */
[CC--:B------:R-:W-:Y:S02]  /*0860*/  VIADDMNMX R6, R12.reuse, -R7.reuse, 0xb9600000, !PT ;  /* 0xb96000000c067446 */ /* 0x0c0fe40007800907 */
[----:B------:R-:W-:Y:S02]  /*0870*/  ISETP.GE.U32.AND P0, PT, R12, R7, PT ;  /* 0x000000070c00720c */ /* 0x000fe40003f06070 */
[----:B------:R-:W-:Y:S02]  /*0880*/  VIMNMX R6, PT, PT, R6, 0x46a00000, PT ;  /* 0x46a0000006067848 */ /* 0x000fe40003fe0100 */
[----:B------:R-:W-:-:S05]  /*0890*/  SEL R13, R13, 0x63400000, !P0 ;  /* 0x634000000d0d7807 */ /* 0x000fca0004000000 */
[----:B------:R-:W-:Y:S02]  /*08a0*/  IMAD.IADD R14, R6, 0x1, -R13 ;  /* 0x00000001060e7824 */ /* 0x000fe400078e0a0d */
[----:B------:R-:W-:Y:S02]  /*08b0*/  IMAD.MOV.U32 R6, RZ, RZ, RZ ;  /* 0x000000ffff067224 */ /* 0x000fe400078e00ff */
        /* <DEDUP_REMOVED lines=12> */
[----:B------:R-:W-:-:S06]  /*0980*/  IMAD.MOV.U32 R2, RZ, RZ, RZ ;  /* 0x000000ffff027224 */ /* 0x000fcc00078e00ff */
[----:B------:R-:W-:-:S03]  /*0990*/  DFMA R2, R12, -R2, R10 ;  /* 0x800000020c02722b */ /* 0x000fc6000000000a */
[----:B------:R-:W-:-:S03]  /*09a0*/  LOP3.LUT R5, R7, R5, RZ, 0x3c, !PT ;  /* 0x0000000507057212 */ /* 0x000fc600078e3cff */
[----:B------:R-:W-:-:S04]  /*09b0*/  IADD3 R2, PT, PT, -R14, -0x43300000, RZ ;  /* 0xbcd000000e027810 */ /* 0x000fc80007ffe1ff */
[----:B------:R-:W-:-:S04]  /*09c0*/  FSETP.NEU.AND P0, PT, |R3|, R2, PT ;  /* 0x000000020300720b */ /* 0x000fc80003f0d200 */
[----:B------:R-:W-:Y:S02]  /*09d0*/  FSEL R12, R6, R12, !P0 ;  /* 0x0000000c060c7208 */ /* 0x000fe40004000000 */
[----:B------:R-:W-:Y:S01]  /*09e0*/  FSEL R13, R5, R13, !P0 ;  /* 0x0000000d050d7208 */ /* 0x000fe20004000000 */
[----:B------:R-:W-:Y:S06]  /*09f0*/  BRA `(.L_x_78) ;  /* 0x0000000000547947 */ /* 0x000fec0003800000 */
.L_x_77:
        /* <DEDUP_REMOVED lines=11> */
[----:B------:R-:W-:Y:S01]  /*0ab0*/  @P0 LOP3.LUT R2, R13, 0x7ff00000, RZ, 0xfc, !PT ;  /* 0x7ff000000d020812 */ /* 0x000fe200078efcff */
[----:B------:R-:W-:Y:S02]  /*0ac0*/  @!P0 IMAD.MOV.U32 R12, RZ, RZ, RZ ;  /* 0x000000ffff0c8224 */ /* 0x000fe400078e00ff */
[----:B------:R-:W-:Y:S02]  /*0ad0*/  @P0 IMAD.MOV.U32 R12, RZ, RZ, RZ ;  /* 0x000000ffff0c0224 */ /* 0x000fe400078e00ff */
[----:B------:R-:W-:Y:S01]  /*0ae0*/  @P0 IMAD.MOV.U32 R13, RZ, RZ, R2 ;  /* 0x000000ffff0d0224 */ /* 0x000fe200078e0002 */
[----:B------:R-:W-:Y:S06]  /*0af0*/  BRA `(.L_x_78) ;  /* 0x0000000000147947 */ /* 0x000fec0003800000 */
.L_x_80:
[----:B------:R-:W-:Y:S01]  /*0b00*/  LOP3.LUT R13, R5, 0x80000, RZ, 0xfc, !PT ;  /* 0x00080000050d7812 */ /* 0x000fe200078efcff */
[----:B------:R-:W-:Y:S01]  /*0b10*/  IMAD.MOV.U32 R12, RZ, RZ, R4 ;  /* 0x000000ffff0c7224 */ /* 0x000fe200078e0004 */
[----:B------:R-:W-:Y:S06]  /*0b20*/  BRA `(.L_x_78) ;  /* 0x0000000000087947 */ /* 0x000fec0003800000 */
.L_x_79:
[----:B------:R-:W-:Y:S01]  /*0b30*/  LOP3.LUT R13, R7, 0x80000, RZ, 0xfc, !PT ;  /* 0x00080000070d7812 */ /* 0x000fe200078efcff */
[----:B------:R-:W-:-:S07]  /*0b40*/  IMAD.MOV.U32 R12, RZ, RZ, R6 ;  /* 0x000000ffff0c7224 */ /* 0x000fce00078e0006 */
.L_x_78:
[----:B------:R-:W-:Y:S02]  /*0b50*/  IMAD.MOV.U32 R2, RZ, RZ, R0 ;  /* 0x000000ffff027224 */ /* 0x000fe400078e0000 */
[----:B------:R-:W-:-:S04]  /*0b60*/  IMAD.MOV.U32 R3, RZ, RZ, 0x0 ;  /* 0x00000000ff037424 */ /* 0x000fc800078e00ff */
[----:B------:R-:W-:Y:S05]  /*0b70*/  RET.REL.NODEC R2 `(_Z6get_d0ffiiiPf) ;  /* 0xfffffff402207950 */ /* 0x000fea0003c3ffff */
.L_x_81:
        /* <DEDUP_REMOVED lines=16> */
.L_x_156:


//--------------------- .text._Z13update_stressiiiifffPfS_S_S_S_iS_S_S_S_S_S_S_S_S_S_S_S_S_S_iiiib --------------------------
	.section	.text._Z13update_stressiiiifffPfS_S_S_S_iS_S_S_S_S_S_S_S_S_S_S_S_S_S_iiiib,"ax",@progbits
	.align	128
        .global         _Z13update_stressiiiifffPfS_S_S_S_iS_S_S_S_S_S_S_S_S_S_S_S_S_S_iiiib
        .type           _Z13update_stressiiiifffPfS_S_S_S_iS_S_S_S_S_S_S_S_S_S_S_S_S_S_iiiib,@function
        .size           _Z13update_stressiiiifffPfS_S_S_S_iS_S_S_S_S_S_S_S_S_S_S_S_S_S_iiiib,(.L_x_160 - _Z13update_stressiiiifffPfS_S_S_S_iS_S_S_S_S_S_S_S_S_S_S_S_S_S_iiiib)
        .other          _Z13update_stressiiiifffPfS_S_S_S_iS_S_S_S_S_S_S_S_S_S_S_S_S_S_iiiib,@"STO_CUDA_ENTRY STV_DEFAULT"
_Z13update_stressiiiifffPfS_S_S_S_iS_S_S_S_S_S_S_S_S_S_S_S_S_S_iiiib:
.text._Z13update_stressiiiifffPfS_S_S_S_iS_S_S_S_S_S_S_S_S_S_S_S_S_S_iiiib:
[----:B------:R-:W0:Y:S08]  /*0000*/  LDC R1, c[0x0][0x37c] ;  /* 0x0000df00ff017b82 */ /* 0x000e300000000800 */
[----:B------:R-:W1:Y:S01]  /*0010*/  LDC R3, c[0x0][0x38c] ;  /* 0x0000e300ff037b82 */ /* 0x000e620000000800 */
[----:B------:R-:W2:Y:S01]  /*0020*/  S2R R0, SR_TID.X ;  /* 0x0000000000007919 */ /* 0x000ea20000002100 */
[----:B------:R-:W2:Y:S01]  /*0030*/  LDCU UR4, c[0x0][0x360] ;  /* 0x00006c00ff0477ac */ /* 0x000ea20008000800 */
[----:B0-----:R-:W-:Y:S01]  /*0040*/  VIADD R1, R1, 0xffffffd8 ;  /* 0xffffffd801017836 */ /* 0x001fe20000000000 */
[----:B------:R-:W2:Y:S01]  /*0050*/  S2R R7, SR_CTAID.X ;  /* 0x0000000000077919 */ /* 0x000ea20000002500 */
[----:B-1----:R-:W-:-:S04]  /*0060*/  IABS R9, R3 ;  /* 0x0000000300097213 */ /* 0x002fc80000000000 */
[----:B------:R-:W0:Y:S01]  /*0070*/  I2F.RP R2, R9 ;  /* 0x0000000900027306 */ /* 0x000e220000209400 */
[----:B--2---:R-:W-:-:S05]  /*0080*/  IMAD R0, R7, UR4, R0 ;  /* 0x0000000407007c24 */ /* 0x004fca000f8e0200 */
[----:B------:R-:W-:Y:S02]  /*0090*/  IABS R8, R0 ;  /* 0x0000000000087213 */ /* 0x000fe40000000000 */
[----:B0-----:R-:W0:Y:S02]  /*00a0*/  MUFU.RCP R2, R2 ;  /* 0x0000000200027308 */ /* 0x001e240000001000 */
[----:B0-----:R-:W-:-:S06]  /*00b0*/  VIADD R4, R2, 0xffffffe ;  /* 0x0ffffffe02047836 */ /* 0x001fcc0000000000 */
[----:B------:R0:W1:Y:S02]  /*00c0*/  F2I.FTZ.U32.TRUNC.NTZ R5, R4 ;  /* 0x0000000400057305 */ /* 0x000064000021f000 */
[----:B0-----:R-:W-:Y:S02]  /*00d0*/  IMAD.MOV.U32 R4, RZ, RZ, RZ ;  /* 0x000000ffff047224 */ /* 0x001fe400078e00ff */
[----:B-1----:R-:W-:-:S04]  /*00e0*/  IMAD.MOV R6, RZ, RZ, -R5 ;  /* 0x000000ffff067224 */ /* 0x002fc800078e0a05 */
[----:B------:R-:W-:-:S04]  /*00f0*/  IMAD R7, R6, R9, RZ ;  /* 0x0000000906077224 */ /* 0x000fc800078e02ff */
[----:B------:R-:W-:Y:S02]  /*0100*/  IMAD.HI.U32 R5, R5, R7, R4 ;  /* 0x0000000705057227 */ /* 0x000fe400078e0004 */
[----:B------:R-:W0:Y:S04]  /*0110*/  LDC.64 R6, c[0x0][0x390] ;  /* 0x0000e400ff067b82 */ /* 0x000e280000000a00 */
[----:B------:R-:W-:-:S05]  /*0120*/  IMAD.HI.U32 R2, R5, R8, RZ ;  /* 0x0000000805027227 */ /* 0x000fca00078e00ff */
[----:B------:R-:W-:-:S05]  /*0130*/  IADD3 R4, PT, PT, -R2, RZ, RZ ;  /* 0x000000ff02047210 */ /* 0x000fca0007ffe1ff */
[----:B------:R-:W-:-:S05]  /*0140*/  IMAD R4, R9, R4, R8 ;  /* 0x0000000409047224 */ /* 0x000fca00078e0208 */
[----:B------:R-:W-:Y:S01]  /*0150*/  ISETP.GT.U32.AND P1, PT, R9, R4, PT ;  /* 0x000000040900720c */ /* 0x000fe20003f24070 */
[----:B0-----:R-:W0:-:S12]  /*0160*/  MUFU.RCP R8, R7 ;  /* 0x0000000700087308 */ /* 0x001e180000001000 */
[----:B------:R-:W-:Y:S02]  /*0170*/  @!P1 IMAD.IADD R4, R4, 0x1, -R9 ;  /* 0x0000000104049824 */ /* 0x000fe400078e0a09 */
[----:B------:R-:W-:Y:S01]  /*0180*/  @!P1 VIADD R2, R2, 0x1 ;  /* 0x0000000102029836 */ /* 0x000fe20000000000 */
[----:B------:R-:W-:Y:S02]  /*0190*/  ISETP.NE.AND P1, PT, R3, RZ, PT ;  /* 0x000000ff0300720c */ /* 0x000fe40003f25270 */
[----:B------:R-:W-:Y:S02]  /*01a0*/  ISETP.GE.U32.AND P0, PT, R4, R9, PT ;  /* 0x000000090400720c */ /* 0x000fe40003f06070 */
[----:B------:R-:W-:Y:S01]  /*01b0*/  LOP3.LUT R4, R0, R3, RZ, 0x3c, !PT ;  /* 0x0000000300047212 */ /* 0x000fe200078e3cff */
[----:B0-----:R-:W-:-:S03]  /*01c0*/  FFMA R5, R8, -R7, 1 ;  /* 0x3f80000008057423 */ /* 0x001fc60000000807 */
[----:B------:R-:W-:Y:S02]  /*01d0*/  ISETP.GE.AND P2, PT, R4, RZ, PT ;  /* 0x000000ff0400720c */ /* 0x000fe40003f46270 */
[----:B------:R-:W0:Y:S01]  /*01e0*/  LDC R4, c[0x0][0x390] ;  /* 0x0000e400ff047b82 */ /* 0x000e220000000800 */
[----:B------:R-:W-:-:S04]  /*01f0*/  FFMA R5, R8, R5, R8 ;  /* 0x0000000508057223 */ /* 0x000fc80000000008 */
[----:B------:R-:W-:Y:S01]  /*0200*/  @P0 VIADD R2, R2, 0x1 ;  /* 0x0000000102020836 */ /* 0x000fe20000000000 */
[----:B------:R-:W1:Y:S01]  /*0210*/  FCHK P0, R6, R7 ;  /* 0x0000000706007302 */ /* 0x000e620000000000 */
[----:B------:R-:W-:-:S04]  /*0220*/  FFMA R16, R5, R6, RZ ;  /* 0x0000000605107223 */ /* 0x000fc800000000ff */
[----:B------:R-:W-:Y:S01]  /*0230*/  @!P2 IMAD.MOV R2, RZ, RZ, -R2 ;  /* 0x000000ffff02a224 */ /* 0x000fe200078e0a02 */
[----:B------:R-:W-:Y:S01]  /*0240*/  @!P1 LOP3.LUT R2, RZ, R3, RZ, 0x33, !PT ;  /* 0x00000003ff029212 */ /* 0x000fe200078e33ff */
[----:B------:R-:W-:-:S03]  /*0250*/  FFMA R8, R16, -R7, R6 ;  /* 0x8000000710087223 */ /* 0x000fc60000000006 */
[----:B------:R-:W-:Y:S01]  /*0260*/  IADD3 R9, PT, PT, -R2, RZ, RZ ;  /* 0x000000ff02097210 */ /* 0x000fe20007ffe1ff */
[----:B------:R-:W-:-:S04]  /*0270*/  FFMA R16, R5, R8, R16 ;  /* 0x0000000805107223 */ /* 0x000fc80000000010 */
[----:B------:R-:W-:Y:S01]  /*0280*/  IMAD R3, R3, R9, R0 ;  /* 0x0000000903037224 */ /* 0x000fe200078e0200 */
[----:B-1----:R-:W-:Y:S06]  /*0290*/  @!P0 BRA `(.L_x_82) ;  /* 0x0000000000108947 */ /* 0x002fec0003800000 */
[----:B------:R-:W1:Y:S01]  /*02a0*/  LDC R5, c[0x0][0x394] ;  /* 0x0000e500ff057b82 */ /* 0x000e620000000800 */
[----:B------:R-:W-:-:S07]  /*02b0*/  MOV R6, 0x2d0 ;  /* 0x000002d000067802 */ /* 0x000fce0000000f00 */
[----:B01----:R-:W-:Y:S05]  /*02c0*/  CALL.REL.NOINC `($__internal_8_$__cuda_sm3x_div_rn_noftz_f32_slowpath) ;  /* 0x0000001800e07944 */ /* 0x003fea0003c00000 */
[----:B------:R-:W-:-:S07]  /*02d0*/  IMAD.MOV.U32 R16, RZ, RZ, R5 ;  /* 0x000000ffff107224 */ /* 0x000fce00078e0005 */
.L_x_82:
[----:B------:R-:W1:Y:S01]  /*02e0*/  LDC R7, c[0x0][0x398] ;  /* 0x0000e600ff077b82 */ /* 0x000e620000000800 */
[----:B------:R-:W2:Y:S02]  /*02f0*/  LDCU UR4, c[0x0][0x390] ;  /* 0x00007200ff0477ac */ /* 0x000ea40008000800 */
[----:B--2---:R-:W-:Y:S01]  /*0300*/  IMAD.U32 R8, RZ, RZ, UR4 ;  /* 0x00000004ff087e24 */ /* 0x004fe2000f8e00ff */
[----:B-1----:R-:W1:Y:S08]  /*0310*/  MUFU.RCP R17, R7 ;  /* 0x0000000700117308 */ /* 0x002e700000001000 */
[----:B------:R-:W2:Y:S01]  /*0320*/  FCHK P0, R8, R7 ;  /* 0x0000000708007302 */ /* 0x000ea20000000000 */
[----:B-1----:R-:W-:-:S04]  /*0330*/  FFMA R6, R17, -R7, 1 ;  /* 0x3f80000011067423 */ /* 0x002fc80000000807 */
[----:B------:R-:W-:-:S04]  /*0340*/  FFMA R17, R17, R6, R17 ;  /* 0x0000000611117223 */ /* 0x000fc80000000011 */
[----:B------:R-:W-:-:S04]  /*0350*/  FFMA R6, R17, UR4, RZ ;  /* 0x0000000411067c23 */ /* 0x000fc800080000ff */
[----:B------:R-:W-:-:S04]  /*0360*/  FFMA R5, R6, -R7, UR4 ;  /* 0x0000000406057e23 */ /* 0x000fc80008000807 */
[----:B------:R-:W-:Y:S01]  /*0370*/  FFMA R17, R17, R5, R6 ;  /* 0x0000000511117223 */ /* 0x000fe20000000006 */
[----:B--2---:R-:W-:Y:S06]  /*0380*/  @!P0 BRA `(.L_x_83) ;  /* 0x0000000000108947 */ /* 0x004fec0003800000 */
[----:B------:R-:W1:Y:S01]  /*0390*/  LDC R5, c[0x0][0x398] ;  /* 0x0000e600ff057b82 */ /* 0x000e620000000800 */
[----:B------:R-:W-:-:S07]  /*03a0*/  MOV R6, 0x3c0 ;  /* 0x000003c000067802 */ /* 0x000fce0000000f00 */
[----:B01----:R-:W-:Y:S05]  /*03b0*/  CALL.REL.NOINC `($__internal_8_$__cuda_sm3x_div_rn_noftz_f32_slowpath) ;  /* 0x0000001800a47944 */ /* 0x003fea0003c00000 */
[----:B------:R-:W-:-:S07]  /*03c0*/  IMAD.MOV.U32 R17, RZ, RZ, R5 ;  /* 0x000000ffff117224 */ /* 0x000fce00078e0005 */
.L_x_83:
[----:B------:R-:W1:Y:S02]  /*03d0*/  LDCU.64 UR4, c[0x0][0x388] ;  /* 0x00007100ff0477ac */ /* 0x000e640008000a00 */
[----:B-1----:R-:W-:-:S06]  /*03e0*/  UIMAD UR4, UR5, UR4, -0x4 ;  /* 0xfffffffc050474a4 */ /* 0x002fcc000f8e0204 */
[----:B------:R-:W-:-:S04]  /*03f0*/  ISETP.GE.AND P0, PT, R0, UR4, PT ;  /* 0x0000000400007c0c */ /* 0x000fc8000bf06270 */
[----:B------:R-:W-:-:S13]  /*0400*/  ISETP.LT.OR P0, PT, R0, 0x4, P0 ;  /* 0x000000040000780c */ /* 0x000fda0000701670 */
[----:B------:R-:W-:Y:S05]  /*0410*/  @P0 EXIT ;  /* 0x000000000000094d */ /* 0x000fea0003800000 */
[----:B------:R-:W1:Y:S01]  /*0420*/  LDCU.U8 UR5, c[0x0][0x450] ;  /* 0x00008a00ff0577ac */ /* 0x000e620008000000 */
[----:B------:R-:W-:Y:S01]  /*0430*/  BSSY.RECONVERGENT B0, `(.L_x_84) ;  /* 0x0000096000007945 */ /* 0x000fe20003800200 */
[----:B------:R-:W2:Y:S01]  /*0440*/  LDCU UR9, c[0x0][0x3c8] ;  /* 0x00007900ff0977ac */ /* 0x000ea20008000800 */
[----:B------:R-:W2:Y:S01]  /*0450*/  LDCU.64 UR6, c[0x0][0x440] ;  /* 0x00008800ff0677ac */ /* 0x000ea20008000a00 */
[----:B------:R-:W3:Y:S01]  /*0460*/  LDCU UR4, c[0x0][0x44c] ;  /* 0x00008980ff0477ac */ /* 0x000ee20008000800 */
[----:B------:R-:W4:Y:S01]  /*0470*/  LDCU.64 UR10, c[0x0][0x358] ;  /* 0x00006b00ff0a77ac */ /* 0x000f220008000a00 */
[----:B-1----:R-:W-:Y:S02]  /*0480*/  UPRMT UR8, UR5, 0x8880, URZ ;  /* 0x0000888005087896 */ /* 0x002fe400080000ff */
[----:B--2---:R-:W-:Y:S02]  /*0490*/  UIADD3 UR5, UPT, UPT, UR6, UR9, URZ ;  /* 0x0000000906057290 */ /* 0x004fe4000fffe0ff */
[----:B---3--:R-:W-:-:S04]  /*04a0*/  UIADD3 UR4, UPT, UPT, -UR4, 0x1, URZ ;  /* 0x0000000104047890 */ /* 0x008fc8000fffe1ff */
[----:B------:R-:W-:-:S03]  /*04b0*/  UIMAD UR4, UR4, UR7, -UR5 ;  /* 0x00000007040472a4 */ /* 0x000fc6000f8e0a05 */
[----:B------:R-:W-:Y:S02]  /*04c0*/  UMOV UR5, UR8 ;  /* 0x0000000800057c82 */ /* 0x000fe40008000000 */
[----:B------:R-:W-:-:S09]  /*04d0*/  UISETP.NE.AND UP0, UPT, UR5, URZ, UPT ;  /* 0x000000ff0500728c */ /* 0x000fd2000bf05270 */
[----:B----4-:R-:W-:Y:S05]  /*04e0*/  BRA.U !UP0, `(.L_x_85) ;  /* 0x0000000908107547 */ /* 0x010fea000b800000 */
[----:B------:R-:W1:Y:S01]  /*04f0*/  LDC R6, c[0x0][0x448] ;  /* 0x00011200ff067b82 */ /* 0x000e620000000800 */
[----:B0-----:R-:W-:-:S04]  /*0500*/  VIADD R4, R2, UR4 ;  /* 0x0000000402047c36 */ /* 0x001fc80008000000 */
[----:B------:R-:W-:Y:S01]  /*0510*/  IMAD R4, R4, R4, RZ ;  /* 0x0000000404047224 */ /* 0x000fe200078e02ff */
[----:B-1----:R-:W-:-:S05]  /*0520*/  IADD3 R5, PT, PT, R3, -UR9, -R6 ;  /* 0x8000000903057c10 */ /* 0x002fca000fffe806 */
[----:B------:R-:W-:-:S05]  /*0530*/  IMAD R4, R5, R5, R4 ;  /* 0x0000000505047224 */ /* 0x000fca00078e0204 */
[----:B------:R-:W-:-:S13]  /*0540*/  ISETP.GT.U32.AND P0, PT, R4, 0xe1, PT ;  /* 0x000000e10400780c */ /* 0x000fda0003f04070 */
[----:B------:R-:W-:Y:S05]  /*0550*/  @P0 BRA `(.L_x_86) ;  /* 0x0000000400d80947 */ /* 0x000fea0003800000 */
[----:B------:R-:W-:Y:S01]  /*0560*/  ISETP.GE.U32.AND P0, PT, R4, 0x11, PT ;  /* 0x000000110400780c */ /* 0x000fe20003f06070 */
[----:B------:R-:W-:Y:S02]  /*0570*/  HFMA2 R9, -RZ, RZ, 0, 0 ;  /* 0x00000000ff097431 */ /* 0x000fe400000001ff */
[----:B------:R-:W-:-:S10]  /*0580*/  IMAD.MOV.U32 R5, RZ, RZ, RZ ;  /* 0x000000ffff057224 */ /* 0x000fd400078e00ff */
[----:B------:R-:W-:Y:S05]  /*0590*/  @!P0 BRA `(.L_x_87) ;  /* 0x0000000400fc8947 */ /* 0x000fea0003800000 */
[----:B------:R-:W-:Y:S01]  /*05a0*/  I2FP.F32.U32 R5, R4 ;  /* 0x0000000400057245 */ /* 0x000fe20000201000 */
[----:B------:R-:W-:Y:S03]  /*05b0*/  BSSY.RECONVERGENT B1, `(.L_x_88) ;  /* 0x000000d000017945 */ /* 0x000fe60003800200 */
[----:B------:R0:W1:Y:S01]  /*05c0*/  MUFU.RSQ R4, R5 ;  /* 0x0000000500047308 */ /* 0x0000620000001400 */
[----:B------:R-:W-:-:S05]  /*05d0*/  VIADD R6, R5, 0xf3000000 ;  /* 0xf300000005067836 */ /* 0x000fca0000000000 */
[----:B------:R-:W-:-:S13]  /*05e0*/  ISETP.GT.U32.AND P0, PT, R6, 0x727fffff, PT ;  /* 0x727fffff0600780c */ /* 0x000fda0003f04070 */
[----:B01----:R-:W-:Y:S05]  /*05f0*/  @!P0 BRA `(.L_x_89) ;  /* 0x0000000000108947 */ /* 0x003fea0003800000 */
[----:B------:R-:W-:-:S07]  /*0600*/  MOV R6, 0x620 ;  /* 0x0000062000067802 */ /* 0x000fce0000000f00 */
[----:B------:R-:W-:Y:S05]  /*0610*/  CALL.REL.NOINC `($__internal_7_$__cuda_sm20_sqrt_rn_f32_slowpath) ;  /* 0x0000001400b87944 */ /* 0x000fea0003c00000 */
[----:B------:R-:W-:Y:S01]  /*0620*/  IMAD.MOV.U32 R12, RZ, RZ, R24 ;  /* 0x000000ffff0c7224 */ /* 0x000fe200078e0018 */
[----:B------:R-:W-:Y:S06]  /*0630*/  BRA `(.L_x_90) ;  /* 0x0000000000107947 */ /* 0x000fec0003800000 */
.L_x_89:
[----:B------:R-:W-:Y:S01]  /*0640*/  FMUL.FTZ R12, R5, R4 ;  /* 0x00000004050c7220 */ /* 0x000fe20000410000 */
[----:B------:R-:W-:-:S03]  /*0650*/  FMUL.FTZ R4, R4, 0.5 ;  /* 0x3f00000004047820 */ /* 0x000fc60000410000 */
[----:B------:R-:W-:-:S04]  /*0660*/  FFMA R5, -R12, R12, R5 ;  /* 0x0000000c0c057223 */ /* 0x000fc80000000105 */
[----:B------:R-:W-:-:S07]  /*0670*/  FFMA R12, R5, R4, R12 ;  /* 0x00000004050c7223 */ /* 0x000fce000000000c */
.L_x_90:
[----:B------:R-:W-:Y:S05]  /*0680*/  BSYNC.RECONVERGENT B1 ;  /* 0x0000000000017941 */ /* 0x000fea0003800200 */
.L_x_88:
[----:B------:R-:W0:Y:S01]  /*0690*/  MUFU.RCP64H R5, 44 ;  /* 0x4046000000057908 */ /* 0x000e220000001800 */
[----:B------:R-:W-:Y:S01]  /*06a0*/  IMAD.MOV.U32 R10, RZ, RZ, 0x0 ;  /* 0x00000000ff0a7424 */ /* 0x000fe200078e00ff */
[----:B------:R-:W-:Y:S01]  /*06b0*/  MOV R11, 0x40460000 ;  /* 0x40460000000b7802 */ /* 0x000fe20000000f00 */
[----:B------:R-:W-:Y:S02]  /*06c0*/  IMAD.MOV.U32 R4, RZ, RZ, 0x1 ;  /* 0x00000001ff047424 */ /* 0x000fe400078e00ff */
[----:B------:R-:W-:Y:S01]  /*06d0*/  FADD R12, R12, -4 ;  /* 0xc08000000c0c7421 */ /* 0x000fe20000000000 */
[----:B------:R-:W-:Y:S03]  /*06e0*/  BSSY.RECONVERGENT B1, `(.L_x_91) ;  /* 0x0000011000017945 */ /* 0x000fe60003800200 */
[----:B0-----:R-:W-:-:S08]  /*06f0*/  DFMA R6, R4, -R10, 1 ;  /* 0x3ff000000406742b */ /* 0x001fd0000000080a */
[----:B------:R-:W-:Y:S02]  /*0700*/  DFMA R8, R6, R6, R6 ;  /* 0x000000060608722b */ /* 0x000fe40000000006 */
[----:B------:R-:W0:Y:S06]  /*0710*/  F2F.F64.F32 R6, R12 ;  /* 0x0000000c00067310 */ /* 0x000e2c0000201800 */
[----:B------:R-:W-:-:S08]  /*0720*/  DFMA R8, R4, R8, R4 ;  /* 0x000000080408722b */ /* 0x000fd00000000004 */
[----:B------:R-:W-:Y:S02]  /*0730*/  DFMA R4, R8, -R10, 1 ;  /* 0x3ff000000804742b */ /* 0x000fe4000000080a */
[----:B0-----:R-:W-:-:S06]  /*0740*/  DMUL R6, R6, 4 ;  /* 0x4010000006067828 */ /* 0x001fcc0000000000 */
[----:B------:R-:W-:-:S04]  /*0750*/  DFMA R4, R8, R4, R8 ;  /* 0x000000040804722b */ /* 0x000fc80000000008 */
[----:B------:R-:W-:-:S04]  /*0760*/  FSETP.GEU.AND P1, PT, |R7|, 6.5827683646048100446e-37, PT ;  /* 0x036000000700780b */ /* 0x000fc80003f2e200 */
[----:B------:R-:W-:-:S08]  /*0770*/  DMUL R8, R6, R4 ;  /* 0x0000000406087228 */ /* 0x000fd00000000000 */
[----:B------:R-:W-:-:S08]  /*0780*/  DFMA R10, R8, -44, R6 ;  /* 0xc0460000080a782b */ /* 0x000fd00000000006 */
[----:B------:R-:W-:-:S10]  /*0790*/  DFMA R4, R4, R10, R8 ;  /* 0x0000000a0404722b */ /* 0x000fd40000000008 */
[----:B------:R-:W-:-:S05]  /*07a0*/  FFMA R8, RZ, 3.09375, R5 ;  /* 0x40460000ff087823 */ /* 0x000fca0000000005 */
[----:B------:R-:W-:-:S13]  /*07b0*/  FSETP.GT.AND P0, PT, |R8|, 1.469367938527859385e-39, PT ;  /* 0x001000000800780b */ /* 0x000fda0003f04200 */
[----:B------:R-:W-:Y:S05]  /*07c0*/  @P0 BRA P1, `(.L_x_92) ;  /* 0x0000000000080947 */ /* 0x000fea0000800000 */
[----:B------:R-:W-:-:S07]  /*07d0*/  MOV R10, 0x7f0 ;  /* 0x000007f0000a7802 */ /* 0x000fce0000000f00 */
[----:B------:R-:W-:Y:S05]  /*07e0*/  CALL.REL.NOINC `($__internal_6_$__cuda_sm20_div_rn_f64_full) ;  /* 0x0000001000047944 */ /* 0x000fea0003c00000 */
.L_x_92:
[----:B------:R-:W-:Y:S05]  /*07f0*/  BSYNC.RECONVERGENT B1 ;  /* 0x0000000000017941 */ /* 0x000fea0003800200 */
.L_x_91:
[----:B------:R-:W-:Y:S01]  /*0800*/  UMOV UR4, 0x542fe938 ;  /* 0x542fe93800047882 */ /* 0x000fe20000000000 */
[----:B------:R-:W-:Y:S01]  /*0810*/  UMOV UR5, 0x400921fb ;  /* 0x400921fb00057882 */ /* 0x000fe20000000000 */
[----:B------:R-:W-:Y:S01]  /*0820*/  BSSY.RECONVERGENT B2, `(.L_x_93) ;  /* 0x000001d000027945 */ /* 0x000fe20003800200 */
[----:B------:R-:W-:-:S08]  /*0830*/  DMUL R4, R4, UR4 ;  /* 0x0000000404047c28 */ /* 0x000fd00008000000 */
[----:B------:R-:W-:-:S14]  /*0840*/  DSETP.NEU.AND P0, PT, |R4|, +INF , PT ;  /* 0x7ff000000400742a */ /* 0x000fdc0003f0d200 */
[----:B------:R-:W-:Y:S01]  /*0850*/  @!P0 DMUL R24, RZ, R4 ;  /* 0x00000004ff188228 */ /* 0x000fe20000000000 */
[----:B------:R-:W-:Y:S01]  /*0860*/  @!P0 IMAD.MOV.U32 R26, RZ, RZ, 0x1 ;  /* 0x00000001ff1a8424 */ /* 0x000fe200078e00ff */
[----:B------:R-:W-:Y:S09]  /*0870*/  @!P0 BRA `(.L_x_94) ;  /* 0x00000000005c8947 */ /* 0x000ff20003800000 */
[----:B------:R-:W-:Y:S01]  /*0880*/  UMOV UR4, 0x6dc9c883 ;  /* 0x6dc9c88300047882 */ /* 0x000fe20000000000 */
[----:B------:R-:W-:Y:S01]  /*0890*/  UMOV UR5, 0x3fe45f30 ;  /* 0x3fe45f3000057882 */ /* 0x000fe20000000000 */
[C---:B------:R-:W-:Y:S01]  /*08a0*/  DSETP.GE.AND P0, PT, |R4|.reuse, 2.14748364800000000000e+09, PT ;  /* 0x41e000000400742a */ /* 0x040fe20003f06200 */
[----:B------:R-:W-:Y:S01]  /*08b0*/  BSSY.RECONVERGENT B1, `(.L_x_95) ;  /* 0x0000012000017945 */ /* 0x000fe20003800200 */
[----:B------:R-:W-:Y:S01]  /*08c0*/  DMUL R6, R4, UR4 ;  /* 0x0000000404067c28 */ /* 0x000fe20008000000 */
[----:B------:R-:W-:Y:S01]  /*08d0*/  UMOV UR4, 0x54442d18 ;  /* 0x54442d1800047882 */ /* 0x000fe20000000000 */
[----:B------:R-:W-:-:S04]  /*08e0*/  UMOV UR5, 0x3ff921fb ;  /* 0x3ff921fb00057882 */ /* 0x000fc80000000000 */
[----:B------:R-:W0:Y:S08]  /*08f0*/  F2I.F64 R26, R6 ;  /* 0x00000006001a7311 */ /* 0x000e300000301100 */
[----:B0-----:R-:W0:Y:S02]  /*0900*/  I2F.F64 R24, R26 ;  /* 0x0000001a00187312 */ /* 0x001e240000201c00 */
[----:B0-----:R-:W-:Y:S01]  /*0910*/  DFMA R8, R24, -UR4, R4 ;  /* 0x8000000418087c2b */ /* 0x001fe20008000004 */
[----:B------:R-:W-:Y:S01]  /*0920*/  UMOV UR4, 0x33145c00 ;  /* 0x33145c0000047882 */ /* 0x000fe20000000000 */
[----:B------:R-:W-:-:S06]  /*0930*/  UMOV UR5, 0x3c91a626 ;  /* 0x3c91a62600057882 */ /* 0x000fcc0000000000 */
[----:B------:R-:W-:Y:S01]  /*0940*/  DFMA R8, R24, -UR4, R8 ;  /* 0x8000000418087c2b */ /* 0x000fe20008000008 */
[----:B------:R-:W-:Y:S01]  /*0950*/  UMOV UR4, 0x252049c0 ;  /* 0x252049c000047882 */ /* 0x000fe20000000000 */
[----:B------:R-:W-:-:S06]  /*0960*/  UMOV UR5, 0x397b839a ;  /* 0x397b839a00057882 */ /* 0x000fcc0000000000 */
[----:B------:R-:W-:Y:S01]  /*0970*/  DFMA R24, R24, -UR4, R8 ;  /* 0x8000000418187c2b */ /* 0x000fe20008000008 */
[----:B------:R-:W-:Y:S10]  /*0980*/  @!P0 BRA `(.L_x_96) ;  /* 0x0000000000108947 */ /* 0x000ff40003800000 */
[----:B------:R-:W-:-:S07]  /*0990*/  MOV R14, 0x9b0 ;  /* 0x000009b0000e7802 */ /* 0x000fce0000000f00 */
[----:B------:R-:W-:Y:S05]  /*09a0*/  CALL.REL.NOINC `($_Z13update_stressiiiifffPfS_S_S_S_iS_S_S_S_S_S_S_S_S_S_S_S_S_S_iiiib$__internal_trig_reduction_slowpathd) ;  /* 0x0000001800b47944 */ /* 0x000fea0003c00000 */
[----:B------:R-:W-:Y:S01]  /*09b0*/  IMAD.MOV.U32 R24, RZ, RZ, R6 ;  /* 0x000000ffff187224 */ /* 0x000fe200078e0006 */
[----:B------:R-:W-:-:S07]  /*09c0*/  MOV R25, R7 ;  /* 0x0000000700197202 */ /* 0x000fce0000000f00 */
.L_x_96:
[----:B------:R-:W-:Y:S05]  /*09d0*/  BSYNC.RECONVERGENT B1 ;  /* 0x0000000000017941 */ /* 0x000fea0003800200 */
.L_x_95:
[----:B------:R-:W-:-:S07]  /*09e0*/  VIADD R26, R26, 0x1 ;  /* 0x000000011a1a7836 */ /* 0x000fce0000000000 */
.L_x_94:
[----:B------:R-:W-:Y:S05]  /*09f0*/  BSYNC.RECONVERGENT B2 ;  /* 0x0000000000027941 */ /* 0x000fea0003800200 */
.L_x_93:
[----:B------:R-:W0:Y:S01]  /*0a00*/  LDCU.64 UR4, c[0x4][0x10] ;  /* 0x01000200ff0477ac */ /* 0x000e220008000a00 */
[C---:B------:R-:W-:Y:S02]  /*0a10*/  IMAD.SHL.U32 R4, R26.reuse, 0x40, RZ ;  /* 0x000000401a047824 */ /* 0x040fe400078e00ff */
[----:B------:R-:W-:Y:S01]  /*0a20*/  HFMA2 R20, -RZ, RZ, 0.00974273681640625, -2.12192535400390625e-05 ;  /* 0x20fd8164ff147431 */ /* 0x000fe200000001ff */
[----:B------:R-:W-:Y:S01]  /*0a30*/  LOP3.LUT R18, R26, 0x1, RZ, 0xc0, !PT ;  /* 0x000000011a127812 */ /* 0x000fe200078ec0ff */
[----:B------:R-:W-:Y:S01]  /*0a40*/  IMAD.MOV.U32 R21, RZ, RZ, 0x3da8ff83 ;  /* 0x3da8ff83ff157424 */ /* 0x000fe200078e00ff */
[----:B------:R-:W1:Y:S01]  /*0a50*/  LDC.64 R22, c[0x0][0x438] ;  /* 0x00010e00ff167b82 */ /* 0x000e620000000a00 */
[----:B------:R-:W-:-:S04]  /*0a60*/  LOP3.LUT R4, R4, 0x40, RZ, 0xc0, !PT ;  /* 0x0000004004047812 */ /* 0x000fc800078ec0ff */
[----:B0-----:R-:W-:-:S05]  /*0a70*/  IADD3 R28, P0, PT, R4, UR4, RZ ;  /* 0x00000004041c7c10 */ /* 0x001fca000ff1e0ff */
[----:B------:R-:W-:-:S05]  /*0a80*/  IMAD.X R29, RZ, RZ, UR5, P0 ;  /* 0x00000005ff1d7e24 */ /* 0x000fca00080e06ff */
[----:B------:R-:W2:Y:S04]  /*0a90*/  LDG.E.128.CONSTANT R4, desc[UR10][R28.64] ;  /* 0x0000000a1c047981 */ /* 0x000ea8000c1e9d00 */
[----:B------:R-:W3:Y:S04]  /*0aa0*/  LDG.E.128.CONSTANT R8, desc[UR10][R28.64+0x10] ;  /* 0x0000100a1c087981 */ /* 0x000ee8000c1e9d00 */
[----:B------:R-:W4:Y:S01]  /*0ab0*/  LDG.E.128.CONSTANT R12, desc[UR10][R28.64+0x20] ;  /* 0x0000200a1c0c7981 */ /* 0x000f22000c1e9d00 */
[----:B------:R-:W-:Y:S01]  /*0ac0*/  ISETP.NE.U32.AND P0, PT, R18, 0x1, PT ;  /* 0x000000011200780c */ /* 0x000fe20003f05070 */
[----:B------:R-:W-:Y:S01]  /*0ad0*/  DMUL R18, R24, R24 ;  /* 0x0000001818127228 */ /* 0x000fe20000000000 */
[----:B-1----:R-:W-:-:S02]  /*0ae0*/  IMAD.WIDE.U32 R22, R0, 0x4, R22 ;  /* 0x0000000400167825 */ /* 0x002fc400078e0016 */
[----:B------:R-:W-:Y:S02]  /*0af0*/  FSEL R20, R20, -8.06006814911005101289e+34, !P0 ;  /* 0xf9785eba14147808 */ /* 0x000fe40004000000 */
[----:B------:R-:W-:Y:S02]  /*0b00*/  FSEL R21, -R21, 0.11223486810922622681, !P0 ;  /* 0x3de5db6515157808 */ /* 0x000fe40004000100 */
[----:B------:R-:W5:Y:S04]  /*0b10*/  LDG.E R22, desc[UR10][R22.64] ;  /* 0x0000000a16167981 */ /* 0x000f68000c1e1900 */
[----:B--2---:R-:W-:Y:S01]  /*0b20*/  DFMA R20, R18, R20, R4 ;  /* 0x000000141214722b */ /* 0x004fe20000000004 */
[----:B------:R-:W0:Y:S02]  /*0b30*/  LDC.64 R4, c[0x0][0x430] ;  /* 0x00010c00ff047b82 */ /* 0x000e240000000a00 */
[----:B0-----:R-:W-:-:S06]  /*0b40*/  IMAD.WIDE.U32 R4, R0, 0x4, R4 ;  /* 0x0000000400047825 */ /* 0x001fcc00078e0004 */
[----:B------:R-:W2:Y:S01]  /*0b50*/  LDG.E R4, desc[UR10][R4.64] ;  /* 0x0000000a04047981 */ /* 0x000ea2000c1e1900 */
[----:B------:R-:W-:-:S08]  /*0b60*/  DFMA R6, R18, R20, R6 ;  /* 0x000000141206722b */ /* 0x000fd00000000006 */
[----:B---3--:R-:W-:-:S08]  /*0b70*/  DFMA R6, R18, R6, R8 ;  /* 0x000000061206722b */ /* 0x008fd00000000008 */
[----:B------:R-:W-:-:S08]  /*0b80*/  DFMA R6, R18, R6, R10 ;  /* 0x000000061206722b */ /* 0x000fd0000000000a */
[----:B----4-:R-:W-:-:S08]  /*0b90*/  DFMA R6, R18, R6, R12 ;  /* 0x000000061206722b */ /* 0x010fd0000000000c */
[----:B------:R-:W-:-:S08]  /*0ba0*/  DFMA R6, R18, R6, R14 ;  /* 0x000000061206722b */ /* 0x000fd0000000000e */
[----:B------:R-:W-:Y:S02]  /*0bb0*/  DFMA R24, R6, R24, R24 ;  /* 0x000000180618722b */ /* 0x000fe40000000018 */
[----:B------:R-:W-:-:S10]  /*0bc0*/  DFMA R6, R18, R6, 1 ;  /* 0x3ff000001206742b */ /* 0x000fd40000000006 */
[----:B------:R-:W-:Y:S02]  /*0bd0*/  FSEL R8, R6, R24, !P0 ;  /* 0x0000001806087208 */ /* 0x000fe40004000000 */
[----:B------:R-:W-:-:S06]  /*0be0*/  FSEL R9, R7, R25, !P0 ;  /* 0x0000001907097208 */ /* 0x000fcc0004000000 */
[----:B------:R-:W-:Y:S01]  /*0bf0*/  DADD R6, RZ, -R8 ;  /* 0x00000000ff067229 */ /* 0x000fe20000000808 */
[----:B------:R-:W-:Y:S01]  /*0c00*/  LOP3.LUT P0, RZ, R26, 0x2, RZ, 0xc0, !PT ;  /* 0x000000021aff7812 */ /* 0x000fe2000780c0ff */
[----:B-----5:R-:W0:Y:S08]  /*0c10*/  F2F.F64.F32 R22, R22 ;  /* 0x0000001600167310 */ /* 0x020e300000201800 */
[----:B------:R-:W-:-:S02]  /*0c20*/  FSEL R6, R8, R6, !P0 ;  /* 0x0000000608067208 */ /* 0x000fc40004000000 */
[----:B------:R-:W-:-:S06]  /*0c30*/  FSEL R7, R9, R7, !P0 ;  /* 0x0000000709077208 */ /* 0x000fcc0004000000 */
[----:B------:R-:W-:-:S08]  /*0c40*/  DADD R6, -R6, 1 ;  /* 0x3ff0000006067429 */ /* 0x000fd00000000100 */
[----:B------:R-:W-:-:S08]  /*0c50*/  DMUL R6, R6, 0.5 ;  /* 0x3fe0000006067828 */ /* 0x000fd00000000000 */
[----:B0-----:R-:W-:-:S10]  /*0c60*/  DMUL R8, R6, R22 ;  /* 0x0000001606087228 */ /* 0x001fd40000000000 */
[----:B------:R-:W-:Y:S08]  /*0c70*/  F2F.F32.F64 R9, R8 ;  /* 0x0000000800097310 */ /* 0x000ff00000301000 */
[----:B--2---:R-:W0:Y:S02]  /*0c80*/  F2F.F64.F32 R4, R4 ;  /* 0x0000000400047310 */ /* 0x004e240000201800 */
[----:B0-----:R-:W-:-:S06]  /*0c90*/  DMUL R6, R6, R4 ;  /* 0x0000000406067228 */ /* 0x001fcc0000000000 */
[----:B------:R0:W1:Y:S01]  /*0ca0*/  F2F.F32.F64 R5, R6 ;  /* 0x0000000600057310 */ /* 0x0000620000301000 */
[----:B------:R-:W-:Y:S05]  /*0cb0*/  BRA `(.L_x_87) ;  /* 0x0000000000347947 */ /* 0x000fea0003800000 */
.L_x_86:
[----:B------:R-:W0:Y:S08]  /*0cc0*/  LDC.64 R4, c[0x0][0x438] ;  /* 0x00010e00ff047b82 */ /* 0x000e300000000a00 */
[----:B------:R-:W1:Y:S01]  /*0cd0*/  LDC.64 R8, c[0x0][0x430] ;  /* 0x00010c00ff087b82 */ /* 0x000e620000000a00 */
[----:B0-----:R-:W-:-:S04]  /*0ce0*/  IMAD.WIDE.U32 R6, R0, 0x4, R4 ;  /* 0x0000000400067825 */ /* 0x001fc800078e0004 */
[----:B-1----:R-:W-:Y:S02]  /*0cf0*/  IMAD.WIDE.U32 R4, R0, 0x4, R8 ;  /* 0x0000000400047825 */ /* 0x002fe400078e0008 */
[----:B------:R2:W5:Y:S04]  /*0d00*/  LDG.E R9, desc[UR10][R6.64] ;  /* 0x0000000a06097981 */ /* 0x000568000c1e1900 */
[----:B------:R2:W5:Y:S01]  /*0d10*/  LDG.E R5, desc[UR10][R4.64] ;  /* 0x0000000a04057981 */ /* 0x000562000c1e1900 */
[----:B------:R-:W-:Y:S05]  /*0d20*/  BRA `(.L_x_87) ;  /* 0x0000000000187947 */ /* 0x000fea0003800000 */
.L_x_85:
[----:B0-----:R-:W0:Y:S08]  /*0d30*/  LDC.64 R4, c[0x0][0x438] ;  /* 0x00010e00ff047b82 */ /* 0x001e300000000a00 */
[----:B------:R-:W1:Y:S01]  /*0d40*/  LDC.64 R8, c[0x0][0x430] ;  /* 0x00010c00ff087b82 */ /* 0x000e620000000a00 */
[----:B0-----:R-:W-:-:S04]  /*0d50*/  IMAD.WIDE.U32 R6, R0, 0x4, R4 ;  /* 0x0000000400067825 */ /* 0x001fc800078e0004 */
[----:B-1----:R-:W-:Y:S02]  /*0d60*/  IMAD.WIDE.U32 R4, R0, 0x4, R8 ;  /* 0x0000000400047825 */ /* 0x002fe400078e0008 */
[----:B------:R3:W5:Y:S04]  /*0d70*/  LDG.E R9, desc[UR10][R6.64] ;  /* 0x0000000a06097981 */ /* 0x000768000c1e1900 */
[----:B------:R3:W5:Y:S02]  /*0d80*/  LDG.E R5, desc[UR10][R4.64] ;  /* 0x0000000a04057981 */ /* 0x000764000c1e1900 */
.L_x_87:
[----:B------:R-:W-:Y:S05]  /*0d90*/  BSYNC.RECONVERGENT B0 ;  /* 0x0000000000007941 */ /* 0x000fea0003800200 */
.L_x_84:
[----:B0-23--:R-:W0:Y:S02]  /*0da0*/  LDC.64 R6, c[0x0][0x388] ;  /* 0x0000e200ff067b82 */ /* 0x00de240000000a00 */
[----:B0-----:R-:W-:Y:S02]  /*0db0*/  VIADD R4, R7, 0xfffffffc ;  /* 0xfffffffc07047836 */ /* 0x001fe40000000000 */
[----:B------:R-:W-:-:S03]  /*0dc0*/  VIADD R11, R6, 0xfffffffc ;  /* 0xfffffffc060b7836 */ /* 0x000fc60000000000 */
[----:B------:R-:W-:Y:S02]  /*0dd0*/  ISETP.GE.AND P0, PT, R3, R4, PT ;  /* 0x000000040300720c */ /* 0x000fe40003f06270 */
[C---:B------:R-:W-:Y:S02]  /*0de0*/  VIMNMX R4, PT, PT, R2.reuse, R3, PT ;  /* 0x0000000302047248 */ /* 0x040fe40003fe0100 */
[----:B------:R-:W-:-:S04]  /*0df0*/  ISETP.GE.OR P0, PT, R2, R11, P0 ;  /* 0x0000000b0200720c */ /* 0x000fc80000706670 */
[----:B------:R-:W-:-:S13]  /*0e00*/  ISETP.LT.OR P0, PT, R4, 0x4, P0 ;  /* 0x000000040400780c */ /* 0x000fda0000701670 */
[----:B------:R-:W-:Y:S05]  /*0e10*/  @P0 EXIT ;  /* 0x000000000000094d */ /* 0x000fea0003800000 */
[----:B------:R-:W0:Y:S01]  /*0e20*/  LDC.64 R28, c[0x0][0x3a0] ;  /* 0x0000e800ff1c7b82 */ /* 0x000e220000000a00 */
[--C-:B------:R-:W-:Y:S01]  /*0e30*/  IMAD.MOV R21, RZ, RZ, -R7.reuse ;  /* 0x000000ffff157224 */ /* 0x100fe200078e0a07 */
[C---:B------:R-:W-:Y:S01]  /*0e40*/  IADD3 R19, PT, PT, R0.reuse, -R7, RZ ;  /* 0x8000000700137210 */ /* 0x040fe20007ffe0ff */
[----:B------:R-:W-:Y:S01]  /*0e50*/  IMAD.IADD R26, R0, 0x1, R7 ;  /* 0x00000001001a7824 */ /* 0x000fe200078e0207 */
[----:B------:R-:W2:Y:S01]  /*0e60*/  LDCU.128 UR4, c[0x3][URZ] ;  /* 0x00c00000ff0477ac */ /* 0x000ea20008000c00 */
[----:B------:R-:W-:-:S03]  /*0e70*/  IMAD R15, R21, 0x2, R0 ;  /* 0x00000002150f7824 */ /* 0x000fc600078e0200 */
[----:B------:R-:W3:Y:S01]  /*0e80*/  LDC.64 R12, c[0x0][0x410] ;  /* 0x00010400ff0c7b82 */ /* 0x000ee20000000a00 */
[----:B------:R-:W-:-:S07]  /*0e90*/  IADD3 R4, PT, PT, R26, R7, RZ ;  /* 0x000000071a047210 */ /* 0x000fce0007ffe0ff */
[----:B------:R-:W4:Y:S01]  /*0ea0*/  LDC.64 R10, c[0x0][0x3c0] ;  /* 0x0000f000ff0a7b82 */ /* 0x000f220000000a00 */
[----:B------:R-:W-:Y:S02]  /*0eb0*/  IMAD R6, R21, 0x4, R0 ;  /* 0x0000000415067824 */ /* 0x000fe400078e0200 */
[----:B0-----:R-:W-:-:S04]  /*0ec0*/  IMAD.WIDE R18, R19, 0x4, R28 ;  /* 0x0000000413127825 */ /* 0x001fc800078e021c */
[--C-:B------:R-:W-:Y:S02]  /*0ed0*/  IMAD.WIDE.U32 R24, R0, 0x4, R28.reuse ;  /* 0x0000000400187825 */ /* 0x100fe400078e001c */
[----:B------:R-:W2:Y:S02]  /*0ee0*/  LDG.E R18, desc[UR10][R18.64] ;  /* 0x0000000a12127981 */ /* 0x000ea4000c1e1900 */
[--C-:B------:R-:W-:Y:S02]  /*0ef0*/  IMAD.WIDE R26, R26, 0x4, R28.reuse ;  /* 0x000000041a1a7825 */ /* 0x100fe400078e021c */
[----:B------:R-:W2:Y:S02]  /*0f00*/  LDG.E R25, desc[UR10][R24.64] ;  /* 0x0000000a18197981 */ /* 0x000ea4000c1e1900 */
[----:B------:R-:W-:Y:S02]  /*0f10*/  IMAD.WIDE R14, R15, 0x4, R28 ;  /* 0x000000040f0e7825 */ /* 0x000fe400078e021c */
[----:B------:R0:W2:Y:S02]  /*0f20*/  LDG.E R21, desc[UR10][R26.64] ;  /* 0x0000000a1a157981 */ /* 0x0000a4000c1e1900 */
[----:B------:R-:W-:-:S02]  /*0f30*/  IMAD R23, R7, -0x5, R4 ;  /* 0xfffffffb07177824 */ /* 0x000fc400078e0204 */
[----:B------:R1:W2:Y:S01]  /*0f40*/  LDG.E R20, desc[UR10][R14.64] ;  /* 0x0000000a0e147981 */ /* 0x0002a2000c1e1900 */
[----:B0-----:R-:W-:-:S04]  /*0f50*/  IMAD.WIDE R26, R7, 0x4, R26 ;  /* 0x00000004071a7825 */ /* 0x001fc800078e021a */
[----:B-1----:R-:W-:Y:S01]  /*0f60*/  IMAD.WIDE R14, R23, 0x4, R28 ;  /* 0x00000004170e7825 */ /* 0x002fe200078e021c */
[----:B------:R-:W2:Y:S03]  /*0f70*/  LDG.E R4, desc[UR10][R26.64] ;  /* 0x0000000a1a047981 */ /* 0x000ea6000c1e1900 */
[----:B------:R-:W-:Y:S01]  /*0f80*/  IMAD.WIDE R22, R7, 0x4, R26 ;  /* 0x0000000407167825 */ /* 0x000fe200078e021a */
[----:B------:R0:W2:Y:S03]  /*0f90*/  LDG.E R19, desc[UR10][R14.64] ;  /* 0x0000000a0e137981 */ /* 0x0000a6000c1e1900 */
[----:B------:R-:W-:Y:S02]  /*0fa0*/  IMAD.WIDE R28, R6, 0x4, R28 ;  /* 0x00000004061c7825 */ /* 0x000fe400078e021c */
[----:B------:R-:W2:Y:S01]  /*0fb0*/  LDG.E R23, desc[UR10][R22.64] ;  /* 0x0000000a16177981 */ /* 0x000ea2000c1e1900 */
[----:B------:R-:W1:Y:S01]  /*0fc0*/  LDC.64 R6, c[0x0][0x3d8] ;  /* 0x0000f600ff067b82 */ /* 0x000e620000000a00 */
[----:B---3--:R-:W-:-:S02]  /*0fd0*/  IMAD.WIDE.U32 R12, R2, 0x4, R12 ;  /* 0x00000004020c7825 */ /* 0x008fc400078e000c */
[----:B------:R-:W3:Y:S02]  /*0fe0*/  LDG.E R8, desc[UR10][R28.64] ;  /* 0x0000000a1c087981 */ /* 0x000ee4000c1e1900 */
[----:B----4-:R-:W-:Y:S02]  /*0ff0*/  IMAD.WIDE.U32 R10, R0, 0x4, R10 ;  /* 0x00000004000a7825 */ /* 0x010fe400078e000a */
[----:B------:R-:W4:Y:S01]  /*1000*/  LDG.E R24, desc[UR10][R12.64] ;  /* 0x0000000a0c187981 */ /* 0x000f22000c1e1900 */
[----:B0-----:R-:W0:Y:S03]  /*1010*/  LDC.64 R14, c[0x0][0x3a8] ;  /* 0x0000ea00ff0e7b82 */ /* 0x001e260000000a00 */
[----:B------:R-:W4:Y:S01]  /*1020*/  LDG.E R27, desc[UR10][R10.64] ;  /* 0x0000000a0a1b7981 */ /* 0x000f22000c1e1900 */
[----:B--2---:R-:W-:Y:S01]  /*1030*/  FADD R18, R25, -R18 ;  /* 0x8000001219127221 */ /* 0x004fe20000000000 */
[----:B------:R-:W-:-:S03]  /*1040*/  FADD R25, R21, -R20 ;  /* 0x8000001415197221 */ /* 0x000fc60000000000 */
[----:B------:R-:W2:Y:S01]  /*1050*/  LDC.64 R20, c[0x0][0x418] ;  /* 0x00010600ff147b82 */ /* 0x000ea20000000a00 */
[----:B------:R-:W-:-:S04]  /*1060*/  FFMA R18, R18, UR4, RZ ;  /* 0x0000000412127c23 */ /* 0x000fc800080000ff */
[----:B------:R-:W-:Y:S01]  /*1070*/  FFMA R18, R25, UR5, R18 ;  /* 0x0000000519127c23 */ /* 0x000fe20008000012 */
[----:B------:R-:W-:Y:S01]  /*1080*/  FADD R25, R4, -R19 ;  /* 0x8000001304197221 */ /* 0x000fe20000000000 */
[----:B------:R-:W-:-:S03]  /*1090*/  VIADD R19, R0, 0xffffffff ;  /* 0xffffffff00137836 */ /* 0x000fc60000000000 */
[----:B------:R-:W-:Y:S01]  /*10a0*/  FFMA R4, R25, UR6, R18 ;  /* 0x0000000619047c23 */ /* 0x000fe20008000012 */
[----:B------:R-:W-:Y:S02]  /*10b0*/  VIADD R25, R0, 0xfffffffe ;  /* 0xfffffffe00197836 */ /* 0x000fe40000000000 */
[----:B---3--:R-:W-:Y:S01]  /*10c0*/  FADD R29, R23, -R8 ;  /* 0x80000008171d7221 */ /* 0x008fe20000000000 */
[----:B0-----:R-:W-:-:S04]  /*10d0*/  IMAD.WIDE.U32 R22, R19, 0x4, R14 ;  /* 0x0000000413167825 */ /* 0x001fc800078e000e */
[----:B-1----:R-:W-:Y:S02]  /*10e0*/  IMAD.WIDE.U32 R18, R0, 0x4, R6 ;  /* 0x0000000400127825 */ /* 0x002fe400078e0006 */
[----:B------:R-:W3:Y:S02]  /*10f0*/  LDG.E R22, desc[UR10][R22.64] ;  /* 0x0000000a16167981 */ /* 0x000ee4000c1e1900 */
[----:B----4-:R-:W-:Y:S01]  /*1100*/  FMUL R6, R24, R27 ;  /* 0x0000001b18067220 */ /* 0x010fe20000400000 */
[----:B------:R-:W-:Y:S01]  /*1110*/  IMAD.WIDE.U32 R24, R25, 0x4, R14 ;  /* 0x0000000419187825 */ /* 0x000fe200078e000e */
[----:B------:R0:W4:Y:S03]  /*1120*/  LDG.E R8, desc[UR10][R18.64] ;  /* 0x0000000a12087981 */ /* 0x000126000c1e1900 */
[----:B------:R-:W-:Y:S01]  /*1130*/  FMUL R27, R27, R6 ;  /* 0x000000061b1b7220 */ /* 0x000fe20000400000 */
[----:B------:R-:W-:-:S02]  /*1140*/  IMAD.MOV.U32 R6, RZ, RZ, 0x40000000 ;  /* 0x40000000ff067424 */ /* 0x000fc400078e00ff */
[----:B--2---:R-:W-:Y:S01]  /*1150*/  IMAD.WIDE.U32 R20, R2, 0x4, R20 ;  /* 0x0000000402147825 */ /* 0x004fe200078e0014 */
[----:B------:R-:W2:Y:S03]  /*1160*/  LDG.E R7, desc[UR10][R24.64] ;  /* 0x0000000a18077981 */ /* 0x000ea6000c1e1900 */
[----:B0-----:R-:W-:-:S04]  /*1170*/  IMAD.WIDE.U32 R18, R0, 0x4, R14 ;  /* 0x0000000400127825 */ /* 0x001fc800078e000e */
[----:B-----5:R-:W-:Y:S02]  /*1180*/  FFMA R26, R9, R6, 1 ;  /* 0x3f800000091a7423 */ /* 0x020fe40000000006 */
[----:B------:R-:W4:Y:S04]  /*1190*/  LDG.E R9, desc[UR10][R20.64] ;  /* 0x0000000a14097981 */ /* 0x000f28000c1e1900 */
[----:B------:R-:W3:Y:S04]  /*11a0*/  LDG.E R23, desc[UR10][R18.64] ;  /* 0x0000000a12177981 */ /* 0x000ee8000c1e1900 */
[----:B------:R-:W2:Y:S01]  /*11b0*/  LDG.E R24, desc[UR10][R18.64+0x4] ;  /* 0x0000040a12187981 */ /* 0x000ea2000c1e1900 */
[----:B------:R-:W-:Y:S01]  /*11c0*/  FFMA R4, R29, UR7, R4 ;  /* 0x000000071d047c23 */ /* 0x000fe20008000004 */
[----:B------:R-:W-:-:S02]  /*11d0*/  IADD3 R29, PT, PT, R0, -0x3, RZ ;  /* 0xfffffffd001d7810 */ /* 0x000fc40007ffe0ff */
[----:B------:R-:W4:Y:S03]  /*11e0*/  LDG.E R25, desc[UR10][R18.64+0x8] ;  /* 0x0000080a12197981 */ /* 0x000f26000c1e1900 */
[----:B------:R-:W-:-:S05]  /*11f0*/  IMAD.WIDE.U32 R28, R29, 0x4, R14 ;  /* 0x000000041d1c7825 */ /* 0x000fca00078e000e */
[----:B------:R0:W4:Y:S01]  /*1200*/  LDG.E R2, desc[UR10][R28.64] ;  /* 0x0000000a1c027981 */ /* 0x000122000c1e1900 */
[----:B------:R-:W-:Y:S01]  /*1210*/  FMUL R27, R27, R26 ;  /* 0x0000001a1b1b7220 */ /* 0x000fe20000400000 */
[----:B------:R-:W-:-:S04]  /*1220*/  VIADD R26, R0, 0xfffffffc ;  /* 0xfffffffc001a7836 */ /* 0x000fc80000000000 */
[----:B------:R-:W-:Y:S02]  /*1230*/  IMAD.WIDE.U32 R14, R26, 0x4, R14 ;  /* 0x000000041a0e7825 */ /* 0x000fe400078e000e */
[----:B------:R1:W4:Y:S02]  /*1240*/  LDG.E R26, desc[UR10][R18.64+0xc] ;  /* 0x00000c0a121a7981 */ /* 0x000324000c1e1900 */
[----:B0-----:R-:W-:Y:S02]  /*1250*/  FMUL R29, R27, R16 ;  /* 0x000000101b1d7220 */ /* 0x001fe40000400000 */
[----:B------:R2:W4:Y:S02]  /*1260*/  LDG.E R15, desc[UR10][R14.64] ;  /* 0x0000000a0e0f7981 */ /* 0x000524000c1e1900 */
[----:B------:R-:W-:Y:S01]  /*1270*/  FMUL R28, R4, R29 ;  /* 0x0000001d041c7220 */ /* 0x000fe20000400000 */
[----:B-1----:R-:W0:Y:S02]  /*1280*/  LDC.64 R18, c[0x0][0x428] ;  /* 0x00010a00ff127b82 */ /* 0x002e240000000a00 */
[----:B0-----:R-:W-:-:S04]  /*1290*/  IMAD.WIDE.U32 R18, R3, 0x4, R18 ;  /* 0x0000000403127825 */ /* 0x001fc800078e0012 */
[----:B---3--:R-:W-:Y:S02]  /*12a0*/  FADD R27, R23, -R22 ;  /* 0x80000016171b7221 */ /* 0x008fe40000000000 */
[----:B------:R-:W0:Y:S01]  /*12b0*/  LDC.64 R22, c[0x0][0x3d0] ;  /* 0x0000f400ff167b82 */ /* 0x000e220000000a00 */
[----:B--2---:R-:W-:Y:S01]  /*12c0*/  FADD R14, R24, -R7 ;  /* 0x80000007180e7221 */ /* 0x004fe20000000000 */
[----:B----4-:R-:W-:-:S06]  /*12d0*/  FFMA R7, R9, R8, -R28 ;  /* 0x0000000809077223 */ /* 0x010fcc000000081c */
[----:B------:R-:W1:Y:S08]  /*12e0*/  LDC.64 R8, c[0x0][0x420] ;  /* 0x00010800ff087b82 */ /* 0x000e700000000a00 */
[----:B------:R-:W2:Y:S01]  /*12f0*/  LDC.64 R28, c[0x0][0x3e8] ;  /* 0x0000fa00ff1c7b82 */ /* 0x000ea20000000a00 */
[----:B------:R-:W-:Y:S01]  /*1300*/  FFMA R24, R27, UR4, RZ ;  /* 0x000000041b187c23 */ /* 0x000fe200080000ff */
[----:B------:R-:W-:Y:S01]  /*1310*/  FADD R25, R25, -R2 ;  /* 0x8000000219197221 */ /* 0x000fe20000000000 */
[----:B0-----:R-:W-:-:S04]  /*1320*/  IMAD.WIDE.U32 R22, R0, 0x4, R22 ;  /* 0x0000000400167825 */ /* 0x001fc800078e0016 */
[----:B-1----:R-:W-:Y:S01]  /*1330*/  IMAD.WIDE.U32 R8, R3, 0x4, R8 ;  /* 0x0000000403087825 */ /* 0x002fe200078e0008 */
[----:B------:R0:W-:Y:S04]  /*1340*/  STG.E desc[UR10][R22.64], R7 ;  /* 0x0000000716007986 */ /* 0x0001e8000c10190a */
[----:B------:R-:W3:Y:S01]  /*1350*/  LDG.E R2, desc[UR10][R10.64] ;  /* 0x0000000a0a027981 */ /* 0x000ee2000c1e1900 */
[----:B--2---:R-:W-:-:S03]  /*1360*/  IMAD.WIDE.U32 R28, R0, 0x4, R28 ;  /* 0x00000004001c7825 */ /* 0x004fc600078e001c */
[----:B------:R-:W3:Y:S04]  /*1370*/  LDG.E R27, desc[UR10][R8.64] ;  /* 0x0000000a081b7981 */ /* 0x000ee8000c1e1900 */
[----:B------:R-:W2:Y:S04]  /*1380*/  LDG.E R3, desc[UR10][R18.64] ;  /* 0x0000000a12037981 */ /* 0x000ea8000c1e1900 */
[----:B------:R-:W2:Y:S01]  /*1390*/  LDG.E R28, desc[UR10][R28.64] ;  /* 0x0000000a1c1c7981 */ /* 0x000ea2000c1e1900 */
[----:B------:R-:W-:-:S04]  /*13a0*/  FFMA R5, R5, R6, 1 ;  /* 0x3f80000005057423 */ /* 0x000fc80000000006 */
[----:B0-----:R-:W-:Y:S01]  /*13b0*/  VIADD R7, R5, 0xf3000000 ;  /* 0xf300000005077836 */ /* 0x001fe20000000000 */
[----:B------:R0:W1:Y:S04]  /*13c0*/  MUFU.RSQ R6, R5 ;  /* 0x0000000500067308 */ /* 0x0000680000001400 */
[----:B------:R-:W-:Y:S01]  /*13d0*/  ISETP.GT.U32.AND P0, PT, R7, 0x727fffff, PT ;  /* 0x727fffff0700780c */ /* 0x000fe20003f04070 */
[----:B------:R-:W-:Y:S01]  /*13e0*/  FFMA R24, R14, UR5, R24 ;  /* 0x000000050e187c23 */ /* 0x000fe20008000018 */
[----:B------:R-:W-:-:S03]  /*13f0*/  FADD R15, R26, -R15 ;  /* 0x8000000f1a0f7221 */ /* 0x000fc60000000000 */
[----:B------:R-:W-:Y:S01]  /*1400*/  FFMA R14, R25, UR6, R24 ;  /* 0x00000006190e7c23 */ /* 0x000fe20008000018 */
[----:B------:R-:W-:Y:S03]  /*1410*/  BSSY.RECONVERGENT B0, `(.L_x_97) ;  /* 0x000000e000007945 */ /* 0x000fe60003800200 */
[----:B------:R-:W-:Y:S01]  /*1420*/  FFMA R14, R15, UR7, R14 ;  /* 0x000000070f0e7c23 */ /* 0x000fe2000800000e */
[----:B---3--:R-:W-:-:S04]  /*1430*/  FMUL R27, R27, R2 ;  /* 0x000000021b1b7220 */ /* 0x008fc80000400000 */
[----:B------:R-:W-:Y:S01]  /*1440*/  FMUL R2, R2, R27 ;  /* 0x0000001b02027220 */ /* 0x000fe20000400000 */
[----:B--2---:R-:W-:Y:S01]  /*1450*/  FMUL R15, R3, R28 ;  /* 0x0000001c030f7220 */ /* 0x004fe20000400000 */
[----:B01----:R-:W-:Y:S06]  /*1460*/  @!P0 BRA `(.L_x_98) ;  /* 0x0000000000108947 */ /* 0x003fec0003800000 */
[----:B------:R-:W-:-:S07]  /*1470*/  MOV R6, 0x1490 ;  /* 0x0000149000067802 */ /* 0x000fce0000000f00 */
[----:B------:R-:W-:Y:S05]  /*1480*/  CALL.REL.NOINC `($__internal_7_$__cuda_sm20_sqrt_rn_f32_slowpath) ;  /* 0x00000008001c7944 */ /* 0x000fea0003c00000 */
[----:B------:R-:W-:Y:S01]  /*1490*/  MOV R5, R24 ;  /* 0x0000001800057202 */ /* 0x000fe20000000f00 */
[----:B------:R-:W-:Y:S06]  /*14a0*/  BRA `(.L_x_99) ;  /* 0x0000000000107947 */ /* 0x000fec0003800000 */
.L_x_98:
[----:B------:R-:W-:Y:S01]  /*14b0*/  FMUL.FTZ R24, R5, R6 ;  /* 0x0000000605187220 */ /* 0x000fe20000410000 */
[----:B------:R-:W-:-:S03]  /*14c0*/  FMUL.FTZ R6, R6, 0.5 ;  /* 0x3f00000006067820 */ /* 0x000fc60000410000 */
[----:B------:R-:W-:-:S04]  /*14d0*/  FFMA R5, -R24, R24, R5 ;  /* 0x0000001818057223 */ /* 0x000fc80000000105 */
[----:B------:R-:W-:-:S07]  /*14e0*/  FFMA R5, R5, R6, R24 ;  /* 0x0000000605057223 */ /* 0x000fce0000000018 */
.L_x_99:
[----:B------:R-:W-:Y:S05]  /*14f0*/  BSYNC.RECONVERGENT B0 ;  /* 0x0000000000007941 */ /* 0x000fea0003800200 */
.L_x_97:
[----:B------:R-:W0:Y:S01]  /*1500*/  LDC.64 R6, c[0x0][0x3e0] ;  /* 0x0000f800ff067b82 */ /* 0x000e220000000a00 */
[----:B------:R-:W-:-:S04]  /*1510*/  FMUL R2, R2, R5 ;  /* 0x0000000502027220 */ /* 0x000fc80000400000 */
[----:B------:R-:W-:-:S03]  /*1520*/  FMUL R24, R2, R17 ;  /* 0x0000001102187220 */ /* 0x000fc60000400000 */
[----:B------:R-:W1:Y:S01]  /*1530*/  LDC.64 R2, c[0x0][0x3f8] ;  /* 0x0000fe00ff027b82 */ /* 0x000e620000000a00 */
[----:B------:R-:W-:Y:S01]  /*1540*/  FFMA R15, -R14, R24, R15 ;  /* 0x000000180e0f7223 */ /* 0x000fe2000000010f */
[----:B0-----:R-:W-:-:S05]  /*1550*/  IMAD.WIDE.U32 R6, R0, 0x4, R6 ;  /* 0x0000000400067825 */ /* 0x001fca00078e0006 */
[----:B------:R0:W-:Y:S04]  /*1560*/  STG.E desc[UR10][R6.64], R15 ;  /* 0x0000000f06007986 */ /* 0x0001e8000c10190a */
[----:B------:R-:W2:Y:S04]  /*1570*/  LDG.E R12, desc[UR10][R12.64] ;  /* 0x0000000a0c0c7981 */ /* 0x000ea8000c1e1900 */
[----:B------:R-:W2:Y:S01]  /*1580*/  LDG.E R27, desc[UR10][R10.64] ;  /* 0x0000000a0a1b7981 */ /* 0x000ea2000c1e1900 */
[C---:B-1----:R-:W-:Y:S02]  /*1590*/  IMAD.WIDE.U32 R24, R0.reuse, 0x4, R2 ;  /* 0x0000000400187825 */ /* 0x042fe400078e0002 */
[----:B------:R-:W1:Y:S01]  /*15a0*/  LDC.64 R2, c[0x0][0x3f0] ;  /* 0x0000fc00ff027b82 */ /* 0x000e620000000a00 */
[----:B------:R-:W3:Y:S04]  /*15b0*/  LDG.E R20, desc[UR10][R20.64] ;  /* 0x0000000a14147981 */ /* 0x000ee8000c1e1900 */
[----:B------:R-:W3:Y:S01]  /*15c0*/  LDG.E R25, desc[UR10][R24.64] ;  /* 0x0000000a18197981 */ /* 0x000ee2000c1e1900 */
[----:B-1----:R-:W-:-:S04]  /*15d0*/  IMAD.WIDE.U32 R2, R0, 0x4, R2 ;  /* 0x0000000400027825 */ /* 0x002fc800078e0002 */
[----:B--2---:R-:W-:-:S04]  /*15e0*/  FMUL R26, R12, R27 ;  /* 0x0000001b0c1a7220 */ /* 0x004fc80000400000 */
[----:B------:R-:W-:-:S04]  /*15f0*/  FMUL R26, R27, R26 ;  /* 0x0000001a1b1a7220 */ /* 0x000fc80000400000 */
[----:B------:R-:W-:Y:S02]  /*1600*/  FMUL R5, R26, R5 ;  /* 0x000000051a057220 */ /* 0x000fe40000400000 */
[----:B------:R-:W1:Y:S02]  /*1610*/  LDC.64 R26, c[0x0][0x408] ;  /* 0x00010200ff1a7b82 */ /* 0x000e640000000a00 */
[----:B------:R-:W-:-:S04]  /*1620*/  FMUL R5, R5, R16 ;  /* 0x0000001005057220 */ /* 0x000fc80000400000 */
[----:B------:R-:W-:-:S04]  /*1630*/  FMUL R5, R4, R5 ;  /* 0x0000000504057220 */ /* 0x000fc80000400000 */
[----:B---3--:R-:W-:Y:S02]  /*1640*/  FFMA R13, R20, R25, -R5 ;  /* 0x00000019140d7223 */ /* 0x008fe40000000805 */
[----:B------:R-:W2:Y:S03]  /*1650*/  LDC.64 R4, c[0x0][0x400] ;  /* 0x00010000ff047b82 */ /* 0x000ea60000000a00 */
[----:B------:R3:W-:Y:S04]  /*1660*/  STG.E desc[UR10][R2.64], R13 ;  /* 0x0000000d02007986 */ /* 0x0007e8000c10190a */
[----:B------:R-:W4:Y:S04]  /*1670*/  LDG.E R8, desc[UR10][R8.64] ;  /* 0x0000000a08087981 */ /* 0x000f28000c1e1900 */
[----:B------:R-:W4:Y:S01]  /*1680*/  LDG.E R11, desc[UR10][R10.64] ;  /* 0x0000000a0a0b7981 */ /* 0x000f22000c1e1900 */
[----:B-1----:R-:W-:-:S03]  /*1690*/  IMAD.WIDE.U32 R26, R0, 0x4, R26 ;  /* 0x00000004001a7825 */ /* 0x002fc600078e001a */
[----:B------:R-:W5:Y:S04]  /*16a0*/  LDG.E R18, desc[UR10][R18.64] ;  /* 0x0000000a12127981 */ /* 0x000f68000c1e1900 */
[----:B------:R-:W5:Y:S01]  /*16b0*/  LDG.E R27, desc[UR10][R26.64] ;  /* 0x0000000a1a1b7981 */ /* 0x000f62000c1e1900 */
[----:B--2---:R-:W-:-:S04]  /*16c0*/  IMAD.WIDE.U32 R4, R0, 0x4, R4 ;  /* 0x0000000400047825 */ /* 0x004fc800078e0004 */
[----:B----4-:R-:W-:Y:S02]  /*16d0*/  FMUL R12, R8, R11 ;  /* 0x0000000b080c7220 */ /* 0x010fe40000400000 */
[----:B------:R-:W1:Y:S02]  /*16e0*/  LDC.64 R8, c[0x0][0x3b0] ;  /* 0x0000ec00ff087b82 */ /* 0x000e640000000a00 */
[----:B------:R-:W-:-:S04]  /*16f0*/  FMUL R12, R11, R12 ;  /* 0x0000000c0b0c7220 */ /* 0x000fc80000400000 */
[----:B------:R-:W-:Y:S02]  /*1700*/  FMUL R17, R12, R17 ;  /* 0x000000110c117220 */ /* 0x000fe40000400000 */
[----:B------:R-:W2:Y:S02]  /*1710*/  LDC.64 R10, c[0x0][0x3b8] ;  /* 0x0000ee00ff0a7b82 */ /* 0x000ea40000000a00 */
[----:B------:R-:W-:-:S04]  /*1720*/  FMUL R17, R14, R17 ;  /* 0x000000110e117220 */ /* 0x000fc80000400000 */
[----:B-----5:R-:W-:-:S05]  /*1730*/  FFMA R17, R18, R27, -R17 ;  /* 0x0000001b12117223 */ /* 0x020fca0000000811 */
[----:B------:R-:W-:Y:S04]  /*1740*/  STG.E desc[UR10][R4.64], R17 ;  /* 0x0000001104007986 */ /* 0x000fe8000c10190a */
[----:B------:R-:W3:Y:S04]  /*1750*/  LDG.E R22, desc[UR10][R22.64] ;  /* 0x0000000a16167981 */ /* 0x000ee8000c1e1900 */
[----:B0-----:R-:W3:Y:S01]  /*1760*/  LDG.E R7, desc[UR10][R6.64] ;  /* 0x0000000a06077981 */ /* 0x001ee2000c1e1900 */
[----:B-1----:R-:W-:-:S04]  /*1770*/  IMAD.WIDE.U32 R8, R0, 0x4, R8 ;  /* 0x0000000400087825 */ /* 0x002fc800078e0008 */
[----:B---3--:R-:W-:-:S05]  /*1780*/  FADD R13, R22, R7 ;  /* 0x00000007160d7221 */ /* 0x008fca0000000000 */
[----:B------:R-:W-:Y:S04]  /*1790*/  STG.E desc[UR10][R8.64], R13 ;  /* 0x0000000d08007986 */ /* 0x000fe8000c10190a */
[----:B------:R-:W3:Y:S04]  /*17a0*/  LDG.E R2, desc[UR10][R2.64] ;  /* 0x0000000a02027981 */ /* 0x000ee8000c1e1900 */
[----:B------:R-:W3:Y:S01]  /*17b0*/  LDG.E R15, desc[UR10][R4.64] ;  /* 0x0000000a040f7981 */ /* 0x000ee2000c1e1900 */
[----:B--2---:R-:W-:-:S04]  /*17c0*/  IMAD.WIDE.U32 R10, R0, 0x4, R10 ;  /* 0x00000004000a7825 */ /* 0x004fc800078e000a */
[----:B---3--:R-:W-:-:S05]  /*17d0*/  FADD R15, R2, R15 ;  /* 0x0000000f020f7221 */ /* 0x008fca0000000000 */
[----:B------:R-:W-:Y:S01]  /*17e0*/  STG.E desc[UR10][R10.64], R15 ;  /* 0x0000000f0a007986 */ /* 0x000fe2000c10190a */
[----:B------:R-:W-:Y:S05]  /*17f0*/  EXIT ;  /* 0x000000000000794d */ /* 0x000fea0003800000 */
        .weak           $__internal_6_$__cuda_sm20_div_rn_f64_full
        .type           $__internal_6_$__cuda_sm20_div_rn_f64_full,@function
        .size           $__internal_6_$__cuda_sm20_div_rn_f64_full,($__internal_7_$__cuda_sm20_sqrt_rn_f32_slowpath - $__internal_6_$__cuda_sm20_div_rn_f64_full)
$__internal_6_$__cuda_sm20_div_rn_f64_full:
[----:B------:R-:W-:Y:S01]  /*1800*/  IMAD.MOV.U32 R5, RZ, RZ, 0x3ff60000 ;  /* 0x3ff60000ff057424 */ /* 0x000fe200078e00ff */
[C---:B------:R-:W-:Y:S01]  /*1810*/  FSETP.GEU.AND P1, PT, |R7|.reuse, 1.469367938527859385e-39, PT ;  /* 0x001000000700780b */ /* 0x040fe20003f2e200 */
[----:B------:R-:W-:Y:S01]  /*1820*/  IMAD.MOV.U32 R4, RZ, RZ, 0x0 ;  /* 0x00000000ff047424 */ /* 0x000fe200078e00ff */
[----:B------:R-:W-:Y:S01]  /*1830*/  LOP3.LUT R11, R7, 0x7ff00000, RZ, 0xc0, !PT ;  /* 0x7ff00000070b7812 */ /* 0x000fe200078ec0ff */
[----:B------:R-:W0:Y:S01]  /*1840*/  MUFU.RCP64H R13, R5 ;  /* 0x00000005000d7308 */ /* 0x000e220000001800 */
[----:B------:R-:W-:Y:S01]  /*1850*/  IMAD.MOV.U32 R12, RZ, RZ, 0x1 ;  /* 0x00000001ff0c7424 */ /* 0x000fe200078e00ff */
[----:B------:R-:W-:Y:S01]  /*1860*/  MOV R21, 0x1ca00000 ;  /* 0x1ca0000000157802 */ /* 0x000fe20000000f00 */
[----:B------:R-:W-:Y:S01]  /*1870*/  BSSY.RECONVERGENT B2, `(.L_x_100) ;  /* 0x0000044000027945 */ /* 0x000fe20003800200 */
[----:B------:R-:W-:Y:S01]  /*1880*/  ISETP.GE.U32.AND P0, PT, R11, 0x40400000, PT ;  /* 0x404000000b00780c */ /* 0x000fe20003f06070 */
[----:B------:R-:W-:Y:S01]  /*1890*/  IMAD.MOV.U32 R20, RZ, RZ, R11 ;  /* 0x000000ffff147224 */ /* 0x000fe200078e000b */
[----:B------:R-:W-:-:S02]  /*18a0*/  MOV R23, 0x40400000 ;  /* 0x4040000000177802 */ /* 0x000fc40000000f00 */
[----:B------:R-:W-:-:S03]  /*18b0*/  SEL R21, R21, 0x63400000, !P0 ;  /* 0x6340000015157807 */ /* 0x000fc60004000000 */
[----:B------:R-:W-:Y:S01]  /*18c0*/  VIADD R24, R23, 0xffffffff ;  /* 0xffffffff17187836 */ /* 0x000fe20000000000 */
[----:B------:R-:W-:-:S04]  /*18d0*/  @!P1 LOP3.LUT R18, R21, 0x80000000, R7, 0xf8, !PT ;  /* 0x8000000015129812 */ /* 0x000fc800078ef807 */
[----:B------:R-:W-:Y:S01]  /*18e0*/  @!P1 LOP3.LUT R19, R18, 0x100000, RZ, 0xfc, !PT ;  /* 0x0010000012139812 */ /* 0x000fe200078efcff */
[----:B0-----:R-:W-:Y:S01]  /*18f0*/  DFMA R8, R12, -R4, 1 ;  /* 0x3ff000000c08742b */ /* 0x001fe20000000804 */
[----:B------:R-:W-:-:S07]  /*1900*/  @!P1 IMAD.MOV.U32 R18, RZ, RZ, RZ ;  /* 0x000000ffff129224 */ /* 0x000fce00078e00ff */
[----:B------:R-:W-:-:S08]  /*1910*/  DFMA R8, R8, R8, R8 ;  /* 0x000000080808722b */ /* 0x000fd00000000008 */
[----:B------:R-:W-:Y:S01]  /*1920*/  DFMA R12, R12, R8, R12 ;  /* 0x000000080c0c722b */ /* 0x000fe2000000000c */
[----:B------:R-:W-:Y:S01]  /*1930*/  LOP3.LUT R9, R21, 0x800fffff, R7, 0xf8, !PT ;  /* 0x800fffff15097812 */ /* 0x000fe200078ef807 */
[----:B------:R-:W-:-:S06]  /*1940*/  IMAD.MOV.U32 R8, RZ, RZ, R6 ;  /* 0x000000ffff087224 */ /* 0x000fcc00078e0006 */
[----:B------:R-:W-:Y:S02]  /*1950*/  DFMA R14, R12, -R4, 1 ;  /* 0x3ff000000c0e742b */ /* 0x000fe40000000804 */
[----:B------:R-:W-:-:S06]  /*1960*/  @!P1 DFMA R8, R8, 2, -R18 ;  /* 0x400000000808982b */ /* 0x000fcc0000000812 */
[----:B------:R-:W-:-:S04]  /*1970*/  DFMA R12, R12, R14, R12 ;  /* 0x0000000e0c0c722b */ /* 0x000fc8000000000c */
[----:B------:R-:W-:-:S04]  /*1980*/  @!P1 LOP3.LUT R20, R9, 0x7ff00000, RZ, 0xc0, !PT ;  /* 0x7ff0000009149812 */ /* 0x000fc800078ec0ff */
[----:B------:R-:W-:Y:S01]  /*1990*/  DMUL R14, R12, R8 ;  /* 0x000000080c0e7228 */ /* 0x000fe20000000000 */
[----:B------:R-:W-:-:S05]  /*19a0*/  VIADD R22, R20, 0xffffffff ;  /* 0xffffffff14167836 */ /* 0x000fca0000000000 */
[----:B------:R-:W-:Y:S02]  /*19b0*/  ISETP.GT.U32.AND P0, PT, R22, 0x7feffffe, PT ;  /* 0x7feffffe1600780c */ /* 0x000fe40003f04070 */
[----:B------:R-:W-:Y:S02]  /*19c0*/  DFMA R18, R14, -R4, R8 ;  /* 0x800000040e12722b */ /* 0x000fe40000000008 */
[----:B------:R-:W-:-:S06]  /*19d0*/  ISETP.GT.U32.OR P0, PT, R24, 0x7feffffe, P0 ;  /* 0x7feffffe1800780c */ /* 0x000fcc0000704470 */
[----:B------:R-:W-:-:S07]  /*19e0*/  DFMA R12, R12, R18, R14 ;  /* 0x000000120c0c722b */ /* 0x000fce000000000e */
[----:B------:R-:W-:Y:S05]  /*19f0*/  @P0 BRA `(.L_x_101) ;  /* 0x0000000000680947 */ /* 0x000fea0003800000 */
[----:B------:R-:W-:-:S05]  /*1a00*/  IMAD.MOV.U32 R6, RZ, RZ, 0x40400000 ;  /* 0x40400000ff067424 */ /* 0x000fca00078e00ff */
[----:B------:R-:W-:-:S04]  /*1a10*/  VIADDMNMX R11, R11, -R6, 0xb9600000, !PT ;  /* 0xb96000000b0b7446 */ /* 0x000fc80007800906 */
[----:B------:R-:W-:-:S04]  /*1a20*/  VIMNMX R6, PT, PT, R11, 0x46a00000, PT ;  /* 0x46a000000b067848 */ /* 0x000fc80003fe0100 */
[----:B------:R-:W-:Y:S01]  /*1a30*/  IADD3 R21, PT, PT, -R21, R6, RZ ;  /* 0x0000000615157210 */ /* 0x000fe20007ffe1ff */
[----:B------:R-:W-:-:S04]  /*1a40*/  IMAD.MOV.U32 R6, RZ, RZ, RZ ;  /* 0x000000ffff067224 */ /* 0x000fc800078e00ff */
[----:B------:R-:W-:-:S06]  /*1a50*/  VIADD R7, R21, 0x7fe00000 ;  /* 0x7fe0000015077836 */ /* 0x000fcc0000000000 */
[----:B------:R-:W-:-:S10]  /*1a60*/  DMUL R14, R12, R6 ;  /* 0x000000060c0e7228 */ /* 0x000fd40000000000 */
[----:B------:R-:W-:-:S13]  /*1a70*/  FSETP.GTU.AND P0, PT, |R15|, 1.469367938527859385e-39, PT ;  /* 0x001000000f00780b */ /* 0x000fda0003f0c200 */
[----:B------:R-:W-:Y:S05]  /*1a80*/  @P0 BRA `(.L_x_102) ;  /* 0x0000000000880947 */ /* 0x000fea0003800000 */
[----:B------:R-:W-:Y:S01]  /*1a90*/  DFMA R4, R12, -R4, R8 ;  /* 0x800000040c04722b */ /* 0x000fe20000000008 */
[----:B------:R-:W-:-:S09]  /*1aa0*/  IMAD.MOV.U32 R6, RZ, RZ, RZ ;  /* 0x000000ffff067224 */ /* 0x000fd200078e00ff */
[C---:B------:R-:W-:Y:S02]  /*1ab0*/  FSETP.NEU.AND P0, PT, R5.reuse, RZ, PT ;  /* 0x000000ff0500720b */ /* 0x040fe40003f0d000 */
[----:B------:R-:W-:-:S04]  /*1ac0*/  LOP3.LUT R4, R5, 0x40460000, RZ, 0x3c, !PT ;  /* 0x4046000005047812 */ /* 0x000fc800078e3cff */
[----:B------:R-:W-:-:S04]  /*1ad0*/  LOP3.LUT R9, R4, 0x80000000, RZ, 0xc0, !PT ;  /* 0x8000000004097812 */ /* 0x000fc800078ec0ff */
[----:B------:R-:W-:-:S03]  /*1ae0*/  LOP3.LUT R7, R9, R7, RZ, 0xfc, !PT ;  /* 0x0000000709077212 */ /* 0x000fc600078efcff */
[----:B------:R-:W-:Y:S05]  /*1af0*/  @!P0 BRA `(.L_x_102) ;  /* 0x00000000006c8947 */ /* 0x000fea0003800000 */
[----:B------:R-:W-:Y:S01]  /*1b00*/  IADD3 R5, PT, PT, -R21, RZ, RZ ;  /* 0x000000ff15057210 */ /* 0x000fe20007ffe1ff */
[----:B------:R-:W-:Y:S01]  /*1b10*/  IMAD.MOV.U32 R4, RZ, RZ, RZ ;  /* 0x000000ffff047224 */ /* 0x000fe200078e00ff */
[----:B------:R-:W-:-:S05]  /*1b20*/  DMUL.RP R6, R12, R6 ;  /* 0x000000060c067228 */ /* 0x000fca0000008000 */
[----:B------:R-:W-:-:S05]  /*1b30*/  DFMA R4, R14, -R4, R12 ;  /* 0x800000040e04722b */ /* 0x000fca000000000c */
[----:B------:R-:W-:Y:S02]  /*1b40*/  LOP3.LUT R9, R7, R9, RZ, 0x3c, !PT ;  /* 0x0000000907097212 */ /* 0x000fe400078e3cff */
[----:B------:R-:W-:-:S04]  /*1b50*/  IADD3 R4, PT, PT, -R21, -0x43300000, RZ ;  /* 0xbcd0000015047810 */ /* 0x000fc80007ffe1ff */
[----:B------:R-:W-:-:S04]  /*1b60*/  FSETP.NEU.AND P0, PT, |R5|, R4, PT ;  /* 0x000000040500720b */ /* 0x000fc80003f0d200 */
[----:B------:R-:W-:Y:S02]  /*1b70*/  FSEL R14, R6, R14, !P0 ;  /* 0x0000000e060e7208 */ /* 0x000fe40004000000 */
[----:B------:R-:W-:Y:S01]  /*1b80*/  FSEL R15, R9, R15, !P0 ;  /* 0x0000000f090f7208 */ /* 0x000fe20004000000 */
[----:B------:R-:W-:Y:S06]  /*1b90*/  BRA `(.L_x_102) ;  /* 0x0000000000447947 */ /* 0x000fec0003800000 */
.L_x_101:
[----:B------:R-:W-:-:S14]  /*1ba0*/  DSETP.NAN.AND P0, PT, R6, R6, PT ;  /* 0x000000060600722a */ /* 0x000fdc0003f08000 */
[----:B------:R-:W-:Y:S05]  /*1bb0*/  @P0 BRA `(.L_x_103) ;  /* 0x0000000000340947 */ /* 0x000fea0003800000 */
[----:B------:R-:W-:Y:S01]  /*1bc0*/  ISETP.NE.AND P0, PT, R20, R23, PT ;  /* 0x000000171400720c */ /* 0x000fe20003f05270 */
[----:B------:R-:W-:Y:S02]  /*1bd0*/  IMAD.MOV.U32 R14, RZ, RZ, 0x0 ;  /* 0x00000000ff0e7424 */ /* 0x000fe400078e00ff */
[----:B------:R-:W-:-:S10]  /*1be0*/  IMAD.MOV.U32 R15, RZ, RZ, -0x80000 ;  /* 0xfff80000ff0f7424 */ /* 0x000fd400078e00ff */
[----:B------:R-:W-:Y:S05]  /*1bf0*/  @!P0 BRA `(.L_x_102) ;  /* 0x00000000002c8947 */ /* 0x000fea0003800000 */
[----:B------:R-:W-:Y:S02]  /*1c00*/  ISETP.NE.AND P0, PT, R20, 0x7ff00000, PT ;  /* 0x7ff000001400780c */ /* 0x000fe40003f05270 */
[----:B------:R-:W-:Y:S02]  /*1c10*/  LOP3.LUT R6, R7, 0x40460000, RZ, 0x3c, !PT ;  /* 0x4046000007067812 */ /* 0x000fe400078e3cff */
[----:B------:R-:W-:Y:S02]  /*1c20*/  ISETP.EQ.OR P0, PT, R23, RZ, !P0 ;  /* 0x000000ff1700720c */ /* 0x000fe40004702670 */
[----:B------:R-:W-:-:S11]  /*1c30*/  LOP3.LUT R15, R6, 0x80000000, RZ, 0xc0, !PT ;  /* 0x80000000060f7812 */ /* 0x000fd600078ec0ff */
[----:B------:R-:W-:Y:S02]  /*1c40*/  @P0 LOP3.LUT R4, R15, 0x7ff00000, RZ, 0xfc, !PT ;  /* 0x7ff000000f040812 */ /* 0x000fe400078efcff */
[----:B------:R-:W-:Y:S01]  /*1c50*/  @!P0 MOV R14, RZ ;  /* 0x000000ff000e8202 */ /* 0x000fe20000000f00 */
[----:B------:R-:W-:Y:S02]  /*1c60*/  @P0 IMAD.MOV.U32 R14, RZ, RZ, RZ ;  /* 0x000000ffff0e0224 */ /* 0x000fe400078e00ff */
[----:B------:R-:W-:Y:S01]  /*1c70*/  @P0 IMAD.MOV.U32 R15, RZ, RZ, R4 ;  /* 0x000000ffff0f0224 */ /* 0x000fe200078e0004 */
[----:B------:R-:W-:Y:S06]  /*1c80*/  BRA `(.L_x_102) ;  /* 0x0000000000087947 */ /* 0x000fec0003800000 */
.L_x_103:
[----:B------:R-:W-:Y:S01]  /*1c90*/  LOP3.LUT R15, R7, 0x80000, RZ, 0xfc, !PT ;  /* 0x00080000070f7812 */ /* 0x000fe200078efcff */
[----:B------:R-:W-:-:S07]  /*1ca0*/  IMAD.MOV.U32 R14, RZ, RZ, R6 ;  /* 0x000000ffff0e7224 */ /* 0x000fce00078e0006 */
.L_x_102:
[----:B------:R-:W-:Y:S05]  /*1cb0*/  BSYNC.RECONVERGENT B2 ;  /* 0x0000000000027941 */ /* 0x000fea0003800200 */
.L_x_100:
[----:B------:R-:W-:Y:S01]  /*1cc0*/  IMAD.MOV.U32 R11, RZ, RZ, 0x0 ;  /* 0x00000000ff0b7424 */ /* 0x000fe200078e00ff */
[----:B------:R-:W-:Y:S01]  /*1cd0*/  MOV R4, R14 ;  /* 0x0000000e00047202 */ /* 0x000fe20000000f00 */
[----:B------:R-:W-:Y:S02]  /*1ce0*/  IMAD.MOV.U32 R5, RZ, RZ, R15 ;  /* 0x000000ffff057224 */ /* 0x000fe400078e000f */
[----:B------:R-:W-:Y:S05]  /*1cf0*/  RET.REL.NODEC R10 `(_Z13update_stressiiiifffPfS_S_S_S_iS_S_S_S_S_S_S_S_S_S_S_S_S_S_iiiib) ;  /* 0xffffffe00ac07950 */ /* 0x000fea0003c3ffff */
        .weak           $__internal_7_$__cuda_sm20_sqrt_rn_f32_slowpath
        .type           $__internal_7_$__cuda_sm20_sqrt_rn_f32_slowpath,@function
        .size           $__internal_7_$__cuda_sm20_sqrt_rn_f32_slowpath,($__internal_8_$__cuda_sm3x_div_rn_noftz_f32_slowpath - $__internal_7_$__cuda_sm20_sqrt_rn_f32_slowpath)
$__internal_7_$__cuda_sm20_sqrt_rn_f32_slowpath:
[----:B------:R-:W-:-:S13]  /*1d00*/  LOP3.LUT P0, RZ, R5, 0x7fffffff, RZ, 0xc0, !PT ;  /* 0x7fffffff05ff7812 */ /* 0x000fda000780c0ff */
[----:B------:R-:W-:Y:S01]  /*1d10*/  @!P0 IMAD.MOV.U32 R24, RZ, RZ, R5 ;  /* 0x000000ffff188224 */ /* 0x000fe200078e0005 */
[----:B------:R-:W-:Y:S06]  /*1d20*/  @!P0 BRA `(.L_x_104) ;  /* 0x0000000000408947 */ /* 0x000fec0003800000 */
[----:B------:R-:W-:-:S13]  /*1d30*/  FSETP.GEU.FTZ.AND P0, PT, R5, RZ, PT ;  /* 0x000000ff0500720b */ /* 0x000fda0003f1e000 */
[----:B------:R-:W-:Y:S01]  /*1d40*/  @!P0 MOV R24, 0x7fffffff ;  /* 0x7fffffff00188802 */ /* 0x000fe20000000f00 */
        /* <DEDUP_REMOVED lines=14> */
.L_x_104:
[----:B------:R-:W-:-:S04]  /*1e30*/  IMAD.MOV.U32 R7, RZ, RZ, 0x0 ;  /* 0x00000000ff077424 */ /* 0x000fc800078e00ff */
[----:B------:R-:W-:Y:S05]  /*1e40*/  RET.REL.NODEC R6 `(_Z13update_stressiiiifffPfS_S_S_S_iS_S_S_S_S_S_S_S_S_S_S_S_S_S_iiiib) ;  /* 0xffffffe0066c7950 */ /* 0x000fea0003c3ffff */
        .weak           $__internal_8_$__cuda_sm3x_div_rn_noftz_f32_slowpath
        .type           $__internal_8_$__cuda_sm3x_div_rn_noftz_f32_slowpath,@function
        .size           $__internal_8_$__cuda_sm3x_div_rn_noftz_f32_slowpath,($_Z13update_stressiiiifffPfS_S_S_S_iS_S_S_S_S_S_S_S_S_S_S_S_S_S_iiiib$__internal_trig_reduction_slowpathd - $__internal_8_$__cuda_sm3x_div_rn_noftz_f32_slowpath)
$__internal_8_$__cuda_sm3x_div_rn_noftz_f32_slowpath:
[----:B------:R-:W-:Y:S02]  /*1e50*/  SHF.R.U32.HI R8, RZ, 0x17, R5 ;  /* 0x00000017ff087819 */ /* 0x000fe40000011605 */
[--C-:B------:R-:W-:Y:S02]  /*1e60*/  SHF.R.U32.HI R7, RZ, 0x17, R4.reuse ;  /* 0x00000017ff077819 */ /* 0x100fe40000011604 */
[----:B------:R-:W-:Y:S01]  /*1e70*/  LOP3.LUT R18, R8, 0xff, RZ, 0xc0, !PT ;  /* 0x000000ff08127812 */ /* 0x000fe200078ec0ff */
[----:B------:R-:W-:Y:S01]  /*1e80*/  IMAD.MOV.U32 R8, RZ, RZ, R4 ;  /* 0x000000ffff087224 */ /* 0x000fe200078e0004 */
        /* <DEDUP_REMOVED lines=25> */
[----:B------:R-:W-:Y:S01]  /*2020*/  @P0 IMAD.MOV.U32 R9, RZ, RZ, RZ ;  /* 0x000000ffff090224 */ /* 0x000fe200078e00ff */
[----:B------:R-:W-:Y:S01]  /*2030*/  @!P0 MOV R9, 0xffffffc0 ;  /* 0xffffffc000098802 */ /* 0x000fe20000000f00 */
[----:B------:R-:W-:Y:S01]  /*2040*/  @!P1 FFMA R5, R5, 1.84467440737095516160e+19, RZ ;  /* 0x5f80000005059823 */ /* 0x000fe200000000ff */
[----:B------:R-:W-:-:S03]  /*2050*/  @!P0 FFMA R8, R4, 1.84467440737095516160e+19, RZ ;  /* 0x5f80000004088823 */ /* 0x000fc600000000ff */
[----:B------:R-:W-:-:S07]  /*2060*/  @!P1 VIADD R9, R9, 0x40 ;  /* 0x0000004009099836 */ /* 0x000fce0000000000 */
.L_x_105:
[----:B------:R-:W-:Y:S01]  /*2070*/  LEA R10, R18, 0xc0800000, 0x17 ;  /* 0xc0800000120a7811 */ /* 0x000fe200078eb8ff */
[----:B------:R-:W-:-:S04]  /*2080*/  VIADD R7, R7, 0xffffff81 ;  /* 0xffffff8107077836 */ /* 0x000fc80000000000 */
[----:B------:R-:W-:Y:S02]  /*2090*/  IMAD.IADD R10, R5, 0x1, -R10 ;  /* 0x00000001050a7824 */ /* 0x000fe400078e0a0a */
[----:B------:R-:W-:Y:S02]  /*20a0*/  IMAD R5, R7, -0x800000, R8 ;  /* 0xff80000007057824 */ /* 0x000fe400078e0208 */
[----:B------:R-:W0:Y:S01]  /*20b0*/  MUFU.RCP R11, R10 ;  /* 0x0000000a000b7308 */ /* 0x000e220000001000 */
[----:B------:R-:W-:-:S04]  /*20c0*/  FADD.FTZ R12, -R10, -RZ ;  /* 0x800000ff0a0c7221 */ /* 0x000fc80000010100 */
[----:B0-----:R-:W-:-:S04]  /*20d0*/  FFMA R14, R11, R12, 1 ;  /* 0x3f8000000b0e7423 */ /* 0x001fc8000000000c */
[----:B------:R-:W-:-:S04]  /*20e0*/  FFMA R13, R11, R14, R11 ;  /* 0x0000000e0b0d7223 */ /* 0x000fc8000000000b */
[----:B------:R-:W-:-:S04]  /*20f0*/  FFMA R8, R5, R13, RZ ;  /* 0x0000000d05087223 */ /* 0x000fc800000000ff */
[----:B------:R-:W-:-:S04]  /*2100*/  FFMA R11, R12, R8, R5 ;  /* 0x000000080c0b7223 */ /* 0x000fc80000000005 */
[----:B------:R-:W-:Y:S01]  /*2110*/  FFMA R14, R13, R11, R8 ;  /* 0x0000000b0d0e7223 */ /* 0x000fe20000000008 */
[----:B------:R-:W-:-:S03]  /*2120*/  IADD3 R8, PT, PT, R7, 0x7f, -R18 ;  /* 0x0000007f07087810 */ /* 0x000fc60007ffe812 */
[----:B------:R-:W-:Y:S01]  /*2130*/  FFMA R11, R12, R14, R5 ;  /* 0x0000000e0c0b7223 */ /* 0x000fe20000000005 */
[----:B------:R-:W-:-:S03]  /*2140*/  IADD3 R8, PT, PT, R8, R9, RZ ;  /* 0x0000000908087210 */ /* 0x000fc60007ffe0ff */
        /* <DEDUP_REMOVED lines=15> */
[C---:B------:R-:W-:Y:S02]  /*2240*/  VIADD R10, R12.reuse, 0x20 ;  /* 0x000000200c0a7836 */ /* 0x040fe40000000000 */
[-CC-:B------:R-:W-:Y:S01]  /*2250*/  FFMA.RM R8, R13, R11.reuse, R14.reuse ;  /* 0x0000000b0d087223 */ /* 0x180fe2000000400e */
[C---:B------:R-:W-:Y:S02]  /*2260*/  ISETP.NE.AND P2, PT, R12.reuse, RZ, PT ;  /* 0x000000ff0c00720c */ /* 0x040fe40003f45270 */
[----:B------:R-:W-:Y:S01]  /*2270*/  LOP3.LUT R9, R7, 0x7fffff, RZ, 0xc0, !PT ;  /* 0x007fffff07097812 */ /* 0x000fe200078ec0ff */
[----:B------:R-:W-:Y:S01]  /*2280*/  FFMA.RP R7, R13, R11, R14 ;  /* 0x0000000b0d077223 */ /* 0x000fe2000000800e */
[----:B------:R-:W-:Y:S02]  /*2290*/  ISETP.NE.AND P1, PT, R12, RZ, PT ;  /* 0x000000ff0c00720c */ /* 0x000fe40003f25270 */
[----:B------:R-:W-:-:S02]  /*22a0*/  LOP3.LUT R9, R9, 0x800000, RZ, 0xfc, !PT ;  /* 0x0080000009097812 */ /* 0x000fc400078efcff */
[----:B------:R-:W-:Y:S02]  /*22b0*/  IADD3 R11, PT, PT, -R12, RZ, RZ ;  /* 0x000000ff0c0b7210 */ /* 0x000fe40007ffe1ff */
[----:B------:R-:W-:Y:S02]  /*22c0*/  SHF.L.U32 R10, R9, R10, RZ ;  /* 0x0000000a090a7219 */ /* 0x000fe400000006ff */
[----:B------:R-:W-:Y:S02]  /*22d0*/  FSETP.NEU.FTZ.AND P0, PT, R7, R8, PT ;  /* 0x000000080700720b */ /* 0x000fe40003f1d000 */
[----:B------:R-:W-:Y:S02]  /*22e0*/  SEL R8, R11, RZ, P2 ;  /* 0x000000ff0b087207 */ /* 0x000fe40001000000 */
[----:B------:R-:W-:Y:S02]  /*22f0*/  ISETP.NE.AND P1, PT, R10, RZ, P1 ;  /* 0x000000ff0a00720c */ /* 0x000fe40000f25270 */
[----:B------:R-:W-:-:S02]  /*2300*/  SHF.R.U32.HI R8, RZ, R8, R9 ;  /* 0x00000008ff087219 */ /* 0x000fc40000011609 */
[----:B------:R-:W-:Y:S02]  /*2310*/  PLOP3.LUT P0, PT, P0, P1, PT, 0xf8, 0x8f ;  /* 0x00000000008f781c */ /* 0x000fe40000703f70 */
[----:B------:R-:W-:Y:S02]  /*2320*/  SHF.R.U32.HI R10, RZ, 0x1, R8 ;  /* 0x00000001ff0a7819 */ /* 0x000fe40000011608 */
[----:B------:R-:W-:-:S04]  /*2330*/  SEL R7, RZ, 0x1, !P0 ;  /* 0x00000001ff077807 */ /* 0x000fc80004000000 */
[----:B------:R-:W-:-:S04]  /*2340*/  LOP3.LUT R7, R7, 0x1, R10, 0xf8, !PT ;  /* 0x0000000107077812 */ /* 0x000fc800078ef80a */
[----:B------:R-:W-:-:S05]  /*2350*/  LOP3.LUT R7, R7, R8, RZ, 0xc0, !PT ;  /* 0x0000000807077212 */ /* 0x000fca00078ec0ff */
[----:B------:R-:W-:-:S05]  /*2360*/  IMAD.IADD R10, R10, 0x1, R7 ;  /* 0x000000010a0a7824 */ /* 0x000fca00078e0207 */
[----:B------:R-:W-:Y:S01]  /*2370*/  LOP3.LUT R5, R10, R5, RZ, 0xfc, !PT ;  /* 0x000000050a057212 */ /* 0x000fe200078efcff */
[----:B------:R-:W-:Y:S06]  /*2380*/  BRA `(.L_x_112) ;  /* 0x0000000000347947 */ /* 0x000fec0003800000 */
.L_x_111:
[----:B------:R-:W-:-:S04]  /*2390*/  LOP3.LUT R5, R5, 0x80000000, RZ, 0xc0, !PT ;  /* 0x8000000005057812 */ /* 0x000fc800078ec0ff */
[----:B------:R-:W-:Y:S01]  /*23a0*/  LOP3.LUT R5, R5, 0x7f800000, RZ, 0xfc, !PT ;  /* 0x7f80000005057812 */ /* 0x000fe200078efcff */
[----:B------:R-:W-:Y:S06]  /*23b0*/  BRA `(.L_x_112) ;  /* 0x0000000000287947 */ /* 0x000fec0003800000 */
.L_x_110:
[----:B------:R-:W-:Y:S01]  /*23c0*/  IMAD R5, R8, 0x800000, R5 ;  /* 0x0080000008057824 */ /* 0x000fe200078e0205 */
[----:B------:R-:W-:Y:S06]  /*23d0*/  BRA `(.L_x_112) ;  /* 0x0000000000207947 */ /* 0x000fec0003800000 */
.L_x_109:
[----:B------:R-:W-:-:S04]  /*23e0*/  LOP3.LUT R5, R5, 0x80000000, R8, 0x48, !PT ;  /* 0x8000000005057812 */ /* 0x000fc800078e4808 */
[----:B------:R-:W-:Y:S01]  /*23f0*/  LOP3.LUT R5, R5, 0x7f800000, RZ, 0xfc, !PT ;  /* 0x7f80000005057812 */ /* 0x000fe200078efcff */
[----:B------:R-:W-:Y:S06]  /*2400*/  BRA `(.L_x_112) ;  /* 0x0000000000147947 */ /* 0x000fec0003800000 */
.L_x_108:
[----:B------:R-:W-:Y:S01]  /*2410*/  LOP3.LUT R5, R5, 0x80000000, R8, 0x48, !PT ;  /* 0x8000000005057812 */ /* 0x000fe200078e4808 */
[----:B------:R-:W-:Y:S06]  /*2420*/  BRA `(.L_x_112) ;  /* 0x00000000000c7947 */ /* 0x000fec0003800000 */
.L_x_107:
[----:B------:R-:W0:Y:S01]  /*2430*/  MUFU.RSQ R5, -QNAN ;  /* 0xffc0000000057908 */ /* 0x000e220000001400 */
[----:B------:R-:W-:Y:S05]  /*2440*/  BRA `(.L_x_112) ;  /* 0x0000000000047947 */ /* 0x000fea0003800000 */
.L_x_106:
[----:B------:R-:W-:-:S07]  /*2450*/  FADD.FTZ R5, R4, R5 ;  /* 0x0000000504057221 */ /* 0x000fce0000010000 */
.L_x_112:
[----:B------:R-:W-:-:S04]  /*2460*/  IMAD.MOV.U32 R7, RZ, RZ, 0x0 ;  /* 0x00000000ff077424 */ /* 0x000fc800078e00ff */
[----:B0-----:R-:W-:Y:S05]  /*2470*/  RET.REL.NODEC R6 `(_Z13update_stressiiiifffPfS_S_S_S_iS_S_S_S_S_S_S_S_S_S_S_S_S_S_iiiib) ;  /* 0xffffffd806e07950 */ /* 0x001fea0003c3ffff */
        .type           $_Z13update_stressiiiifffPfS_S_S_S_iS_S_S_S_S_S_S_S_S_S_S_S_S_S_iiiib$__internal_trig_reduction_slowpathd,@function
        .size           $_Z13update_stressiiiifffPfS_S_S_S_iS_S_S_S_S_S_S_S_S_S_S_S_S_S_iiiib$__internal_trig_reduction_slowpathd,(.L_x_160 - $_Z13update_stressiiiifffPfS_S_S_S_iS_S_S_S_S_S_S_S_S_S_S_S_S_S_iiiib$__internal_trig_reduction_slowpathd)
$_Z13update_stressiiiifffPfS_S_S_S_iS_S_S_S_S_S_S_S_S_S_S_S_S_S_iiiib$__internal_trig_reduction_slowpathd:
[--C-:B------:R-:W-:Y:S01]  /*2480*/  SHF.R.U32.HI R12, RZ, 0x14, R5.reuse ;  /* 0x00000014ff0c7819 */ /* 0x100fe20000011605 */
[----:B------:R-:W-:Y:S01]  /*2490*/  IMAD.MOV.U32 R13, RZ, RZ, R5 ;  /* 0x000000ffff0d7224 */ /* 0x000fe200078e0005 */
[----:B------:R-:W-:Y:S01]  /*24a0*/  MOV R6, R4 ;  /* 0x0000000400067202 */ /* 0x000fe20000000f00 */
[----:B------:R-:W-:Y:S01]  /*24b0*/  IMAD.MOV.U32 R7, RZ, RZ, RZ ;  /* 0x000000ffff077224 */ /* 0x000fe200078e00ff */
[----:B------:R-:W-:-:S04]  /*24c0*/  LOP3.LUT R8, R12, 0x7ff, RZ, 0xc0, !PT ;  /* 0x000007ff0c087812 */ /* 0x000fc800078ec0ff */
[----:B------:R-:W-:-:S13]  /*24d0*/  ISETP.NE.AND P0, PT, R8, 0x7ff, PT ;  /* 0x000007ff0800780c */ /* 0x000fda0003f05270 */
[----:B------:R-:W-:Y:S05]  /*24e0*/  @!P0 BRA `(.L_x_113) ;  /* 0x00000008004c8947 */ /* 0x000fea0003800000 */
[----:B------:R-:W-:Y:S01]  /*24f0*/  VIADD R4, R8, 0xfffffc00 ;  /* 0xfffffc0008047836 */ /* 0x000fe20000000000 */
[----:B------:R-:W-:Y:S01]  /*2500*/  BSSY.RECONVERGENT B3, `(.L_x_114) ;  /* 0x0000030000037945 */ /* 0x000fe20003800200 */
[----:B------:R-:W-:Y:S02]  /*2510*/  MOV R15, R5 ;  /* 0x00000005000f7202 */ /* 0x000fe40000000f00 */
[----:B------:R-:W-:Y:S02]  /*2520*/  CS2R R8, SRZ ;  /* 0x0000000000087805 */ /* 0x000fe4000001ff00 */
[----:B------:R-:W-:Y:S02]  /*2530*/  SHF.R.U32.HI R19, RZ, 0x6, R4 ;  /* 0x00000006ff137819 */ /* 0x000fe40000011604 */
[----:B------:R-:W-:Y:S02]  /*2540*/  ISETP.GE.U32.AND P0, PT, R4, 0x80, PT ;  /* 0x000000800400780c */ /* 0x000fe40003f06070 */
[----:B------:R-:W-:-:S02]  /*2550*/  IADD3 R10, PT, PT, -R19, 0x13, RZ ;  /* 0x00000013130a7810 */ /* 0x000fc40007ffe1ff */
[----:B------:R-:W-:Y:S02]  /*2560*/  IADD3 R11, PT, PT, -R19, 0xf, RZ ;  /* 0x0000000f130b7810 */ /* 0x000fe40007ffe1ff */
[----:B------:R-:W-:-:S04]  /*2570*/  SEL R10, R10, 0x12, P0 ;  /* 0x000000120a0a7807 */ /* 0x000fc80000000000 */
[----:B------:R-:W-:-:S13]  /*2580*/  ISETP.GE.AND P0, PT, R11, R10, PT ;  /* 0x0000000a0b00720c */ /* 0x000fda0003f06270 */
[----:B------:R-:W-:Y:S05]  /*2590*/  @P0 BRA `(.L_x_115) ;  /* 0x0000000000980947 */ /* 0x000fea0003800000 */
[----:B------:R-:W0:Y:S01]  /*25a0*/  LDC.64 R4, c[0x0][0x358] ;  /* 0x0000d600ff047b82 */ /* 0x000e220000000a00 */
[C---:B------:R-:W-:Y:S01]  /*25b0*/  SHF.L.U64.HI R21, R6.reuse, 0xb, R13 ;  /* 0x0000000b06157819 */ /* 0x040fe2000001020d */
[----:B------:R-:W-:Y:S01]  /*25c0*/  BSSY.RECONVERGENT B4, `(.L_x_116) ;  /* 0x0000022000047945 */ /* 0x000fe20003800200 */
[----:B------:R-:W-:Y:S01]  /*25d0*/  IMAD.SHL.U32 R13, R6, 0x800, RZ ;  /* 0x00000800060d7824 */ /* 0x000fe200078e00ff */
[----:B------:R-:W-:Y:S01]  /*25e0*/  IADD3 R18, PT, PT, RZ, -R19, -R10 ;  /* 0x80000013ff127210 */ /* 0x000fe20007ffe80a */
[----:B------:R-:W-:Y:S01]  /*25f0*/  IMAD.MOV.U32 R20, RZ, RZ, RZ ;  /* 0x000000ffff147224 */ /* 0x000fe200078e00ff */
[----:B------:R-:W-:Y:S02]  /*2600*/  CS2R R8, SRZ ;  /* 0x0000000000087805 */ /* 0x000fe4000001ff00 */
[----:B------:R-:W-:-:S07]  /*2610*/  LOP3.LUT R21, R21, 0x80000000, RZ, 0xfc, !PT ;  /* 0x8000000015157812 */ /* 0x000fce00078efcff */
.L_x_117:
[----:B------:R-:W1:Y:S01]  /*2620*/  LDC.64 R6, c[0x4][0x8] ;  /* 0x01000200ff067b82 */ /* 0x000e620000000a00 */
[----:B0-----:R-:W-:Y:S02]  /*2630*/  R2UR UR4, R4 ;  /* 0x00000000040472ca */ /* 0x001fe400000e0000 */
[----:B------:R-:W-:Y:S01]  /*2640*/  R2UR UR5, R5 ;  /* 0x00000000050572ca */ /* 0x000fe200000e0000 */
[----:B-1----:R-:W-:-:S12]  /*2650*/  IMAD.WIDE R6, R11, 0x8, R6 ;  /* 0x000000080b067825 */ /* 0x002fd800078e0206 */
[----:B------:R-:W2:Y:S01]  /*2660*/  LDG.E.64.CONSTANT R6, desc[UR4][R6.64] ;  /* 0x0000000406067981 */ /* 0x000ea2000c1e9b00 */
[----:B------:R-:W-:Y:S02]  /*2670*/  VIADD R18, R18, 0x1 ;  /* 0x0000000112127836 */ /* 0x000fe40000000000 */
[----:B------:R-:W-:Y:S02]  /*2680*/  VIADD R11, R11, 0x1 ;  /* 0x000000010b0b7836 */ /* 0x000fe40000000000 */
[----:B--2---:R-:W-:-:S04]  /*2690*/  IMAD.WIDE.U32 R8, P2, R6, R13, R8 ;  /* 0x0000000d06087225 */ /* 0x004fc80007840008 */
[----:B------:R-:W-:Y:S02]  /*26a0*/  IMAD R23, R6, R21, RZ ;  /* 0x0000001506177224 */ /* 0x000fe400078e02ff */
[CC--:B------:R-:W-:Y:S02]  /*26b0*/  IMAD R22, R7.reuse, R13.reuse, RZ ;  /* 0x0000000d07167224 */ /* 0x0c0fe400078e02ff */
[----:B------:R-:W-:Y:S01]  /*26c0*/  IMAD.HI.U32 R25, R7, R13, RZ ;  /* 0x0000000d07197227 */ /* 0x000fe200078e00ff */
[----:B------:R-:W-:-:S03]  /*26d0*/  IADD3 R9, P0, PT, R23, R9, RZ ;  /* 0x0000000917097210 */ /* 0x000fc60007f1e0ff */
[----:B------:R-:W-:Y:S01]  /*26e0*/  IMAD R23, R20, 0x8, R1 ;  /* 0x0000000814177824 */ /* 0x000fe200078e0201 */
[----:B------:R-:W-:Y:S01]  /*26f0*/  IADD3 R9, P1, PT, R22, R9, RZ ;  /* 0x0000000916097210 */ /* 0x000fe20007f3e0ff */
[----:B------:R-:W-:Y:S01]  /*2700*/  IMAD.HI.U32 R22, R6, R21, RZ ;  /* 0x0000001506167227 */ /* 0x000fe200078e00ff */
[----:B------:R-:W-:-:S03]  /*2710*/  IADD3 R20, PT, PT, R20, 0x1, RZ ;  /* 0x0000000114147810 */ /* 0x000fc60007ffe0ff */
[----:B------:R0:W-:Y:S01]  /*2720*/  STL.64 [R23], R8 ;  /* 0x0000000817007387 */ /* 0x0001e20000100a00 */
[----:B------:R-:W-:Y:S01]  /*2730*/  IADD3.X R6, PT, PT, R22, RZ, RZ, P2, !PT ;  /* 0x000000ff16067210 */ /* 0x000fe200017fe4ff */
[----:B------:R-:W-:-:S03]  /*2740*/  IMAD.HI.U32 R22, R7, R21, RZ ;  /* 0x0000001507167227 */ /* 0x000fc600078e00ff */
[----:B------:R-:W-:Y:S01]  /*2750*/  IADD3.X R6, P0, PT, R25, R6, RZ, P0, !PT ;  /* 0x0000000619067210 */ /* 0x000fe2000071e4ff */
[----:B------:R-:W-:-:S05]  /*2760*/  IMAD R7, R7, R21, RZ ;  /* 0x0000001507077224 */ /* 0x000fca00078e02ff */
[----:B------:R-:W-:Y:S01]  /*2770*/  IADD3.X R7, P1, PT, R7, R6, RZ, P1, !PT ;  /* 0x0000000607077210 */ /* 0x000fe20000f3e4ff */
[----:B------:R-:W-:Y:S01]  /*2780*/  IMAD.X R6, RZ, RZ, R22, P0 ;  /* 0x000000ffff067224 */ /* 0x000fe200000e0616 */
[----:B------:R-:W-:-:S03]  /*2790*/  ISETP.NE.AND P0, PT, R18, -0xf, PT ;  /* 0xfffffff11200780c */ /* 0x000fc60003f05270 */
[----:B------:R-:W-:Y:S02]  /*27a0*/  IMAD.X R6, RZ, RZ, R6, P1 ;  /* 0x000000ffff067224 */ /* 0x000fe400008e0606 */
[----:B0-----:R-:W-:Y:S02]  /*27b0*/  IMAD.MOV.U32 R8, RZ, RZ, R7 ;  /* 0x000000ffff087224 */ /* 0x001fe400078e0007 */
[----:B------:R-:W-:-:S06]  /*27c0*/  IMAD.MOV.U32 R9, RZ, RZ, R6 ;  /* 0x000000ffff097224 */ /* 0x000fcc00078e0006 */
[----:B------:R-:W-:Y:S05]  /*27d0*/  @P0 BRA `(.L_x_117) ;  /* 0xfffffffc00900947 */ /* 0x000fea000383ffff */
[----:B------:R-:W-:Y:S05]  /*27e0*/  BSYNC.RECONVERGENT B4 ;  /* 0x0000000000047941 */ /* 0x000fea0003800200 */
.L_x_116:
[----:B------:R-:W-:-:S07]  /*27f0*/  MOV R11, R10 ;  /* 0x0000000a000b7202 */ /* 0x000fce0000000f00 */
.L_x_115:
[----:B------:R-:W-:Y:S05]  /*2800*/  BSYNC.RECONVERGENT B3 ;  /* 0x0000000000037941 */ /* 0x000fea0003800200 */
.L_x_114:
[----:B------:R-:W-:Y:S01]  /*2810*/  LOP3.LUT P0, R25, R12, 0x3f, RZ, 0xc0, !PT ;  /* 0x0000003f0c197812 */ /* 0x000fe2000780c0ff */
[----:B------:R-:W-:-:S04]  /*2820*/  IMAD.IADD R4, R19, 0x1, R11 ;  /* 0x0000000113047824 */ /* 0x000fc800078e020b */
[----:B------:R-:W-:-:S05]  /*2830*/  IMAD.U32 R27, R4, 0x8, R1 ;  /* 0x00000008041b7824 */ /* 0x000fca00078e0001 */
[----:B------:R0:W-:Y:S04]  /*2840*/  STL.64 [R27+-0x78], R8 ;  /* 0xffff88081b007387 */ /* 0x0001e80000100a00 */
[----:B------:R-:W2:Y:S04]  /*2850*/  @P0 LDL.64 R12, [R1+0x8] ;  /* 0x00000800010c0983 */ /* 0x000ea80000100a00 */
[----:B------:R-:W3:Y:S04]  /*2860*/  LDL.64 R6, [R1+0x10] ;  /* 0x0000100001067983 */ /* 0x000ee80000100a00 */
[----:B------:R-:W4:Y:S01]  /*2870*/  LDL.64 R4, [R1+0x18] ;  /* 0x0000180001047983 */ /* 0x000f220000100a00 */
[----:B------:R-:W-:Y:S01]  /*2880*/  @P0 LOP3.LUT R10, R25, 0x3f, RZ, 0x3c, !PT ;  /* 0x0000003f190a0812 */ /* 0x000fe200078e3cff */
[----:B------:R-:W-:Y:S01]  /*2890*/  BSSY.RECONVERGENT B3, `(.L_x_118) ;  /* 0x0000034000037945 */ /* 0x000fe20003800200 */
[----:B--2---:R-:W-:-:S02]  /*28a0*/  @P0 SHF.R.U64 R11, R12, 0x1, R13 ;  /* 0x000000010c0b0819 */ /* 0x004fc4000000120d */
[----:B------:R-:W-:Y:S02]  /*28b0*/  @P0 SHF.R.U32.HI R13, RZ, 0x1, R13 ;  /* 0x00000001ff0d0819 */ /* 0x000fe4000001160d */
[CC--:B---3--:R-:W-:Y:S02]  /*28c0*/  @P0 SHF.L.U32 R19, R6.reuse, R25.reuse, RZ ;  /* 0x0000001906130219 */ /* 0x0c8fe400000006ff */
[----:B0-----:R-:W-:Y:S02]  /*28d0*/  @P0 SHF.R.U64 R8, R11, R10, R13 ;  /* 0x0000000a0b080219 */ /* 0x001fe4000000120d */
[--C-:B------:R-:W-:Y:S02]  /*28e0*/  @P0 SHF.R.U32.HI R23, RZ, 0x1, R7.reuse ;  /* 0x00000001ff170819 */ /* 0x100fe40000011607 */
[C-C-:B------:R-:W-:Y:S02]  /*28f0*/  @P0 SHF.R.U64 R21, R6.reuse, 0x1, R7.reuse ;  /* 0x0000000106150819 */ /* 0x140fe40000001207 */
[----:B------:R-:W-:-:S02]  /*2900*/  @P0 SHF.L.U64.HI R12, R6, R25, R7 ;  /* 0x00000019060c0219 */ /* 0x000fc40000010207 */
[----:B------:R-:W-:Y:S02]  /*2910*/  @P0 SHF.R.U32.HI R9, RZ, R10, R13 ;  /* 0x0000000aff090219 */ /* 0x000fe4000001160d */
[----:B------:R-:W-:Y:S02]  /*2920*/  @P0 LOP3.LUT R6, R19, R8, RZ, 0xfc, !PT ;  /* 0x0000000813060212 */ /* 0x000fe400078efcff */
[----:B----4-:R-:W-:Y:S02]  /*2930*/  @P0 SHF.L.U32 R11, R4, R25, RZ ;  /* 0x00000019040b0219 */ /* 0x010fe400000006ff */
[-CC-:B------:R-:W-:Y:S02]  /*2940*/  @P0 SHF.R.U64 R18, R21, R10.reuse, R23.reuse ;  /* 0x0000000a15120219 */ /* 0x180fe40000001217 */
[----:B------:R-:W-:Y:S02]  /*2950*/  @P0 LOP3.LUT R7, R12, R9, RZ, 0xfc, !PT ;  /* 0x000000090c070212 */ /* 0x000fe400078efcff */
[----:B------:R-:W-:Y:S01]  /*2960*/  @P0 SHF.R.U32.HI R23, RZ, R10, R23 ;  /* 0x0000000aff170219 */ /* 0x000fe20000011617 */
[----:B------:R-:W-:Y:S01]  /*2970*/  IMAD.SHL.U32 R10, R6, 0x4, RZ ;  /* 0x00000004060a7824 */ /* 0x000fe200078e00ff */
[----:B------:R-:W-:-:S02]  /*2980*/  @P0 SHF.L.U64.HI R8, R4, R25, R5 ;  /* 0x0000001904080219 */ /* 0x000fc40000010205 */
[----:B------:R-:W-:Y:S02]  /*2990*/  @P0 LOP3.LUT R4, R11, R18, RZ, 0xfc, !PT ;  /* 0x000000120b040212 */ /* 0x000fe400078efcff */
[----:B------:R-:W-:Y:S02]  /*29a0*/  SHF.L.U64.HI R19, R6, 0x2, R7 ;  /* 0x0000000206137819 */ /* 0x000fe40000010207 */
[----:B------:R-:W-:Y:S02]  /*29b0*/  @P0 LOP3.LUT R5, R8, R23, RZ, 0xfc, !PT ;  /* 0x0000001708050212 */ /* 0x000fe400078efcff */
[----:B------:R-:W-:Y:S02]  /*29c0*/  SHF.L.W.U32.HI R7, R7, 0x2, R4 ;  /* 0x0000000207077819 */ /* 0x000fe40000010e04 */
[----:B------:R-:W-:Y:S02]  /*29d0*/  IADD3 RZ, P0, PT, RZ, -R10, RZ ;  /* 0x8000000affff7210 */ /* 0x000fe40007f1e0ff */
[----:B------:R-:W-:-:S02]  /*29e0*/  LOP3.LUT R6, RZ, R19, RZ, 0x33, !PT ;  /* 0x00000013ff067212 */ /* 0x000fc400078e33ff */
[----:B------:R-:W-:Y:S02]  /*29f0*/  SHF.L.W.U32.HI R4, R4, 0x2, R5 ;  /* 0x0000000204047819 */ /* 0x000fe40000010e05 */
[----:B------:R-:W-:Y:S02]  /*2a00*/  LOP3.LUT R8, RZ, R7, RZ, 0x33, !PT ;  /* 0x00000007ff087212 */ /* 0x000fe400078e33ff */
[----:B------:R-:W-:Y:S02]  /*2a10*/  IADD3.X R6, P0, PT, RZ, R6, RZ, P0, !PT ;  /* 0x00000006ff067210 */ /* 0x000fe4000071e4ff */
[----:B------:R-:W-:Y:S02]  /*2a20*/  LOP3.LUT R9, RZ, R4, RZ, 0x33, !PT ;  /* 0x00000004ff097212 */ /* 0x000fe400078e33ff */
[----:B------:R-:W-:Y:S02]  /*2a30*/  ISETP.GT.U32.AND P2, PT, R7, -0x1, PT ;  /* 0xffffffff0700780c */ /* 0x000fe40003f44070 */
[----:B------:R-:W-:-:S02]  /*2a40*/  IADD3.X R8, P1, PT, RZ, R8, RZ, P0, !PT ;  /* 0x00000008ff087210 */ /* 0x000fc4000073e4ff */
[C---:B------:R-:W-:Y:S02]  /*2a50*/  ISETP.GT.AND.EX P0, PT, R4.reuse, -0x1, PT, P2 ;  /* 0xffffffff0400780c */ /* 0x040fe40003f04320 */
[----:B------:R-:W-:Y:S02]  /*2a60*/  IADD3.X R9, PT, PT, RZ, R9, RZ, P1, !PT ;  /* 0x00000009ff097210 */ /* 0x000fe40000ffe4ff */
[----:B------:R-:W-:Y:S02]  /*2a70*/  SEL R13, R7, R8, P0 ;  /* 0x00000008070d7207 */ /* 0x000fe40000000000 */
[----:B------:R-:W-:Y:S02]  /*2a80*/  SEL R9, R4, R9, P0 ;  /* 0x0000000904097207 */ /* 0x000fe40000000000 */
[----:B------:R-:W-:Y:S02]  /*2a90*/  SEL R19, R19, R6, P0 ;  /* 0x0000000613137207 */ /* 0x000fe40000000000 */
[----:B------:R-:W-:-:S03]  /*2aa0*/  ISETP.NE.U32.AND P1, PT, R9, RZ, PT ;  /* 0x000000ff0900720c */ /* 0x000fc60003f25070 */
[----:B------:R-:W-:Y:S01]  /*2ab0*/  @!P0 IMAD.MOV R10, RZ, RZ, -R10 ;  /* 0x000000ffff0a8224 */ /* 0x000fe200078e0a0a */
[----:B------:R-:W-:-:S06]  /*2ac0*/  SEL R7, R13, R9, !P1 ;  /* 0x000000090d077207 */ /* 0x000fcc0004800000 */
[----:B------:R-:W0:Y:S02]  /*2ad0*/  FLO.U32 R7, R7 ;  /* 0x0000000700077300 */ /* 0x000e2400000e0000 */
[C---:B0-----:R-:W-:Y:S02]  /*2ae0*/  IADD3 R11, PT, PT, -R7.reuse, 0x1f, RZ ;  /* 0x0000001f070b7810 */ /* 0x041fe40007ffe1ff */
[----:B------:R-:W-:-:S03]  /*2af0*/  IADD3 R8, PT, PT, -R7, 0x3f, RZ ;  /* 0x0000003f07087810 */ /* 0x000fc60007ffe1ff */
[----:B------:R-:W-:-:S05]  /*2b00*/  @P1 IMAD.MOV R8, RZ, RZ, R11 ;  /* 0x000000ffff081224 */ /* 0x000fca00078e020b */
[----:B------:R-:W-:-:S13]  /*2b10*/  ISETP.NE.AND P1, PT, R8, RZ, PT ;  /* 0x000000ff0800720c */ /* 0x000fda0003f25270 */
[----:B------:R-:W-:Y:S05]  /*2b20*/  @!P1 BRA `(.L_x_119) ;  /* 0x0000000000289947 */ /* 0x000fea0003800000 */
[----:B------:R-:W-:Y:S02]  /*2b30*/  LOP3.LUT R6, R8, 0x3f, RZ, 0xc0, !PT ;  /* 0x0000003f08067812 */ /* 0x000fe400078ec0ff */
[--C-:B------:R-:W-:Y:S02]  /*2b40*/  SHF.R.U64 R10, R10, 0x1, R19.reuse ;  /* 0x000000010a0a7819 */ /* 0x100fe40000001213 */
[----:B------:R-:W-:Y:S02]  /*2b50*/  SHF.R.U32.HI R12, RZ, 0x1, R19 ;  /* 0x00000001ff0c7819 */ /* 0x000fe40000011613 */
[----:B------:R-:W-:Y:S02]  /*2b60*/  LOP3.LUT R7, R8, 0x3f, RZ, 0xc, !PT ;  /* 0x0000003f08077812 */ /* 0x000fe400078e0cff */
[CC--:B------:R-:W-:Y:S02]  /*2b70*/  SHF.L.U64.HI R18, R13.reuse, R6.reuse, R9 ;  /* 0x000000060d127219 */ /* 0x0c0fe40000010209 */
[----:B------:R-:W-:-:S02]  /*2b80*/  SHF.L.U32 R9, R13, R6, RZ ;  /* 0x000000060d097219 */ /* 0x000fc400000006ff */
[-CC-:B------:R-:W-:Y:S02]  /*2b90*/  SHF.R.U64 R6, R10, R7.reuse, R12.reuse ;  /* 0x000000070a067219 */ /* 0x180fe4000000120c */
[----:B------:R-:W-:Y:S02]  /*2ba0*/  SHF.R.U32.HI R7, RZ, R7, R12 ;  /* 0x00000007ff077219 */ /* 0x000fe4000001160c */
[----:B------:R-:W-:Y:S02]  /*2bb0*/  LOP3.LUT R13, R9, R6, RZ, 0xfc, !PT ;  /* 0x00000006090d7212 */ /* 0x000fe400078efcff */
[----:B------:R-:W-:-:S07]  /*2bc0*/  LOP3.LUT R9, R18, R7, RZ, 0xfc, !PT ;  /* 0x0000000712097212 */ /* 0x000fce00078efcff */
.L_x_119:
[----:B------:R-:W-:Y:S05]  /*2bd0*/  BSYNC.RECONVERGENT B3 ;  /* 0x0000000000037941 */ /* 0x000fea0003800200 */
.L_x_118:
[----:B------:R-:W-:Y:S02]  /*2be0*/  HFMA2 R7, -RZ, RZ, 0, 0 ;  /* 0x00000000ff077431 */ /* 0x000fe400000001ff */
[----:B------:R-:W-:-:S04]  /*2bf0*/  IMAD.WIDE.U32 R10, R13, 0x2168c235, RZ ;  /* 0x2168c2350d0a7825 */ /* 0x000fc800078e00ff */
[----:B------:R-:W-:Y:S01]  /*2c00*/  IMAD.MOV.U32 R6, RZ, RZ, R11 ;  /* 0x000000ffff067224 */ /* 0x000fe200078e000b */
[----:B------:R-:W-:Y:S01]  /*2c10*/  IADD3 RZ, P1, PT, R10, R10, RZ ;  /* 0x0000000a0aff7210 */ /* 0x000fe20007f3e0ff */
[----:B------:R-:W-:-:S04]  /*2c20*/  IMAD.HI.U32 R11, R9, -0x36f0255e, RZ ;  /* 0xc90fdaa2090b7827 */ /* 0x000fc800078e00ff */
[----:B------:R-:W-:-:S04]  /*2c30*/  IMAD.WIDE.U32 R6, R13, -0x36f0255e, R6 ;  /* 0xc90fdaa20d067825 */ /* 0x000fc800078e0006 */
[C---:B------:R-:W-:Y:S02]  /*2c40*/  IMAD R13, R9.reuse, -0x36f0255e, RZ ;  /* 0xc90fdaa2090d7824 */ /* 0x040fe400078e02ff */
[----:B------:R-:W-:-:S04]  /*2c50*/  IMAD.WIDE.U32 R6, P2, R9, 0x2168c235, R6 ;  /* 0x2168c23509067825 */ /* 0x000fc80007840006 */
[----:B------:R-:W-:Y:S01]  /*2c60*/  IMAD.X R9, RZ, RZ, R11, P2 ;  /* 0x000000ffff097224 */ /* 0x000fe200010e060b */
[----:B------:R-:W-:Y:S02]  /*2c70*/  IADD3 R7, P2, PT, R13, R7, RZ ;  /* 0x000000070d077210 */ /* 0x000fe40007f5e0ff */
[----:B------:R-:W-:Y:S02]  /*2c80*/  IADD3.X RZ, P1, PT, R6, R6, RZ, P1, !PT ;  /* 0x0000000606ff7210 */ /* 0x000fe40000f3e4ff */
[C---:B------:R-:W-:Y:S01]  /*2c90*/  ISETP.GT.U32.AND P3, PT, R7.reuse, RZ, PT ;  /* 0x000000ff0700720c */ /* 0x040fe20003f64070 */
[----:B------:R-:W-:Y:S01]  /*2ca0*/  IMAD.X R9, RZ, RZ, R9, P2 ;  /* 0x000000ffff097224 */ /* 0x000fe200010e0609 */
[----:B------:R-:W-:-:S04]  /*2cb0*/  IADD3.X R6, P2, PT, R7, R7, RZ, P1, !PT ;  /* 0x0000000707067210 */ /* 0x000fc80000f5e4ff */
[C---:B------:R-:W-:Y:S01]  /*2cc0*/  ISETP.GT.AND.EX P1, PT, R9.reuse, RZ, PT, P3 ;  /* 0x000000ff0900720c */ /* 0x040fe20003f24330 */
[----:B------:R-:W-:-:S03]  /*2cd0*/  IMAD.X R10, R9, 0x1, R9, P2 ;  /* 0x00000001090a7824 */ /* 0x000fc600010e0609 */
[----:B------:R-:W-:Y:S02]  /*2ce0*/  SEL R6, R6, R7, P1 ;  /* 0x0000000706067207 */ /* 0x000fe40000800000 */
[----:B------:R-:W-:Y:S02]  /*2cf0*/  SEL R7, R10, R9, P1 ;  /* 0x000000090a077207 */ /* 0x000fe40000800000 */
[----:B------:R-:W-:Y:S02]  /*2d00*/  IADD3 R6, P2, PT, R6, 0x1, RZ ;  /* 0x0000000106067810 */ /* 0x000fe40007f5e0ff */
[----:B------:R-:W-:Y:S02]  /*2d10*/  SEL R9, RZ, 0xffffffff, !P1 ;  /* 0xffffffffff097807 */ /* 0x000fe40004800000 */
[----:B------:R-:W-:Y:S02]  /*2d20*/  IADD3.X R7, PT, PT, RZ, R7, RZ, P2, !PT ;  /* 0x00000007ff077210 */ /* 0x000fe400017fe4ff */
[----:B------:R-:W-:Y:S01]  /*2d30*/  LOP3.LUT P1, R15, R15, 0x80000000, RZ, 0xc0, !PT ;  /* 0x800000000f0f7812 */ /* 0x000fe2000782c0ff */
[----:B------:R-:W-:Y:S01]  /*2d40*/  IMAD.IADD R8, R9, 0x1, -R8 ;  /* 0x0000000109087824 */ /* 0x000fe200078e0a08 */
[----:B------:R-:W-:-:S02]  /*2d50*/  SHF.R.U64 R6, R6, 0xa, R7 ;  /* 0x0000000a06067819 */ /* 0x000fc40000001207 */
[----:B------:R-:W-:Y:S01]  /*2d60*/  SHF.R.U32.HI R9, RZ, 0x1e, R5 ;  /* 0x0000001eff097819 */ /* 0x000fe20000011605 */
[----:B------:R-:W-:Y:S01]  /*2d70*/  IMAD.SHL.U32 R5, R8, 0x100000, RZ ;  /* 0x0010000008057824 */ /* 0x000fe200078e00ff */
[----:B------:R-:W-:Y:S02]  /*2d80*/  IADD3 R6, P2, PT, R6, 0x1, RZ ;  /* 0x0000000106067810 */ /* 0x000fe40007f5e0ff */
[----:B------:R-:W-:Y:S02]  /*2d90*/  @!P0 LOP3.LUT R15, R15, 0x80000000, RZ, 0x3c, !PT ;  /* 0x800000000f0f8812 */ /* 0x000fe400078e3cff */
[----:B------:R-:W-:-:S04]  /*2da0*/  LEA.HI.X R7, R7, RZ, RZ, 0x16, P2 ;  /* 0x000000ff07077211 */ /* 0x000fc800010fb4ff */
[--C-:B------:R-:W-:Y:S02]  /*2db0*/  SHF.R.U64 R6, R6, 0x1, R7.reuse ;  /* 0x0000000106067819 */ /* 0x100fe40000001207 */
[----:B------:R-:W-:Y:S02]  /*2dc0*/  SHF.R.U32.HI R8, RZ, 0x1, R7 ;  /* 0x00000001ff087819 */ /* 0x000fe40000011607 */
[----:B------:R-:W-:Y:S02]  /*2dd0*/  IADD3 R6, P2, P3, RZ, RZ, R6 ;  /* 0x000000ffff067210 */ /* 0x000fe40007b5e006 */
[----:B------:R-:W-:Y:S02]  /*2de0*/  LEA.HI R7, R4, R9, RZ, 0x1 ;  /* 0x0000000904077211 */ /* 0x000fe400078f08ff */
[----:B------:R-:W-:-:S03]  /*2df0*/  IADD3.X R4, PT, PT, R5, 0x3fe00000, R8, P2, P3 ;  /* 0x3fe0000005047810 */ /* 0x000fc600017e6408 */
[----:B------:R-:W-:Y:S01]  /*2e00*/  @P1 IMAD.MOV R7, RZ, RZ, -R7 ;  /* 0x000000ffff071224 */ /* 0x000fe200078e0a07 */
[----:B------:R-:W-:-:S07]  /*2e10*/  LOP3.LUT R13, R4, R15, RZ, 0xfc, !PT ;  /* 0x0000000f040d7212 */ /* 0x000fce00078efcff */
.L_x_113:
[----:B------:R-:W-:Y:S01]  /*2e20*/  IMAD.MOV.U32 R15, RZ, RZ, 0x0 ;  /* 0x00000000ff0f7424 */ /* 0x000fe200078e00ff */
[----:B------:R-:W-:Y:S01]  /*2e30*/  MOV R26, R7 ;  /* 0x00000007001a7202 */ /* 0x000fe20000000f00 */
[----:B------:R-:W-:Y:S02]  /*2e40*/  IMAD.MOV.U32 R7, RZ, RZ, R13 ;  /* 0x000000ffff077224 */ /* 0x000fe400078e000d */
[----:B------:R-:W-:Y:S05]  /*2e50*/  RET.REL.NODEC R14 `(_Z13update_stressiiiifffPfS_S_S_S_iS_S_S_S_S_S_S_S_S_S_S_S_S_S_iiiib) ;  /* 0xffffffd00e687950 */ /* 0x000fea0003c3ffff */
.L_x_120:
        /* <DEDUP_REMOVED lines=10> */
.L_x_160:


//--------------------- .text._Z10update_veliiiiifffPfS_S_S_S_S_S_S_S_S_ --------------------------
	.section	.text._Z10update_veliiiiifffPfS_S_S_S_S_S_S_S_S_,"ax",@progbits
	.align	128
        .global         _Z10update_veliiiiifffPfS_S_S_S_S_S_S_S_S_
        .type           _Z10update_veliiiiifffPfS_S_S_S_S_S_S_S_S_,@function
        .size           _Z10update_veliiiiifffPfS_S_S_S_S_S_S_S_S_,(.L_x_161 - _Z10update_veliiiiifffPfS_S_S_S_S_S_S_S_S_)
        .other          _Z10update_veliiiiifffPfS_S_S_S_S_S_S_S_S_,@"STO_CUDA_ENTRY STV_DEFAULT"
_Z10update_veliiiiifffPfS_S_S_S_S_S_S_S_S_:
.text._Z10update_veliiiiifffPfS_S_S_S_S_S_S_S_S_:
[----:B------:R-:W-:Y:S08]  /*0000*/  LDC R1, c[0x0][0x37c] ;  /* 0x0000df00ff017b82 */ /* 0x000ff00000000800 */
[----:B------:R-:W0:Y:S01]  /*0010*/  LDC R5, c[0x0][0x38c] ;  /* 0x0000e300ff057b82 */ /* 0x000e220000000800 */
[----:B------:R-:W1:Y:S01]  /*0020*/  S2R R4, SR_TID.X ;  /* 0x0000000000047919 */ /* 0x000e620000002100 */
[----:B------:R-:W1:Y:S01]  /*0030*/  LDCU UR4, c[0x0][0x360] ;  /* 0x00006c00ff0477ac */ /* 0x000e620008000800 */
[----:B------:R-:W1:Y:S05]  /*0040*/  S2R R7, SR_CTAID.X ;  /* 0x0000000000077919 */ /* 0x000e6a0000002500 */
[----:B------:R-:W2:Y:S01]  /*0050*/  LDC R10, c[0x0][0x398] ;  /* 0x0000e600ff0a7b82 */ /* 0x000ea20000000800 */
[----:B0-----:R-:W-:-:S04]  /*0060*/  IABS R9, R5 ;  /* 0x0000000500097213 */ /* 0x001fc80000000000 */
[----:B------:R-:W0:Y:S01]  /*0070*/  I2F.RP R0, R9 ;  /* 0x0000000900007306 */ /* 0x000e220000209400 */
[----:B-1----:R-:W-:Y:S01]  /*0080*/  IMAD R4, R7, UR4, R4 ;  /* 0x0000000407047c24 */ /* 0x002fe2000f8e0204 */
[----:B------:R-:W1:Y:S06]  /*0090*/  LDCU UR4, c[0x0][0x394] ;  /* 0x00007280ff0477ac */ /* 0x000e6c0008000800 */
[----:B0-----:R-:W0:Y:S02]  /*00a0*/  MUFU.RCP R0, R0 ;  /* 0x0000000000007308 */ /* 0x001e240000001000 */
[----:B0-----:R-:W-:-:S02]  /*00b0*/  IADD3 R2, PT, PT, R0, 0xffffffe, RZ ;  /* 0x0ffffffe00027810 */ /* 0x001fc40007ffe0ff */
[----:B------:R-:W-:-:S04]  /*00c0*/  IABS R0, R4 ;  /* 0x0000000400007213 */ /* 0x000fc80000000000 */
[----:B------:R0:W3:Y:S02]  /*00d0*/  F2I.FTZ.U32.TRUNC.NTZ R3, R2 ;  /* 0x0000000200037305 */ /* 0x0000e4000021f000 */
[----:B0-----:R-:W-:Y:S02]  /*00e0*/  HFMA2 R2, -RZ, RZ, 0, 0 ;  /* 0x00000000ff027431 */ /* 0x001fe400000001ff */
[----:B---3--:R-:W-:-:S04]  /*00f0*/  IMAD.MOV R6, RZ, RZ, -R3 ;  /* 0x000000ffff067224 */ /* 0x008fc800078e0a03 */
[----:B------:R-:W-:-:S04]  /*0100*/  IMAD R7, R6, R9, RZ ;  /* 0x0000000906077224 */ /* 0x000fc800078e02ff */
[----:B------:R-:W-:-:S06]  /*0110*/  IMAD.HI.U32 R3, R3, R7, R2 ;  /* 0x0000000703037227 */ /* 0x000fcc00078e0002 */
[----:B------:R-:W-:-:S04]  /*0120*/  IMAD.HI.U32 R7, R3, R0, RZ ;  /* 0x0000000003077227 */ /* 0x000fc800078e00ff */
[----:B------:R-:W-:-:S04]  /*0130*/  IMAD.MOV R2, RZ, RZ, -R7 ;  /* 0x000000ffff027224 */ /* 0x000fc800078e0a07 */
[C---:B------:R-:W-:Y:S02]  /*0140*/  IMAD R0, R9.reuse, R2, R0 ;  /* 0x0000000209007224 */ /* 0x040fe400078e0200 */
[----:B--2---:R-:W0:Y:S03]  /*0150*/  MUFU.RCP R2, R10 ;  /* 0x0000000a00027308 */ /* 0x004e260000001000 */
[----:B------:R-:W-:-:S13]  /*0160*/  ISETP.GT.U32.AND P2, PT, R9, R0, PT ;  /* 0x000000000900720c */ /* 0x000fda0003f44070 */
[-C--:B------:R-:W-:Y:S01]  /*0170*/  @!P2 IADD3 R0, PT, PT, R0, -R9.reuse, RZ ;  /* 0x800000090000a210 */ /* 0x080fe20007ffe0ff */
[----:B------:R-:W-:Y:S01]  /*0180*/  @!P2 VIADD R7, R7, 0x1 ;  /* 0x000000010707a836 */ /* 0x000fe20000000000 */
[----:B------:R-:W-:Y:S01]  /*0190*/  ISETP.NE.AND P2, PT, R5, RZ, PT ;  /* 0x000000ff0500720c */ /* 0x000fe20003f45270 */
[-C--:B0-----:R-:W-:Y:S01]  /*01a0*/  FFMA R3, R2, -R10.reuse, 1 ;  /* 0x3f80000002037423 */ /* 0x081fe2000000080a */
[----:B------:R-:W-:Y:S02]  /*01b0*/  ISETP.GE.U32.AND P0, PT, R0, R9, PT ;  /* 0x000000090000720c */ /* 0x000fe40003f06070 */
[----:B------:R-:W-:Y:S01]  /*01c0*/  LOP3.LUT R0, R4, R5, RZ, 0x3c, !PT ;  /* 0x0000000504007212 */ /* 0x000fe200078e3cff */
[----:B------:R-:W-:Y:S01]  /*01d0*/  FFMA R2, R2, R3, R2 ;  /* 0x0000000302027223 */ /* 0x000fe20000000002 */
[----:B-1----:R-:W-:Y:S02]  /*01e0*/  MOV R9, UR4 ;  /* 0x0000000400097c02 */ /* 0x002fe40008000f00 */
[----:B------:R-:W-:Y:S01]  /*01f0*/  ISETP.GE.AND P1, PT, R0, RZ, PT ;  /* 0x000000ff0000720c */ /* 0x000fe20003f26270 */
[----:B------:R-:W-:Y:S01]  /*0200*/  FFMA R3, R2, UR4, RZ ;  /* 0x0000000402037c23 */ /* 0x000fe200080000ff */
[----:B------:R-:W0:Y:S03]  /*0210*/  LDC R0, c[0x0][0x394] ;  /* 0x0000e500ff007b82 */ /* 0x000e260000000800 */
[----:B------:R-:W-:-:S02]  /*0220*/  FFMA R6, R3, -R10, UR4 ;  /* 0x0000000403067e23 */ /* 0x000fc4000800080a */
[----:B------:R-:W-:Y:S01]  /*0230*/  @P0 IADD3 R7, PT, PT, R7, 0x1, RZ ;  /* 0x0000000107070810 */ /* 0x000fe20007ffe0ff */
[----:B------:R-:W1:Y:S01]  /*0240*/  FCHK P0, R9, R10 ;  /* 0x0000000a09007302 */ /* 0x000e620000000000 */
[----:B------:R-:W-:-:S04]  /*0250*/  FFMA R6, R2, R6, R3 ;  /* 0x0000000602067223 */ /* 0x000fc80000000003 */
[----:B------:R-:W-:Y:S01]  /*0260*/  @!P1 IMAD.MOV R7, RZ, RZ, -R7 ;  /* 0x000000ffff079224 */ /* 0x000fe200078e0a07 */
[----:B------:R-:W-:-:S05]  /*0270*/  @!P2 LOP3.LUT R7, RZ, R5, RZ, 0x33, !PT ;  /* 0x00000005ff07a212 */ /* 0x000fca00078e33ff */
[----:B------:R-:W-:-:S04]  /*0280*/  IMAD.MOV R8, RZ, RZ, -R7 ;  /* 0x000000ffff087224 */ /* 0x000fc800078e0a07 */
[----:B------:R-:W-:Y:S01]  /*0290*/  IMAD R5, R5, R8, R4 ;  /* 0x0000000805057224 */ /* 0x000fe200078e0204 */
[----:B-1----:R-:W-:Y:S06]  /*02a0*/  @!P0 BRA `(.L_x_121) ;  /* 0x0000000000108947 */ /* 0x002fec0003800000 */
[----:B------:R-:W1:Y:S01]  /*02b0*/  LDC R3, c[0x0][0x398] ;  /* 0x0000e600ff037b82 */ /* 0x000e620000000800 */
[----:B------:R-:W-:-:S07]  /*02c0*/  MOV R8, 0x2e0 ;  /* 0x000002e000087802 */ /* 0x000fce0000000f00 */
[----:B01----:R-:W-:Y:S05]  /*02d0*/  CALL.REL.NOINC `($__internal_9_$__cuda_sm3x_div_rn_noftz_f32_slowpath) ;  /* 0x0000000400d47944 */ /* 0x003fea0003c00000 */
[----:B------:R-:W-:-:S07]  /*02e0*/  MOV R6, R2 ;  /* 0x0000000200067202 */ /* 0x000fce0000000f00 */
.L_x_121:
        /* <DEDUP_REMOVED lines=13> */
[----:B01----:R-:W-:Y:S05]  /*03c0*/  CALL.REL.NOINC `($__internal_9_$__cuda_sm3x_div_rn_noftz_f32_slowpath) ;  /* 0x0000000400987944 */ /* 0x003fea0003c00000 */
[----:B------:R-:W-:-:S07]  /*03d0*/  MOV R12, R2 ;  /* 0x00000002000c7202 */ /* 0x000fce0000000f00 */
.L_x_122:
[----:B------:R-:W1:Y:S02]  /*03e0*/  LDC.64 R8, c[0x0][0x388] ;  /* 0x0000e200ff087b82 */ /* 0x000e640000000a00 */
[----:B-1----:R-:W-:-:S05]  /*03f0*/  IMAD R3, R9, R8, -0x4 ;  /* 0xfffffffc09037424 */ /* 0x002fca00078e0208 */
[----:B------:R-:W-:-:S04]  /*0400*/  ISETP.GE.AND P0, PT, R4, R3, PT ;  /* 0x000000030400720c */ /* 0x000fc80003f06270 */
[----:B------:R-:W-:-:S13]  /*0410*/  ISETP.LT.OR P0, PT, R4, 0x4, P0 ;  /* 0x000000040400780c */ /* 0x000fda0000701670 */
[----:B------:R-:W-:Y:S05]  /*0420*/  @P0 EXIT ;  /* 0x000000000000094d */ /* 0x000fea0003800000 */
[----:B0-----:R-:W-:Y:S01]  /*0430*/  IADD3 R0, PT, PT, R9, -0x4, RZ ;  /* 0xfffffffc09007810 */ /* 0x001fe20007ffe0ff */
[----:B------:R-:W-:-:S03]  /*0440*/  VIADD R8, R8, 0xfffffffc ;  /* 0xfffffffc08087836 */ /* 0x000fc60000000000 */
[----:B------:R-:W-:Y:S02]  /*0450*/  ISETP.GE.AND P0, PT, R5, R0, PT ;  /* 0x000000000500720c */ /* 0x000fe40003f06270 */
[C---:B------:R-:W-:Y:S02]  /*0460*/  VIMNMX R0, PT, PT, R7.reuse, R5, PT ;  /* 0x0000000507007248 */ /* 0x040fe40003fe0100 */
[----:B------:R-:W-:-:S04]  /*0470*/  ISETP.GE.OR P0, PT, R7, R8, P0 ;  /* 0x000000080700720c */ /* 0x000fc80000706670 */
[----:B------:R-:W-:-:S13]  /*0480*/  ISETP.LT.OR P0, PT, R0, 0x4, P0 ;  /* 0x000000040000780c */ /* 0x000fda0000701670 */
[----:B------:R-:W-:Y:S05]  /*0490*/  @P0 EXIT ;  /* 0x000000000000094d */ /* 0x000fea0003800000 */
[----:B------:R-:W0:Y:S01]  /*04a0*/  LDC.64 R10, c[0x0][0x3c0] ;  /* 0x0000f000ff0a7b82 */ /* 0x000e220000000a00 */
[----:B------:R-:W1:Y:S01]  /*04b0*/  LDCU.64 UR4, c[0x0][0x358] ;  /* 0x00006b00ff0477ac */ /* 0x000e620008000a00 */
[CC--:B------:R-:W-:Y:S01]  /*04c0*/  IADD3 R0, PT, PT, R4.reuse, R9.reuse, RZ ;  /* 0x0000000904007210 */ /* 0x0c0fe20007ffe0ff */
[--C-:B------:R-:W-:Y:S01]  /*04d0*/  IMAD.MOV R25, RZ, RZ, -R9.reuse ;  /* 0x000000ffff197224 */ /* 0x100fe200078e0a09 */
[----:B------:R-:W-:Y:S01]  /*04e0*/  IADD3 R29, PT, PT, R4, -R9, RZ ;  /* 0x80000009041d7210 */ /* 0x000fe20007ffe0ff */
[----:B------:R-:W2:Y:S01]  /*04f0*/  LDCU.128 UR8, c[0x3][URZ] ;  /* 0x00c00000ff0877ac */ /* 0x000ea20008000c00 */
[----:B------:R-:W-:Y:S02]  /*0500*/  LEA R8, R9, R0, 0x1 ;  /* 0x0000000009087211 */ /* 0x000fe400078e08ff */
[----:B------:R-:W3:Y:S01]  /*0510*/  LDC.64 R2, c[0x0][0x3d0] ;  /* 0x0000f400ff027b82 */ /* 0x000ee20000000a00 */
[----:B------:R-:W-:Y:S02]  /*0520*/  LEA R25, R25, R4, 0x1 ;  /* 0x0000000419197211 */ /* 0x000fe400078e08ff */
[----:B------:R-:W-:-:S02]  /*0530*/  IMAD.IADD R8, R8, 0x1, R9 ;  /* 0x0000000108087824 */ /* 0x000fc400078e0209 */
[----:B0-----:R-:W-:-:S04]  /*0540*/  IMAD.WIDE R14, R0, 0x4, R10 ;  /* 0x00000004000e7825 */ /* 0x001fc800078e020a */
[----:B------:R-:W-:Y:S01]  /*0550*/  IMAD.WIDE.U32 R16, R4, 0x4, R10 ;  /* 0x0000000404107825 */ /* 0x000fe200078e000a */
[----:B-1----:R0:W4:Y:S03]  /*0560*/  LDG.E R0, desc[UR4][R14.64] ;  /* 0x000000040e007981 */ /* 0x002126000c1e1900 */
[----:B------:R-:W-:Y:S01]  /*0570*/  IMAD.WIDE R26, R9, 0x4, R14 ;  /* 0x00000004091a7825 */ /* 0x000fe200078e020e */
[----:B------:R1:W4:Y:S03]  /*0580*/  LDG.E R23, desc[UR4][R16.64] ;  /* 0x0000000410177981 */ /* 0x000326000c1e1900 */
[----:B------:R-:W-:Y:S01]  /*0590*/  IMAD.WIDE R28, R29, 0x4, R10 ;  /* 0x000000041d1c7825 */ /* 0x000fe200078e020a */
[----:B------:R-:W5:Y:S01]  /*05a0*/  LDG.E R22, desc[UR4][R26.64] ;  /* 0x000000041a167981 */ /* 0x000f62000c1e1900 */
[----:B0-----:R-:W0:Y:S02]  /*05b0*/  LDC.64 R14, c[0x0][0x3d8] ;  /* 0x0000f600ff0e7b82 */ /* 0x001e240000000a00 */
[C---:B------:R-:W-:Y:S01]  /*05c0*/  IMAD.WIDE R18, R9.reuse, 0x4, R26 ;  /* 0x0000000409127825 */ /* 0x040fe200078e021a */
[----:B------:R-:W5:Y:S03]  /*05d0*/  LDG.E R21, desc[UR4][R28.64] ;  /* 0x000000041c157981 */ /* 0x000f66000c1e1900 */
[----:B-1----:R-:W-:Y:S01]  /*05e0*/  IMAD R17, R9, -0x7, R8 ;  /* 0xfffffff909117824 */ /* 0x002fe200078e0208 */
[----:B------:R1:W5:Y:S01]  /*05f0*/  LDG.E R20, desc[UR4][R18.64] ;  /* 0x0000000412147981 */ /* 0x000362000c1e1900 */
[----:B------:R-:W-:-:S04]  /*0600*/  IMAD.WIDE R24, R25, 0x4, R10 ;  /* 0x0000000419187825 */ /* 0x000fc800078e020a */
[----:B------:R-:W-:Y:S01]  /*0610*/  IMAD.WIDE R8, R9, 0x4, R18 ;  /* 0x0000000409087825 */ /* 0x000fe200078e0212 */
[----:B------:R-:W5:Y:S03]  /*0620*/  LDG.E R13, desc[UR4][R24.64] ;  /* 0x00000004180d7981 */ /* 0x000f66000c1e1900 */
[----:B------:R-:W-:Y:S01]  /*0630*/  IMAD.WIDE R16, R17, 0x4, R10 ;  /* 0x0000000411107825 */ /* 0x000fe200078e020a */
[----:B-1----:R-:W1:Y:S01]  /*0640*/  LDC.64 R18, c[0x0][0x3c8] ;  /* 0x0000f200ff127b82 */ /* 0x002e620000000a00 */
[----:B------:R-:W5:Y:S02]  /*0650*/  LDG.E R8, desc[UR4][R8.64] ;  /* 0x0000000408087981 */ /* 0x000f64000c1e1900 */
[C---:B---3--:R-:W-:Y:S02]  /*0660*/  IMAD.WIDE.U32 R2, R7.reuse, 0x4, R2 ;  /* 0x0000000407027825 */ /* 0x048fe400078e0002 */
[----:B------:R-:W3:Y:S03]  /*0670*/  LDG.E R17, desc[UR4][R16.64] ;  /* 0x0000000410117981 */ /* 0x000ee6000c1e1900 */
[----:B------:R-:W2:Y:S01]  /*0680*/  LDC.64 R10, c[0x0][0x3a0] ;  /* 0x0000e800ff0a7b82 */ /* 0x000ea20000000a00 */
[----:B------:R-:W3:Y:S01]  /*0690*/  LDG.E R3, desc[UR4][R2.64] ;  /* 0x0000000402037981 */ /* 0x000ee2000c1e1900 */
[----:B0-----:R-:W-:-:S06]  /*06a0*/  IMAD.WIDE.U32 R14, R7, 0x4, R14 ;  /* 0x00000004070e7825 */ /* 0x001fcc00078e000e */
[----:B------:R-:W3:Y:S01]  /*06b0*/  LDG.E R14, desc[UR4][R14.64] ;  /* 0x000000040e0e7981 */ /* 0x000ee2000c1e1900 */
[----:B--2---:R-:W-:-:S06]  /*06c0*/  IMAD.WIDE.U32 R10, R4, 0x4, R10 ;  /* 0x00000004040a7825 */ /* 0x004fcc00078e000a */
[----:B------:R-:W2:Y:S01]  /*06d0*/  LDG.E R11, desc[UR4][R10.64] ;  /* 0x000000040a0b7981 */ /* 0x000ea2000c1e1900 */
[----:B------:R-:W-:-:S05]  /*06e0*/  IADD3 R27, PT, PT, R4, -0x1, RZ ;  /* 0xffffffff041b7810 */ /* 0x000fca0007ffe0ff */
[----:B-1----:R-:W-:-:S05]  /*06f0*/  IMAD.WIDE.U32 R26, R27, 0x4, R18 ;  /* 0x000000041b1a7825 */ /* 0x002fca00078e0012 */
[----:B------:R-:W2:Y:S01]  /*0700*/  LDG.E R10, desc[UR4][R26.64] ;  /* 0x000000041a0a7981 */ /* 0x000ea2000c1e1900 */
[----:B----4-:R-:W-:-:S04]  /*0710*/  FADD R0, R0, -R23 ;  /* 0x8000001700007221 */ /* 0x010fc80000000000 */
[----:B------:R-:W-:Y:S01]  /*0720*/  FFMA R0, R0, UR8, RZ ;  /* 0x0000000800007c23 */ /* 0x000fe200080000ff */
[----:B-----5:R-:W-:-:S04]  /*0730*/  FADD R21, R22, -R21 ;  /* 0x8000001516157221 */ /* 0x020fc80000000000 */
[----:B------:R-:W-:Y:S01]  /*0740*/  FFMA R0, R21, UR9, R0 ;  /* 0x0000000915007c23 */ /* 0x000fe20008000000 */
[----:B------:R-:W-:-:S04]  /*0750*/  FADD R13, R20, -R13 ;  /* 0x8000000d140d7221 */ /* 0x000fc80000000000 */
[----:B------:R-:W-:Y:S01]  /*0760*/  FFMA R0, R13, UR10, R0 ;  /* 0x0000000a0d007c23 */ /* 0x000fe20008000000 */
[----:B---3--:R-:W-:Y:S02]  /*0770*/  FADD R7, R8, -R17 ;  /* 0x8000001108077221 */ /* 0x008fe40000000000 */
[----:B------:R-:W0:Y:S08]  /*0780*/  LDC.64 R16, c[0x0][0x3b0] ;  /* 0x0000ec00ff107b82 */ /* 0x000e300000000a00 */
[----:B------:R-:W1:Y:S01]  /*0790*/  LDC.64 R8, c[0x0][0x3e0] ;  /* 0x0000f800ff087b82 */ /* 0x000e620000000a00 */
[----:B------:R-:W-:Y:S01]  /*07a0*/  FFMA R24, R7, UR11, R0 ;  /* 0x0000000b07187c23 */ /* 0x000fe20008000000 */
[----:B------:R-:W-:Y:S01]  /*07b0*/  FMUL R25, R3, R6 ;  /* 0x0000000603197220 */ /* 0x000fe20000400000 */
[C---:B------:R-:W-:Y:S01]  /*07c0*/  IMAD.WIDE.U32 R20, R4.reuse, 0x4, R18 ;  /* 0x0000000404147825 */ /* 0x040fe200078e0012 */
[----:B------:R-:W-:-:S04]  /*07d0*/  IADD3 R23, PT, PT, R4, -0x2, RZ ;  /* 0xfffffffe04177810 */ /* 0x000fc80007ffe0ff */
[----:B------:R-:W3:Y:S01]  /*07e0*/  LDC.64 R6, c[0x0][0x3e8] ;  /* 0x0000fa00ff067b82 */ /* 0x000ee20000000a00 */
[----:B------:R-:W-:Y:S01]  /*07f0*/  VIADD R13, R4, 0xfffffffd ;  /* 0xfffffffd040d7836 */ /* 0x000fe20000000000 */
[----:B------:R-:W4:Y:S06]  /*0800*/  LDG.E R15, desc[UR4][R20.64+0x4] ;  /* 0x00000404140f7981 */ /* 0x000f2c000c1e1900 */
[----:B------:R-:W5:Y:S01]  /*0810*/  LDC.64 R2, c[0x0][0x3a8] ;  /* 0x0000ea00ff027b82 */ /* 0x000f620000000a00 */
[----:B------:R-:W4:Y:S01]  /*0820*/  LDG.E R0, desc[UR4][R20.64] ;  /* 0x0000000414007981 */ /* 0x000f22000c1e1900 */
[----:B------:R-:W-:-:S04]  /*0830*/  IMAD.WIDE.U32 R22, R23, 0x4, R18 ;  /* 0x0000000417167825 */ /* 0x000fc800078e0012 */
[----:B------:R-:W-:Y:S02]  /*0840*/  FMUL R29, R24, R25 ;  /* 0x00000019181d7220 */ /* 0x000fe40000400000 */
[----:B------:R-:W4:Y:S01]  /*0850*/  LDG.E R25, desc[UR4][R20.64+0xc] ;  /* 0x00000c0414197981 */ /* 0x000f22000c1e1900 */
[----:B------:R-:W-:-:S03]  /*0860*/  IMAD.WIDE.U32 R18, R13, 0x4, R18 ;  /* 0x000000040d127825 */ /* 0x000fc600078e0012 */
[----:B------:R-:W4:Y:S01]  /*0870*/  LDG.E R13, desc[UR4][R20.64+0x8] ;  /* 0x00000804140d7981 */ /* 0x000f22000c1e1900 */
[----:B--2---:R-:W-:Y:S01]  /*0880*/  FFMA R11, R14, R11, -R29 ;  /* 0x0000000b0e0b7223 */ /* 0x004fe2000000081d */
[----:B0-----:R-:W-:Y:S02]  /*0890*/  IMAD.WIDE.U32 R16, R4, 0x4, R16 ;  /* 0x0000000404107825 */ /* 0x001fe400078e0010 */
[----:B------:R-:W2:Y:S02]  /*08a0*/  LDG.E R22, desc[UR4][R22.64] ;  /* 0x0000000416167981 */ /* 0x000ea4000c1e1900 */
[C---:B-1----:R-:W-:Y:S02]  /*08b0*/  IMAD.WIDE.U32 R8, R5.reuse, 0x4, R8 ;  /* 0x0000000405087825 */ /* 0x042fe400078e0008 */
[----:B------:R-:W2:Y:S04]  /*08c0*/  LDG.E R18, desc[UR4][R18.64] ;  /* 0x0000000412127981 */ /* 0x000ea8000c1e1900 */
[----:B------:R-:W2:Y:S01]  /*08d0*/  LDG.E R27, desc[UR4][R20.64+0x10] ;  /* 0x00001004141b7981 */ /* 0x000ea2000c1e1900 */
[----:B---3--:R-:W-:-:S03]  /*08e0*/  IMAD.WIDE.U32 R6, R5, 0x4, R6 ;  /* 0x0000000405067825 */ /* 0x008fc600078e0006 */
[----:B------:R-:W-:Y:S01]  /*08f0*/  STG.E desc[UR4][R16.64], R11 ;  /* 0x0000000b10007986 */ /* 0x000fe2000c101904 */
[C---:B-----5:R-:W-:Y:S02]  /*0900*/  IMAD.WIDE.U32 R28, R4.reuse, 0x4, R2 ;  /* 0x00000004041c7825 */ /* 0x060fe400078e0002 */
[----:B------:R-:W0:Y:S01]  /*0910*/  LDC.64 R2, c[0x0][0x3b8] ;  /* 0x0000ee00ff027b82 */ /* 0x000e220000000a00 */
[----:B------:R-:W3:Y:S04]  /*0920*/  LDG.E R9, desc[UR4][R8.64] ;  /* 0x0000000408097981 */ /* 0x000ee8000c1e1900 */
[----:B------:R-:W5:Y:S04]  /*0930*/  LDG.E R6, desc[UR4][R6.64] ;  /* 0x0000000406067981 */ /* 0x000f68000c1e1900 */
[----:B------:R-:W5:Y:S01]  /*0940*/  LDG.E R29, desc[UR4][R28.64] ;  /* 0x000000041c1d7981 */ /* 0x000f62000c1e1900 */
[----:B0-----:R-:W-:-:S04]  /*0950*/  IMAD.WIDE.U32 R2, R4, 0x4, R2 ;  /* 0x0000000404027825 */ /* 0x001fc800078e0002 */
[----:B----4-:R-:W-:-:S04]  /*0960*/  FADD R0, R15, -R0 ;  /* 0x800000000f007221 */ /* 0x010fc80000000000 */
[----:B------:R-:W-:Y:S01]  /*0970*/  FFMA R0, R0, UR8, RZ ;  /* 0x0000000800007c23 */ /* 0x000fe200080000ff */
[----:B------:R-:W-:-:S04]  /*0980*/  FADD R13, R13, -R10 ;  /* 0x8000000a0d0d7221 */ /* 0x000fc80000000000 */
[----:B------:R-:W-:Y:S01]  /*0990*/  FFMA R0, R13, UR9, R0 ;  /* 0x000000090d007c23 */ /* 0x000fe20008000000 */
[----:B--2---:R-:W-:-:S04]  /*09a0*/  FADD R25, R25, -R22 ;  /* 0x8000001619197221 */ /* 0x004fc80000000000 */
[----:B------:R-:W-:Y:S01]  /*09b0*/  FFMA R0, R25, UR10, R0 ;  /* 0x0000000a19007c23 */ /* 0x000fe20008000000 */
[----:B------:R-:W-:-:S04]  /*09c0*/  FADD R27, R27, -R18 ;  /* 0x800000121b1b7221 */ /* 0x000fc80000000000 */
[----:B------:R-:W-:Y:S01]  /*09d0*/  FFMA R0, R27, UR11, R0 ;  /* 0x0000000b1b007c23 */ /* 0x000fe20008000000 */
[----:B---3--:R-:W-:-:S04]  /*09e0*/  FMUL R9, R9, R12 ;  /* 0x0000000c09097220 */ /* 0x008fc80000400000 */
[----:B------:R-:W-:-:S04]  /*09f0*/  FMUL R9, R0, R9 ;  /* 0x0000000900097220 */ /* 0x000fc80000400000 */
[----:B-----5:R-:W-:-:S05]  /*0a00*/  FFMA R9, R6, R29, -R9 ;  /* 0x0000001d06097223 */ /* 0x020fca0000000809 */
[----:B------:R-:W-:Y:S01]  /*0a10*/  STG.E desc[UR4][R2.64], R9 ;  /* 0x0000000902007986 */ /* 0x000fe2000c101904 */
[----:B------:R-:W-:Y:S05]  /*0a20*/  EXIT ;  /* 0x000000000000794d */ /* 0x000fea0003800000 */
        .weak           $__internal_9_$__cuda_sm3x_div_rn_noftz_f32_slowpath
        .type           $__internal_9_$__cuda_sm3x_div_rn_noftz_f32_slowpath,@function
        .size           $__internal_9_$__cuda_sm3x_div_rn_noftz_f32_slowpath,(.L_x_161 - $__internal_9_$__cuda_sm3x_div_rn_noftz_f32_slowpath)
$__internal_9_$__cuda_sm3x_div_rn_noftz_f32_slowpath:
[----:B------:R-:W-:Y:S02]  /*0a30*/  SHF.R.U32.HI R9, RZ, 0x17, R3 ;  /* 0x00000017ff097819 */ /* 0x000fe40000011603 */
[--C-:B------:R-:W-:Y:S02]  /*0a40*/  SHF.R.U32.HI R2, RZ, 0x17, R0.reuse ;  /* 0x00000017ff027819 */ /* 0x100fe40000011600 */
[----:B------:R-:W-:Y:S01]  /*0a50*/  LOP3.LUT R15, R9, 0xff, RZ, 0xc0, !PT ;  /* 0x000000ff090f7812 */ /* 0x000fe200078ec0ff */
[----:B------:R-:W-:Y:S01]  /*0a60*/  IMAD.MOV.U32 R9, RZ, RZ, R0 ;  /* 0x000000ffff097224 */ /* 0x000fe200078e0000 */
[----:B------:R-:W-:Y:S02]  /*0a70*/  LOP3.LUT R2, R2, 0xff, RZ, 0xc0, !PT ;  /* 0x000000ff02027812 */ /* 0x000fe400078ec0ff */
[----:B------:R-:W-:Y:S02]  /*0a80*/  IADD3 R12, PT, PT, R15, -0x1, RZ ;  /* 0xffffffff0f0c7810 */ /* 0x000fe40007ffe0ff */
[----:B------:R-:W-:-:S02]  /*0a90*/  IADD3 R11, PT, PT, R2, -0x1, RZ ;  /* 0xffffffff020b7810 */ /* 0x000fc40007ffe0ff */
[----:B------:R-:W-:-:S04]  /*0aa0*/  ISETP.GT.U32.AND P0, PT, R12, 0xfd, PT ;  /* 0x000000fd0c00780c */ /* 0x000fc80003f04070 */
[----:B------:R-:W-:-:S13]  /*0ab0*/  ISETP.GT.U32.OR P0, PT, R11, 0xfd, P0 ;  /* 0x000000fd0b00780c */ /* 0x000fda0000704470 */
[----:B------:R-:W-:Y:S01]  /*0ac0*/  @!P0 MOV R10, RZ ;  /* 0x000000ff000a8202 */ /* 0x000fe20000000f00 */
        /* <DEDUP_REMOVED lines=19> */
[----:B------:R-:W-:Y:S01]  /*0c00*/  @P0 MOV R10, RZ ;  /* 0x000000ff000a0202 */ /* 0x000fe20000000f00 */
[----:B------:R-:W-:Y:S02]  /*0c10*/  @!P0 IMAD.MOV.U32 R10, RZ, RZ, -0x40 ;  /* 0xffffffc0ff0a8424 */ /* 0x000fe400078e00ff */
[----:B------:R-:W-:Y:S01]  /*0c20*/  @!P1 FFMA R3, R3, 1.84467440737095516160e+19, RZ ;  /* 0x5f80000003039823 */ /* 0x000fe200000000ff */
[----:B------:R-:W-:Y:S02]  /*0c30*/  @!P0 FFMA R9, R0, 1.84467440737095516160e+19, RZ ;  /* 0x5f80000000098823 */ /* 0x000fe400000000ff */
[----:B------:R-:W-:-:S07]  /*0c40*/  @!P1 IADD3 R10, PT, PT, R10, 0x40, RZ ;  /* 0x000000400a0a9810 */ /* 0x000fce0007ffe0ff */
.L_x_123:
[----:B------:R-:W-:-:S04]  /*0c50*/  LEA R12, R15, 0xc0800000, 0x17 ;  /* 0xc08000000f0c7811 */ /* 0x000fc800078eb8ff */
[----:B------:R-:W-:Y:S01]  /*0c60*/  IADD3 R3, PT, PT, -R12, R3, RZ ;  /* 0x000000030c037210 */ /* 0x000fe20007ffe1ff */
[----:B------:R-:W-:-:S03]  /*0c70*/  VIADD R12, R2, 0xffffff81 ;  /* 0xffffff81020c7836 */ /* 0x000fc60000000000 */
[----:B------:R-:W0:Y:S01]  /*0c80*/  MUFU.RCP R11, R3 ;  /* 0x00000003000b7308 */ /* 0x000e220000001000 */
[----:B------:R-:W-:Y:S01]  /*0c90*/  FADD.FTZ R13, -R3, -RZ ;  /* 0x800000ff030d7221 */ /* 0x000fe20000010100 */
[----:B------:R-:W-:-:S03]  /*0ca0*/  IMAD R2, R12, -0x800000, R9 ;  /* 0xff8000000c027824 */ /* 0x000fc600078e0209 */
        /* <DEDUP_REMOVED lines=10> */
[----:B------:R-:W-:-:S04]  /*0d50*/  LOP3.LUT R3, R3, 0xff, RZ, 0xc0, !PT ;  /* 0x000000ff03037812 */ /* 0x000fc800078ec0ff */
[----:B------:R-:W-:-:S05]  /*0d60*/  IADD3 R13, PT, PT, R3, R9, RZ ;  /* 0x00000009030d7210 */ /* 0x000fca0007ffe0ff */
        /* <DEDUP_REMOVED lines=11> */
[C---:B------:R-:W-:Y:S01]  /*0e20*/  IADD3 R12, PT, PT, R13.reuse, 0x20, RZ ;  /* 0x000000200d0c7810 */ /* 0x040fe20007ffe0ff */
[CCC-:B------:R-:W-:Y:S01]  /*0e30*/  FFMA.RM R10, R16.reuse, R14.reuse, R11.reuse ;  /* 0x0000000e100a7223 */ /* 0x1c0fe2000000400b */
[----:B------:R-:W-:Y:S02]  /*0e40*/  ISETP.NE.AND P2, PT, R13, RZ, PT ;  /* 0x000000ff0d00720c */ /* 0x000fe40003f45270 */
[----:B------:R-:W-:Y:S01]  /*0e50*/  LOP3.LUT R9, R3, 0x7fffff, RZ, 0xc0, !PT ;  /* 0x007fffff03097812 */ /* 0x000fe200078ec0ff */
[----:B------:R-:W-:Y:S01]  /*0e60*/  FFMA.RP R3, R16, R14, R11 ;  /* 0x0000000e10037223 */ /* 0x000fe2000000800b */
[----:B------:R-:W-:Y:S02]  /*0e70*/  ISETP.NE.AND P1, PT, R13, RZ, PT ;  /* 0x000000ff0d00720c */ /* 0x000fe40003f25270 */
[----:B------:R-:W-:Y:S02]  /*0e80*/  LOP3.LUT R9, R9, 0x800000, RZ, 0xfc, !PT ;  /* 0x0080000009097812 */ /* 0x000fe400078efcff */
[----:B------:R-:W-:-:S02]  /*0e90*/  IADD3 R11, PT, PT, -R13, RZ, RZ ;  /* 0x000000ff0d0b7210 */ /* 0x000fc40007ffe1ff */
[----:B------:R-:W-:Y:S02]  /*0ea0*/  SHF.L.U32 R12, R9, R12, RZ ;  /* 0x0000000c090c7219 */ /* 0x000fe400000006ff */
[----:B------:R-:W-:Y:S02]  /*0eb0*/  FSETP.NEU.FTZ.AND P0, PT, R3, R10, PT ;  /* 0x0000000a0300720b */ /* 0x000fe40003f1d000 */
[----:B------:R-:W-:Y:S02]  /*0ec0*/  SEL R10, R11, RZ, P2 ;  /* 0x000000ff0b0a7207 */ /* 0x000fe40001000000 */
[----:B------:R-:W-:Y:S02]  /*0ed0*/  ISETP.NE.AND P1, PT, R12, RZ, P1 ;  /* 0x000000ff0c00720c */ /* 0x000fe40000f25270 */
[----:B------:R-:W-:Y:S02]  /*0ee0*/  SHF.R.U32.HI R10, RZ, R10, R9 ;  /* 0x0000000aff0a7219 */ /* 0x000fe40000011609 */
[----:B------:R-:W-:-:S02]  /*0ef0*/  PLOP3.LUT P0, PT, P0, P1, PT, 0xf8, 0x8f ;  /* 0x00000000008f781c */ /* 0x000fc40000703f70 */
[----:B------:R-:W-:Y:S02]  /*0f00*/  SHF.R.U32.HI R12, RZ, 0x1, R10 ;  /* 0x00000001ff0c7819 */ /* 0x000fe4000001160a */
[----:B------:R-:W-:-:S04]  /*0f10*/  SEL R3, RZ, 0x1, !P0 ;  /* 0x00000001ff037807 */ /* 0x000fc80004000000 */
[----:B------:R-:W-:-:S04]  /*0f20*/  LOP3.LUT R3, R3, 0x1, R12, 0xf8, !PT ;  /* 0x0000000103037812 */ /* 0x000fc800078ef80c */
[----:B------:R-:W-:-:S05]  /*0f30*/  LOP3.LUT R3, R3, R10, RZ, 0xc0, !PT ;  /* 0x0000000a03037212 */ /* 0x000fca00078ec0ff */
[----:B------:R-:W-:-:S05]  /*0f40*/  IMAD.IADD R3, R12, 0x1, R3 ;  /* 0x000000010c037824 */ /* 0x000fca00078e0203 */
[----:B------:R-:W-:Y:S01]  /*0f50*/  LOP3.LUT R2, R3, R2, RZ, 0xfc, !PT ;  /* 0x0000000203027212 */ /* 0x000fe200078efcff */
[----:B------:R-:W-:Y:S06]  /*0f60*/  BRA `(.L_x_130) ;  /* 0x0000000000347947 */ /* 0x000fec0003800000 */
.L_x_129:
[----:B------:R-:W-:-:S04]  /*0f70*/  LOP3.LUT R2, R2, 0x80000000, RZ, 0xc0, !PT ;  /* 0x8000000002027812 */ /* 0x000fc800078ec0ff */
[----:B------:R-:W-:Y:S01]  /*0f80*/  LOP3.LUT R2, R2, 0x7f800000, RZ, 0xfc, !PT ;  /* 0x7f80000002027812 */ /* 0x000fe200078efcff */
[----:B------:R-:W-:Y:S06]  /*0f90*/  BRA `(.L_x_130) ;  /* 0x0000000000287947 */ /* 0x000fec0003800000 */
.L_x_128:
[----:B------:R-:W-:Y:S01]  /*0fa0*/  LEA R2, R9, R2, 0x17 ;  /* 0x0000000209027211 */ /* 0x000fe200078eb8ff */
[----:B------:R-:W-:Y:S06]  /*0fb0*/  BRA `(.L_x_130) ;  /* 0x0000000000207947 */ /* 0x000fec0003800000 */
.L_x_127:
[----:B------:R-:W-:-:S04]  /*0fc0*/  LOP3.LUT R2, R3, 0x80000000, R9, 0x48, !PT ;  /* 0x8000000003027812 */ /* 0x000fc800078e4809 */
[----:B------:R-:W-:Y:S01]  /*0fd0*/  LOP3.LUT R2, R2, 0x7f800000, RZ, 0xfc, !PT ;  /* 0x7f80000002027812 */ /* 0x000fe200078efcff */
[----:B------:R-:W-:Y:S06]  /*0fe0*/  BRA `(.L_x_130) ;  /* 0x0000000000147947 */ /* 0x000fec0003800000 */
.L_x_126:
[----:B------:R-:W-:Y:S01]  /*0ff0*/  LOP3.LUT R2, R3, 0x80000000, R9, 0x48, !PT ;  /* 0x8000000003027812 */ /* 0x000fe200078e4809 */
[----:B------:R-:W-:Y:S06]  /*1000*/  BRA `(.L_x_130) ;  /* 0x00000000000c7947 */ /* 0x000fec0003800000 */
.L_x_125:
[----:B------:R-:W0:Y:S01]  /*1010*/  MUFU.RSQ R2, -QNAN ;  /* 0xffc0000000027908 */ /* 0x000e220000001400 */
[----:B------:R-:W-:Y:S05]  /*1020*/  BRA `(.L_x_130) ;  /* 0x0000000000047947 */ /* 0x000fea0003800000 */
.L_x_124:
[----:B------:R-:W-:-:S07]  /*1030*/  FADD.FTZ R2, R0, R3 ;  /* 0x0000000300027221 */ /* 0x000fce0000010000 */
.L_x_130:
[----:B------:R-:W-:-:S04]  /*1040*/  HFMA2 R9, -RZ, RZ, 0, 0 ;  /* 0x00000000ff097431 */ /* 0x000fc800000001ff */
[----:B0-----:R-:W-:Y:S05]  /*1050*/  RET.REL.NODEC R8 `(_Z10update_veliiiiifffPfS_S_S_S_S_S_S_S_S_) ;  /* 0xffffffec08e87950 */ /* 0x001fea0003c3ffff */
.L_x_131:
        /* <DEDUP_REMOVED lines=10> */
.L_x_161:


//--------------------- .text._Z10add_sourcefffiiiifffiiiiPfS_ --------------------------
	.section	.text._Z10add_sourcefffiiiifffiiiiPfS_,"ax",@progbits
	.align	128
        .global         _Z10add_sourcefffiiiifffiiiiPfS_
        .type           _Z10add_sourcefffiiiifffiiiiPfS_,@function
        .size           _Z10add_sourcefffiiiifffiiiiPfS_,(.L_x_163 - _Z10add_sourcefffiiiifffiiiiPfS_)
        .other          _Z10add_sourcefffiiiifffiiiiPfS_,@"STO_CUDA_ENTRY STV_DEFAULT"
_Z10add_sourcefffiiiifffiiiiPfS_:
.text._Z10add_sourcefffiiiifffiiiiPfS_:
[----:B------:R-:W-:Y:S08]  /*0000*/  LDC R1, c[0x0][0x37c] ;  /* 0x0000df00ff017b82 */ /* 0x000ff00000000800 */
[----:B------:R-:W0:Y:S02]  /*0010*/  LDC R5, c[0x0][0x3a4] ;  /* 0x0000e900ff057b82 */ /* 0x000e240000000800 */
[----:B0-----:R-:W-:-:S05]  /*0020*/  VIADD R0, R5, 0x1800000 ;  /* 0x0180000005007836 */ /* 0x001fca0000000000 */
[----:B------:R-:W-:-:S04]  /*0030*/  LOP3.LUT R0, R0, 0x7f800000, RZ, 0xc0, !PT ;  /* 0x7f80000000007812 */ /* 0x000fc800078ec0ff */
[----:B------:R-:W-:-:S13]  /*0040*/  ISETP.GT.U32.AND P0, PT, R0, 0x1ffffff, PT ;  /* 0x01ffffff0000780c */ /* 0x000fda0003f04070 */
[----:B------:R-:W-:Y:S05]  /*0050*/  @P0 BRA `(.L_x_132) ;  /* 0x00000000000c0947 */ /* 0x000fea0003800000 */
[----:B------:R-:W-:-:S07]  /*0060*/  MOV R2, 0x80 ;  /* 0x0000008000027802 */ /* 0x000fce0000000f00 */
[----:B------:R-:W-:Y:S05]  /*0070*/  CALL.REL.NOINC `($__internal_11_$__cuda_sm20_rcp_rn_f32_slowpath) ;  /* 0x0000001800647944 */ /* 0x000fea0003c00000 */
[----:B------:R-:W-:Y:S05]  /*0080*/  BRA `(.L_x_133) ;  /* 0x0000000000107947 */ /* 0x000fea0003800000 */
.L_x_132:
[----:B------:R-:W0:Y:S02]  /*0090*/  MUFU.RCP R0, R5 ;  /* 0x0000000500007308 */ /* 0x000e240000001000 */
[----:B0-----:R-:W-:-:S04]  /*00a0*/  FFMA R2, R0, R5, -1 ;  /* 0xbf80000000027423 */ /* 0x001fc80000000005 */
[----:B------:R-:W-:-:S04]  /*00b0*/  FADD.FTZ R3, -R2, -RZ ;  /* 0x800000ff02037221 */ /* 0x000fc80000010100 */
[----:B------:R-:W-:-:S07]  /*00c0*/  FFMA R0, R0, R3, R0 ;  /* 0x0000000300007223 */ /* 0x000fce0000000000 */
.L_x_133:
[----:B------:R-:W0:Y:S01]  /*00d0*/  LDCU UR5, c[0x0][0x3a8] ;  /* 0x00007500ff0577ac */ /* 0x000e220008000800 */
[----:B------:R-:W1:Y:S01]  /*00e0*/  LDCU UR4, c[0x0][0x3a0] ;  /* 0x00007400ff0477ac */ /* 0x000e620008000800 */
[----:B0-----:R-:W-:Y:S01]  /*00f0*/  UISETP.NE.AND UP0, UPT, UR5, 0x3, UPT ;  /* 0x000000030500788c */ /* 0x001fe2000bf05270 */
[----:B-1----:R-:W-:-:S08]  /*0100*/  FADD R4, -R0, UR4 ;  /* 0x0000000400047e21 */ /* 0x002fd00008000100 */
[----:B------:R-:W-:Y:S05]  /*0110*/  BRA.U !UP0, `(.L_x_134) ;  /* 0x0000000908c47547 */ /* 0x000fea000b800000 */
[----:B------:R-:W-:-:S09]  /*0120*/  UISETP.NE.AND UP0, UPT, UR5, 0x2, UPT ;  /* 0x000000020500788c */ /* 0x000fd2000bf05270 */
[----:B------:R-:W-:Y:S05]  /*0130*/  BRA.U !UP0, `(.L_x_135) ;  /* 0x00000005082c7547 */ /* 0x000fea000b800000 */
[----:B------:R-:W-:Y:S01]  /*0140*/  UISETP.NE.AND UP0, UPT, UR5, 0x1, UPT ;  /* 0x000000010500788c */ /* 0x000fe2000bf05270 */
[----:B------:R-:W-:-:S08]  /*0150*/  IMAD.MOV.U32 R2, RZ, RZ, RZ ;  /* 0x000000ffff027224 */ /* 0x000fd000078e00ff */
[----:B------:R-:W-:Y:S05]  /*0160*/  BRA.U UP0, `(.L_x_136) ;  /* 0x00000011001c7547 */ /* 0x000fea000b800000 */
[----:B------:R-:W0:Y:S01]  /*0170*/  LDCU UR4, c[0x0][0x3a4] ;  /* 0x00007480ff0477ac */ /* 0x000e220008000800 */
[----:B------:R-:W-:Y:S01]  /*0180*/  MOV R5, 0x3ff71547 ;  /* 0x3ff7154700057802 */ /* 0x000fe20000000f00 */
[----:B------:R-:W-:Y:S01]  /*0190*/  UMOV UR5, 0x4023bd3c ;  /* 0x4023bd3c00057882 */ /* 0x000fe20000000000 */
[----:B0-----:R-:W-:Y:S01]  /*01a0*/  FMUL R4, R4, UR4 ;  /* 0x0000000404047c20 */ /* 0x001fe20008400000 */
[----:B------:R-:W-:-:S03]  /*01b0*/  UMOV UR4, 0xc99e70c6 ;  /* 0xc99e70c600047882 */ /* 0x000fc60000000000 */
[----:B------:R-:W-:Y:S01]  /*01c0*/  FMUL R6, R4, R4 ;  /* 0x0000000404067220 */ /* 0x000fe20000400000 */
[----:B------:R-:W-:-:S05]  /*01d0*/  IMAD.MOV.U32 R4, RZ, RZ, 0x652b82fe ;  /* 0x652b82feff047424 */ /* 0x000fca00078e00ff */
[----:B------:R-:W0:Y:S02]  /*01e0*/  F2F.F64.F32 R6, R6 ;  /* 0x0000000600067310 */ /* 0x000e240000201800 */
[----:B0-----:R-:W-:Y:S01]  /*01f0*/  DMUL R2, R6, -UR4 ;  /* 0x8000000406027c28 */ /* 0x001fe20008000000 */
[----:B------:R-:W-:Y:S01]  /*0200*/  UMOV UR4, 0xfefa39ef ;  /* 0xfefa39ef00047882 */ /* 0x000fe20000000000 */
[----:B------:R-:W-:-:S06]  /*0210*/  UMOV UR5, 0x3fe62e42 ;  /* 0x3fe62e4200057882 */ /* 0x000fcc0000000000 */
[----:B------:R-:W-:Y:S02]  /*0220*/  DFMA R4, R2, R4, 6.75539944105574400000e+15 ;  /* 0x433800000204742b */ /* 0x000fe40000000004 */
[----:B------:R-:W-:-:S06]  /*0230*/  FSETP.GEU.AND P0, PT, |R3|, 4.1917929649353027344, PT ;  /* 0x4086232b0300780b */ /* 0x000fcc0003f0e200 */
[----:B------:R-:W-:-:S08]  /*0240*/  DADD R8, R4, -6.75539944105574400000e+15 ;  /* 0xc338000004087429 */ /* 0x000fd00000000000 */
        /* <DEDUP_REMOVED lines=34> */
[----:B------:R-:W-:Y:S01]  /*0470*/  DFMA R10, R8, R10, 1 ;  /* 0x3ff00000080a742b */ /* 0x000fe2000000000a */
[----:B------:R-:W-:Y:S01]  /*0480*/  IMAD.MOV.U32 R8, RZ, RZ, -0x36618f3a ;  /* 0xc99e70c6ff087424 */ /* 0x000fe200078e00ff */
[----:B------:R-:W-:-:S06]  /*0490*/  MOV R9, 0x4033bd3c ;  /* 0x4033bd3c00097802 */ /* 0x000fcc0000000f00 */
[----:B------:R-:W-:Y:S02]  /*04a0*/  DFMA R8, R6, -R8, 1 ;  /* 0x3ff000000608742b */ /* 0x000fe40000000808 */
[----:B------:R-:W-:Y:S02]  /*04b0*/  IMAD R7, R4, 0x100000, R11 ;  /* 0x0010000004077824 */ /* 0x000fe400078e020b */
[----:B------:R-:W-:Y:S01]  /*04c0*/  IMAD.MOV.U32 R6, RZ, RZ, R10 ;  /* 0x000000ffff067224 */ /* 0x000fe200078e000a */
[----:B------:R-:W-:Y:S06]  /*04d0*/  @!P0 BRA `(.L_x_137) ;  /* 0x0000000000388947 */ /* 0x000fec0003800000 */
[----:B------:R-:W-:Y:S01]  /*04e0*/  FSETP.GEU.AND P1, PT, |R3|, 4.2275390625, PT ;  /* 0x408748000300780b */ /* 0x000fe20003f2e200 */
[C---:B------:R-:W-:Y:S02]  /*04f0*/  DADD R6, R2.reuse, +INF ;  /* 0x7ff0000002067429 */ /* 0x040fe40000000000 */
[----:B------:R-:W-:-:S08]  /*0500*/  DSETP.GEU.AND P0, PT, R2, RZ, PT ;  /* 0x000000ff0200722a */ /* 0x000fd00003f0e000 */
[----:B------:R-:W-:Y:S02]  /*0510*/  FSEL R6, R6, RZ, P0 ;  /* 0x000000ff06067208 */ /* 0x000fe40000000000 */
[----:B------:R-:W-:Y:S01]  /*0520*/  FSEL R7, R7, RZ, P0 ;  /* 0x000000ff07077208 */ /* 0x000fe20000000000 */
[----:B------:R-:W-:Y:S06]  /*0530*/  @P1 BRA `(.L_x_137) ;  /* 0x0000000000201947 */ /* 0x000fec0003800000 */
[----:B------:R-:W-:Y:S01]  /*0540*/  LEA.HI R2, R4, R4, RZ, 0x1 ;  /* 0x0000000404027211 */ /* 0x000fe200078f08ff */
[----:B------:R-:W-:-:S03]  /*0550*/  IMAD.MOV.U32 R6, RZ, RZ, R10 ;  /* 0x000000ffff067224 */ /* 0x000fc600078e000a */
[----:B------:R-:W-:-:S05]  /*0560*/  SHF.R.S32.HI R7, RZ, 0x1, R2 ;  /* 0x00000001ff077819 */ /* 0x000fca0000011402 */
[----:B------:R-:W-:Y:S01]  /*0570*/  IMAD.IADD R2, R4, 0x1, -R7 ;  /* 0x0000000104027824 */ /* 0x000fe200078e0a07 */
[----:B------:R-:W-:-:S04]  /*0580*/  LEA R7, R7, R11, 0x14 ;  /* 0x0000000b07077211 */ /* 0x000fc800078ea0ff */
[----:B------:R-:W-:Y:S01]  /*0590*/  LEA R3, R2, 0x3ff00000, 0x14 ;  /* 0x3ff0000002037811 */ /* 0x000fe200078ea0ff */
[----:B------:R-:W-:-:S06]  /*05a0*/  IMAD.MOV.U32 R2, RZ, RZ, RZ ;  /* 0x000000ffff027224 */ /* 0x000fcc00078e00ff */
[----:B------:R-:W-:-:S11]  /*05b0*/  DMUL R6, R6, R2 ;  /* 0x0000000206067228 */ /* 0x000fd60000000000 */
.L_x_137:
[----:B------:R-:W-:-:S06]  /*05c0*/  DMUL R8, R8, R6 ;  /* 0x0000000608087228 */ /* 0x000fcc0000000000 */
[----:B------:R0:W1:Y:S01]  /*05d0*/  F2F.F32.F64 R2, R8 ;  /* 0x0000000800027310 */ /* 0x0000620000301000 */
[----:B------:R-:W-:Y:S05]  /*05e0*/  BRA `(.L_x_136) ;  /* 0x0000000800fc7947 */ /* 0x000fea0003800000 */
.L_x_135:
[----:B------:R-:W0:Y:S01]  /*05f0*/  MUFU.RCP64H R3, 1.799999237060546875 ;  /* 0x3ffccccc00037908 */ /* 0x000e220000001800 */
[----:B------:R-:W-:Y:S01]  /*0600*/  IMAD.MOV.U32 R6, RZ, RZ, -0x33333333 ;  /* 0xcccccccdff067424 */ /* 0x000fe200078e00ff */
[----:B------:R-:W-:Y:S01]  /*0610*/  MOV R7, 0x3ffccccc ;  /* 0x3ffccccc00077802 */ /* 0x000fe20000000f00 */
[----:B------:R-:W-:Y:S01]  /*0620*/  IMAD.MOV.U32 R2, RZ, RZ, RZ ;  /* 0x000000ffff027224 */ /* 0x000fe200078e00ff */
[----:B------:R-:W-:Y:S01]  /*0630*/  UMOV UR4, 0x99999998 ;  /* 0x9999999800047882 */ /* 0x000fe20000000000 */
[----:B------:R-:W-:Y:S01]  /*0640*/  UMOV UR5, 0x3fc99999 ;  /* 0x3fc9999900057882 */ /* 0x000fe20000000000 */
[----:B------:R-:W-:Y:S01]  /*0650*/  IMAD.MOV.U32 R10, RZ, RZ, -0x748574fc ;  /* 0x8b7a8b04ff0a7424 */ /* 0x000fe200078e00ff */
[----:B------:R-:W-:Y:S01]  /*0660*/  UMOV UR6, 0x3ae80f1e ;  /* 0x3ae80f1e00067882 */ /* 0x000fe20000000000 */
[----:B------:R-:W-:Y:S01]  /*0670*/  IMAD.MOV.U32 R11, RZ, RZ, 0x3ed0ee25 ;  /* 0x3ed0ee25ff0b7424 */ /* 0x000fe200078e00ff */
[----:B------:R-:W-:Y:S01]  /*0680*/  UMOV UR7, 0x3eb1380b ;  /* 0x3eb1380b00077882 */ /* 0x000fe20000000000 */
[----:B------:R-:W-:Y:S01]  /*0690*/  MOV R16, 0xfefa39ef ;  /* 0xfefa39ef00107802 */ /* 0x000fe20000000f00 */
[----:B------:R-:W-:Y:S01]  /*06a0*/  IMAD.MOV.U32 R17, RZ, RZ, 0x3fe62e42 ;  /* 0x3fe62e42ff117424 */ /* 0x000fe200078e00ff */
[----:B------:R-:W-:Y:S01]  /*06b0*/  UMOV UR8, 0x0 ;  /* 0x0000000000087882 */ /* 0x000fe20000000000 */
[----:B------:R-:W-:Y:S01]  /*06c0*/  UMOV UR9, 0x40080000 ;  /* 0x4008000000097882 */ /* 0x000fe20000000000 */
[----:B------:R-:W1:Y:S01]  /*06d0*/  LDC R5, c[0x0][0x3a4] ;  /* 0x0000e900ff057b82 */ /* 0x000e620000000800 */
[----:B0-----:R-:W-:-:S08]  /*06e0*/  DFMA R6, R2, -R6, 1 ;  /* 0x3ff000000206742b */ /* 0x001fd00000000806 */
[----:B------:R-:W-:-:S08]  /*06f0*/  DFMA R6, R6, R6, R6 ;  /* 0x000000060606722b */ /* 0x000fd00000000006 */
[----:B------:R-:W-:-:S08]  /*0700*/  DFMA R2, R2, R6, R2 ;  /* 0x000000060202722b */ /* 0x000fd00000000002 */
[----:B------:R-:W-:-:S08]  /*0710*/  DMUL R6, R2, -UR4 ;  /* 0x8000000402067c28 */ /* 0x000fd00008000000 */
[----:B------:R-:W-:-:S08]  /*0720*/  DFMA R6, R2, -UR4, R6 ;  /* 0x8000000402067c2b */ /* 0x000fd00008000006 */
[C---:B------:R-:W-:Y:S02]  /*0730*/  DMUL R8, R6.reuse, R6 ;  /* 0x0000000606087228 */ /* 0x040fe40000000000 */
[----:B------:R-:W-:-:S06]  /*0740*/  DADD R12, -R6, -UR4 ;  /* 0x80000004060c7e29 */ /* 0x000fcc0008000100 */
[----:B------:R-:W-:Y:S01]  /*0750*/  DFMA R10, R8, UR6, R10 ;  /* 0x00000006080a7c2b */ /* 0x000fe2000800000a */
[----:B------:R-:W-:Y:S01]  /*0760*/  UMOV UR6, 0x9f02676f ;  /* 0x9f02676f00067882 */ /* 0x000fe20000000000 */
[----:B------:R-:W-:Y:S01]  /*0770*/  UMOV UR7, 0x3ef3b266 ;  /* 0x3ef3b26600077882 */ /* 0x000fe20000000000 */
[----:B------:R-:W-:-:S05]  /*0780*/  DADD R14, R12, R12 ;  /* 0x000000000c0e7229 */ /* 0x000fca000000000c */
[----:B------:R-:W-:Y:S01]  /*0790*/  DFMA R10, R8, R10, UR6 ;  /* 0x00000006080a7e2b */ /* 0x000fe2000800000a */
[----:B------:R-:W-:Y:S01]  /*07a0*/  UMOV UR6, 0xa9ab0956 ;  /* 0xa9ab095600067882 */ /* 0x000fe20000000000 */
[----:B------:R-:W-:Y:S01]  /*07b0*/  UMOV UR7, 0x3f1745cb ;  /* 0x3f1745cb00077882 */ /* 0x000fe20000000000 */
[----:B------:R-:W-:Y:S01]  /*07c0*/  DFMA R14, -R6, -UR4, R14 ;  /* 0x80000004060e7c2b */ /* 0x000fe2000800010e */
[----:B------:R-:W-:Y:S01]  /*07d0*/  UMOV UR4, 0x542fe938 ;  /* 0x542fe93800047882 */ /* 0x000fe20000000000 */
[----:B------:R-:W-:-:S03]  /*07e0*/  UMOV UR5, 0x400921fb ;  /* 0x400921fb00057882 */ /* 0x000fc60000000000 */
[----:B------:R-:W-:Y:S01]  /*07f0*/  DFMA R10, R8, R10, UR6 ;  /* 0x00000006080a7e2b */ /* 0x000fe2000800000a */
[----:B------:R-:W-:Y:S01]  /*0800*/  UMOV UR6, 0x2d1b5154 ;  /* 0x2d1b515400067882 */ /* 0x000fe20000000000 */
[----:B------:R-:W-:Y:S01]  /*0810*/  UMOV UR7, 0x3f3c71c7 ;  /* 0x3f3c71c700077882 */ /* 0x000fe20000000000 */
[----:B------:R-:W-:Y:S01]  /*0820*/  DMUL R14, R2, R14 ;  /* 0x0000000e020e7228 */ /* 0x000fe20000000000 */
[----:B------:R-:W-:Y:S02]  /*0830*/  IMAD.MOV.U32 R2, RZ, RZ, 0x3b39803f ;  /* 0x3b39803fff027424 */ /* 0x000fe400078e00ff */
[----:B------:R-:W-:Y:S02]  /*0840*/  IMAD.MOV.U32 R3, RZ, RZ, 0x3c7abc9e ;  /* 0x3c7abc9eff037424 */ /* 0x000fe400078e00ff */
        /* <DEDUP_REMOVED lines=9> */
[----:B------:R-:W-:-:S05]  /*08e0*/  DFMA R10, R16, -UR8, R6 ;  /* 0x80000008100a7c2b */ /* 0x000fca0008000006 */
[----:B------:R-:W-:-:S03]  /*08f0*/  DFMA R12, R8, R12, UR6 ;  /* 0x00000006080c7e2b */ /* 0x000fc6000800000c */
[----:B------:R-:W-:-:S05]  /*0900*/  DFMA R16, -R16, -3, R10 ;  /* 0xc00800001010782b */ /* 0x000fca000000010a */
[----:B------:R-:W-:-:S03]  /*0910*/  DMUL R12, R8, R12 ;  /* 0x0000000c080c7228 */ /* 0x000fc60000000000 */
[----:B------:R-:W-:-:S05]  /*0920*/  DADD R16, -R6, R16 ;  /* 0x0000000006107229 */ /* 0x000fca0000000110 */
[----:B------:R-:W-:Y:S01]  /*0930*/  DFMA R12, R6, R12, R14 ;  /* 0x0000000c060c722b */ /* 0x000fe2000000000e */
[----:B------:R-:W-:-:S07]  /*0940*/  MOV R6, 0x1 ;  /* 0x0000000100067802 */ /* 0x000fce0000000f00 */
[----:B------:R-:W-:-:S08]  /*0950*/  DADD R12, R12, -R16 ;  /* 0x000000000c0c7229 */ /* 0x000fd00000000810 */
[----:B------:R-:W-:Y:S01]  /*0960*/  DFMA R12, R2, -UR8, R12 ;  /* 0x80000008020c7c2b */ /* 0x000fe2000800000c */
[----:B-1----:R-:W-:-:S04]  /*0970*/  FMUL R2, R5, -4 ;  /* 0xc080000005027820 */ /* 0x002fc80000400000 */
[----:B------:R-:W-:-:S03]  /*0980*/  FMUL R5, R2, R5 ;  /* 0x0000000502057220 */ /* 0x000fc60000400000 */
[----:B------:R-:W-:Y:S01]  /*0990*/  DADD R10, R10, R12 ;  /* 0x000000000a0a7229 */ /* 0x000fe2000000000c */
[----:B------:R-:W0:Y:S08]  /*09a0*/  F2F.F64.F32 R2, R5 ;  /* 0x0000000500027310 */ /* 0x000e300000201800 */
[----:B------:R-:W1:Y:S01]  /*09b0*/  MUFU.RCP64H R7, R11 ;  /* 0x0000000b00077308 */ /* 0x000e620000001800 */
[----:B0-----:R-:W-:-:S02]  /*09c0*/  DMUL R2, R2, UR4 ;  /* 0x0000000402027c28 */ /* 0x001fc40008000000 */
[----:B-1----:R-:W-:-:S08]  /*09d0*/  DFMA R8, -R10, R6, 1 ;  /* 0x3ff000000a08742b */ /* 0x002fd00000000106 */
[----:B------:R-:W-:-:S08]  /*09e0*/  DFMA R8, R8, R8, R8 ;  /* 0x000000080808722b */ /* 0x000fd00000000008 */
[----:B------:R-:W-:Y:S02]  /*09f0*/  DFMA R8, R6, R8, R6 ;  /* 0x000000080608722b */ /* 0x000fe40000000006 */
[----:B------:R-:W-:-:S06]  /*0a00*/  DMUL R6, R2, -UR4 ;  /* 0x8000000402067c28 */ /* 0x000fcc0008000000 */
[----:B------:R-:W-:-:S04]  /*0a10*/  DFMA R12, -R10, R8, 1 ;  /* 0x3ff000000a0c742b */ /* 0x000fc80000000108 */
[----:B------:R-:W-:-:S04]  /*0a20*/  FSETP.GEU.AND P1, PT, |R7|, 6.5827683646048100446e-37, PT ;  /* 0x036000000700780b */ /* 0x000fc80003f2e200 */
[----:B------:R-:W-:-:S08]  /*0a30*/  DFMA R12, R8, R12, R8 ;  /* 0x0000000c080c722b */ /* 0x000fd00000000008 */
[----:B------:R-:W-:-:S08]  /*0a40*/  DMUL R2, R6, R12 ;  /* 0x0000000c06027228 */ /* 0x000fd00000000000 */
[----:B------:R-:W-:-:S08]  /*0a50*/  DFMA R8, -R10, R2, R6 ;  /* 0x000000020a08722b */ /* 0x000fd00000000106 */
[----:B------:R-:W-:-:S10]  /*0a60*/  DFMA R2, R12, R8, R2 ;  /* 0x000000080c02722b */ /* 0x000fd40000000002 */
[----:B------:R-:W-:-:S05]  /*0a70*/  FFMA R5, RZ, R11, R3 ;  /* 0x0000000bff057223 */ /* 0x000fca0000000003 */
[----:B------:R-:W-:-:S13]  /*0a80*/  FSETP.GT.AND P0, PT, |R5|, 1.469367938527859385e-39, PT ;  /* 0x001000000500780b */ /* 0x000fda0003f04200 */
[----:B------:R-:W-:Y:S05]  /*0a90*/  @P0 BRA P1, `(.L_x_138) ;  /* 0x0000000000100947 */ /* 0x000fea0000800000 */
[----:B------:R-:W-:Y:S01]  /*0aa0*/  IMAD.MOV.U32 R5, RZ, RZ, R6 ;  /* 0x000000ffff057224 */ /* 0x000fe200078e0006 */
[----:B------:R-:W-:Y:S01]  /*0ab0*/  MOV R12, 0xae0 ;  /* 0x00000ae0000c7802 */ /* 0x000fe20000000f00 */
[----:B------:R-:W-:-:S07]  /*0ac0*/  IMAD.MOV.U32 R16, RZ, RZ, R7 ;  /* 0x000000ffff107224 */ /* 0x000fce00078e0007 */
[----:B------:R-:W-:Y:S05]  /*0ad0*/  CALL.REL.NOINC `($__internal_10_$__cuda_sm20_div_rn_f64_full) ;  /* 0x0000000800507944 */ /* 0x000fea0003c00000 */
.L_x_138:
[----:B------:R-:W0:Y:S01]  /*0ae0*/  F2F.F32.F64 R3, R2 ;  /* 0x0000000200037310 */ /* 0x000e220000301000 */
[----:B------:R-:W-:Y:S01]  /*0af0*/  IMAD.MOV.U32 R6, RZ, RZ, 0x3bbb989d ;  /* 0x3bbb989dff067424 */ /* 0x000fe200078e00ff */
[----:B------:R-:W-:Y:S01]  /*0b00*/  MOV R7, 0x437c0000 ;  /* 0x437c000000077802 */ /* 0x000fe20000000f00 */
[----:B------:R-:W-:Y:S01]  /*0b10*/  UMOV UR4, 0xc99e70c6 ;  /* 0xc99e70c600047882 */ /* 0x000fe20000000000 */
[----:B------:R-:W-:Y:S01]  /*0b20*/  UMOV UR5, 0x4033bd3c ;  /* 0x4033bd3c00057882 */ /* 0x000fe20000000000 */
[----:B0-----:R-:W-:-:S04]  /*0b30*/  FMUL R5, R4, R3 ;  /* 0x0000000304057220 */ /* 0x001fc80000400000 */
[----:B------:R-:W-:-:S04]  /*0b40*/  FMUL R5, R4, R5 ;  /* 0x0000000504057220 */ /* 0x000fc80000400000 */
[----:B------:R-:W-:-:S04]  /*0b50*/  FFMA.SAT R6, R5, R6, 0.5 ;  /* 0x3f00000005067423 */ /* 0x000fc80000002006 */
[----:B------:R-:W-:-:S04]  /*0b60*/  FFMA.RM R6, R6, R7, 12582913 ;  /* 0x4b40000106067423 */ /* 0x000fc80000004007 */
[C---:B------:R-:W-:Y:S01]  /*0b70*/  FADD R8, R6.reuse, -12583039 ;  /* 0xcb40007f06087421 */ /* 0x040fe20000000000 */
[----:B------:R-:W-:-:S03]  /*0b80*/  IMAD.SHL.U32 R6, R6, 0x800000, RZ ;  /* 0x0080000006067824 */ /* 0x000fc600078e00ff */
[----:B------:R-:W-:-:S04]  /*0b90*/  FFMA R8, R5, 1.4426950216293334961, -R8 ;  /* 0x3fb8aa3b05087823 */ /* 0x000fc80000000808 */
[----:B------:R-:W-:Y:S02]  /*0ba0*/  FFMA R8, R5, 1.925963033500011079e-08, R8 ;  /* 0x32a5706005087823 */ /* 0x000fe40000000008 */
[----:B------:R-:W0:Y:S08]  /*0bb0*/  F2F.F64.F32 R4, R4 ;  /* 0x0000000400047310 */ /* 0x000e300000201800 */
[----:B------:R-:W1:Y:S01]  /*0bc0*/  MUFU.EX2 R7, R8 ;  /* 0x0000000800077308 */ /* 0x000e620000000800 */
[----:B0-----:R-:W-:Y:S01]  /*0bd0*/  DMUL R2, R4, -UR4 ;  /* 0x8000000404027c28 */ /* 0x001fe20008000000 */
[----:B-1----:R-:W-:-:S06]  /*0be0*/  FMUL R6, R6, R7 ;  /* 0x0000000706067220 */ /* 0x002fcc0000400000 */
[----:B------:R-:W0:Y:S02]  /*0bf0*/  F2F.F64.F32 R6, R6 ;  /* 0x0000000600067310 */ /* 0x000e240000201800 */
[----:B0-----:R-:W-:-:S10]  /*0c00*/  DMUL R2, R2, R6 ;  /* 0x0000000602027228 */ /* 0x001fd40000000000 */
[----:B------:R2:W3:Y:S01]  /*0c10*/  F2F.F32.F64 R2, R2 ;  /* 0x0000000200027310 */ /* 0x0004e20000301000 */
[----:B------:R-:W-:Y:S05]  /*0c20*/  BRA `(.L_x_136) ;  /* 0x00000004006c7947 */ /* 0x000fea0003800000 */
.L_x_134:
[----:B------:R-:W0:Y:S01]  /*0c30*/  MUFU.RCP64H R3, 1.799999237060546875 ;  /* 0x3ffccccc00037908 */ /* 0x000e220000001800 */
[----:B------:R-:W-:Y:S01]  /*0c40*/  IMAD.MOV.U32 R6, RZ, RZ, -0x33333333 ;  /* 0xcccccccdff067424 */ /* 0x000fe200078e00ff */
[----:B------:R-:W-:Y:S01]  /*0c50*/  MOV R2, RZ ;  /* 0x000000ff00027202 */ /* 0x000fe20000000f00 */
[----:B------:R-:W-:Y:S01]  /*0c60*/  IMAD.MOV.U32 R7, RZ, RZ, 0x3ffccccc ;  /* 0x3ffcccccff077424 */ /* 0x000fe200078e00ff */
        /* <DEDUP_REMOVED lines=13> */
[----:B------:R-:W-:Y:S01]  /*0d40*/  DFMA R2, R2, R6, R2 ;  /* 0x000000060202722b */ /* 0x000fe20000000002 */
[----:B-1----:R-:W-:-:S07]  /*0d50*/  FMUL R5, R5, R5 ;  /* 0x0000000505057220 */ /* 0x002fce0000400000 */
        /* <DEDUP_REMOVED lines=18> */
[----:B------:R-:W-:Y:S01]  /*0e80*/  IMAD.MOV.U32 R2, RZ, RZ, 0x3b39803f ;  /* 0x3b39803fff027424 */ /* 0x000fe200078e00ff */
[----:B------:R-:W-:-:S03]  /*0e90*/  MOV R3, 0x3c7abc9e ;  /* 0x3c7abc9e00037802 */ /* 0x000fc60000000f00 */
        /* <DEDUP_REMOVED lines=12> */
[----:B------:R-:W-:Y:S01]  /*0f60*/  DMUL R12, R6, R12 ;  /* 0x0000000c060c7228 */ /* 0x000fe20000000000 */
[----:B------:R-:W-:Y:S02]  /*0f70*/  IMAD.MOV.U32 R6, RZ, RZ, 0x1 ;  /* 0x00000001ff067424 */ /* 0x000fe400078e00ff */
[----:B------:R-:W-:-:S05]  /*0f80*/  DADD R16, -R8, R16 ;  /* 0x0000000008107229 */ /* 0x000fca0000000110 */
[----:B------:R-:W-:-:S08]  /*0f90*/  DFMA R12, R8, R12, R14 ;  /* 0x0000000c080c722b */ /* 0x000fd0000000000e */
[----:B------:R-:W-:-:S08]  /*0fa0*/  DADD R12, R12, -R16 ;  /* 0x000000000c0c7229 */ /* 0x000fd00000000810 */
[----:B------:R-:W-:-:S08]  /*0fb0*/  DFMA R2, R2, -UR8, R12 ;  /* 0x8000000802027c2b */ /* 0x000fd0000800000c */
[----:B------:R-:W-:Y:S02]  /*0fc0*/  DADD R10, R10, R2 ;  /* 0x000000000a0a7229 */ /* 0x000fe40000000002 */
[----:B------:R-:W0:Y:S08]  /*0fd0*/  F2F.F64.F32 R2, R5 ;  /* 0x0000000500027310 */ /* 0x000e300000201800 */
[----:B------:R-:W1:Y:S01]  /*0fe0*/  MUFU.RCP64H R7, R11 ;  /* 0x0000000b00077308 */ /* 0x000e620000001800 */
[----:B0-----:R-:W-:-:S02]  /*0ff0*/  DMUL R2, R2, -UR4 ;  /* 0x8000000402027c28 */ /* 0x001fc40008000000 */
        /* <DEDUP_REMOVED lines=14> */
[----:B------:R-:W-:Y:S02]  /*10e0*/  MOV R16, R7 ;  /* 0x0000000700107202 */ /* 0x000fe40000000f00 */
[----:B------:R-:W-:-:S07]  /*10f0*/  MOV R12, 0x1110 ;  /* 0x00001110000c7802 */ /* 0x000fce0000000f00 */
[----:B------:R-:W-:Y:S05]  /*1100*/  CALL.REL.NOINC `($__internal_10_$__cuda_sm20_div_rn_f64_full) ;  /* 0x0000000000c47944 */ /* 0x000fea0003c00000 */
.L_x_139:
[----:B------:R-:W0:Y:S01]  /*1110*/  F2F.F32.F64 R3, R2 ;  /* 0x0000000200037310 */ /* 0x000e220000301000 */
[----:B------:R-:W-:Y:S02]  /*1120*/  IMAD.MOV.U32 R6, RZ, RZ, 0x3bbb989d ;  /* 0x3bbb989dff067424 */ /* 0x000fe400078e00ff */
[----:B------:R-:W-:Y:S02]  /*1130*/  IMAD.MOV.U32 R7, RZ, RZ, 0x437c0000 ;  /* 0x437c0000ff077424 */ /* 0x000fe400078e00ff */
[----:B0-----:R-:W-:-:S04]  /*1140*/  FMUL R5, R4, R3 ;  /* 0x0000000304057220 */ /* 0x001fc80000400000 */
[----:B------:R-:W-:-:S04]  /*1150*/  FMUL R5, R4, R5 ;  /* 0x0000000504057220 */ /* 0x000fc80000400000 */
[----:B------:R-:W-:-:S04]  /*1160*/  FFMA.SAT R4, R5, R6, 0.5 ;  /* 0x3f00000005047423 */ /* 0x000fc80000002006 */
[----:B------:R-:W-:-:S04]  /*1170*/  FFMA.RM R4, R4, R7, 12582913 ;  /* 0x4b40000104047423 */ /* 0x000fc80000004007 */
[C---:B------:R-:W-:Y:S01]  /*1180*/  FADD R6, R4.reuse, -12583039 ;  /* 0xcb40007f04067421 */ /* 0x040fe20000000000 */
[----:B------:R-:W-:-:S03]  /*1190*/  SHF.L.U32 R2, R4, 0x17, RZ ;  /* 0x0000001704027819 */ /* 0x000fc600000006ff */
[----:B------:R-:W-:-:S04]  /*11a0*/  FFMA R6, R5, 1.4426950216293334961, -R6 ;  /* 0x3fb8aa3b05067823 */ /* 0x000fc80000000806 */
[----:B------:R-:W-:-:S04]  /*11b0*/  FFMA R6, R5, 1.925963033500011079e-08, R6 ;  /* 0x32a5706005067823 */ /* 0x000fc80000000006 */
[----:B------:R-:W0:Y:S02]  /*11c0*/  MUFU.EX2 R5, R6 ;  /* 0x0000000600057308 */ /* 0x000e240000000800 */
[----:B0-----:R-:W-:-:S07]  /*11d0*/  FMUL R2, R2, R5 ;  /* 0x0000000502027220 */ /* 0x001fce0000400000 */
.L_x_136:
[----:B------:R-:W4:Y:S01]  /*11e0*/  LDCU.64 UR4, c[0x0][0x3b0] ;  /* 0x00007600ff0477ac */ /* 0x000f220008000a00 */
[----:B------:R-:W-:Y:S01]  /*11f0*/  FADD R0, R0, R0 ;  /* 0x0000000000007221 */ /* 0x000fe20000000000 */
[----:B------:R-:W5:Y:S01]  /*1200*/  LDCU UR7, c[0x0][0x3a0] ;  /* 0x00007400ff0777ac */ /* 0x000f620008000800 */
[----:B------:R-:W0:Y:S01]  /*1210*/  LDCU UR6, c[0x0][0x384] ;  /* 0x00007080ff0677ac */ /* 0x000e220008000800 */
[----:B----4-:R-:W-:Y:S02]  /*1220*/  UIADD3 UR4, UPT, UPT, UR4, -0x1, URZ ;  /* 0xffffffff04047890 */ /* 0x010fe4000fffe0ff */
[----:B-----5:R-:W-:Y:S02]  /*1230*/  FSETP.GE.AND P0, PT, R0, UR7, PT ;  /* 0x0000000700007c0b */ /* 0x020fe4000bf06000 */
[----:B------:R-:W-:-:S06]  /*1240*/  UIMAD UR4, UR4, UR5, URZ ;  /* 0x00000005040472a4 */ /* 0x000fcc000f8e02ff */
[----:B------:R-:W-:-:S05]  /*1250*/  I2FP.F32.S32 R0, UR4 ;  /* 0x0000000400007c45 */ /* 0x000fca0008201400 */
[----:B0-----:R-:W-:Y:S01]  /*1260*/  FADD R0, R0, UR6 ;  /* 0x0000000600007e21 */ /* 0x001fe20008000000 */
[----:B------:R-:W-:Y:S06]  /*1270*/  @!P0 EXIT ;  /* 0x000000000000894d */ /* 0x000fec0003800000 */
[----:B------:R-:W0:Y:S01]  /*1280*/  LDCU UR4, c[0x0][0x388] ;  /* 0x00007100ff0477ac */ /* 0x000e220008000800 */
[----:B------:R-:W4:Y:S01]  /*1290*/  F2F.F64.F32 R4, R0 ;  /* 0x0000000000047310 */ /* 0x000f220000201800 */
[----:B------:R-:W5:Y:S01]  /*12a0*/  LDC.64 R8, c[0x0][0x3b8] ;  /* 0x0000ee00ff087b82 */ /* 0x000f620000000a00 */
[----:B------:R-:W1:Y:S01]  /*12b0*/  LDCU UR5, c[0x0][0x398] ;  /* 0x00007300ff0577ac */ /* 0x000e620008000800 */
[----:B------:R-:W3:Y:S01]  /*12c0*/  LDCU.64 UR6, c[0x0][0x358] ;  /* 0x00006b00ff0677ac */ /* 0x000ee20008000a00 */
[----:B----4-:R-:W-:-:S04]  /*12d0*/  DADD R4, R4, 0.5 ;  /* 0x3fe0000004047429 */ /* 0x010fc80000000000 */
[----:B0-----:R-:W0:Y:S01]  /*12e0*/  F2F.F64.F32 R6, UR4 ;  /* 0x0000000400067d10 */ /* 0x001e220008201800 */
[----:B------:R-:W4:Y:S07]  /*12f0*/  LDCU UR4, c[0x0][0x3ac] ;  /* 0x00007580ff0477ac */ /* 0x000f2e0008000800 */
[----:B------:R-:W2:Y:S01]  /*1300*/  F2I.F64.TRUNC R4, R4 ;  /* 0x0000000400047311 */ /* 0x000ea2000030d100 */
[----:B0-----:R-:W-:Y:S01]  /*1310*/  DADD R6, R6, 0.5 ;  /* 0x3fe0000006067429 */ /* 0x001fe20000000000 */
[----:B----4-:R-:W-:-:S09]  /*1320*/  UIADD3 UR4, UPT, UPT, UR4, -0x1, URZ ;  /* 0xffffffff04047890 */ /* 0x010fd2000fffe0ff */
[----:B------:R-:W0:Y:S01]  /*1330*/  F2I.F64.TRUNC R6, R6 ;  /* 0x0000000600067311 */ /* 0x000e22000030d100 */
[----:B--2---:R-:W-:Y:S02]  /*1340*/  VIADD R0, R4, UR4 ;  /* 0x0000000404007c36 */ /* 0x004fe40008000000 */
[----:B------:R-:W2:Y:S01]  /*1350*/  LDC.64 R4, c[0x0][0x3c0] ;  /* 0x0000f000ff047b82 */ /* 0x000ea20000000a00 */
[----:B0-----:R-:W-:Y:S01]  /*1360*/  VIADD R3, R6, UR4 ;  /* 0x0000000406037c36 */ /* 0x001fe20008000000 */
[----:B------:R-:W0:Y:S03]  /*1370*/  LDCU UR4, c[0x0][0x380] ;  /* 0x00007000ff0477ac */ /* 0x000e260008000800 */
[----:B-1----:R-:W-:-:S04]  /*1380*/  IMAD R3, R0, UR5, R3 ;  /* 0x0000000500037c24 */ /* 0x002fc8000f8e0203 */
[----:B-----5:R-:W-:-:S05]  /*1390*/  IMAD.WIDE R8, R3, 0x4, R8 ;  /* 0x0000000403087825 */ /* 0x020fca00078e0208 */
[----:B---3--:R-:W0:Y:S01]  /*13a0*/  LDG.E R11, desc[UR6][R8.64] ;  /* 0x00000006080b7981 */ /* 0x008e22000c1e1900 */
[----:B--2---:R-:W-:-:S04]  /*13b0*/  IMAD.WIDE R4, R3, 0x4, R4 ;  /* 0x0000000403047825 */ /* 0x004fc800078e0204 */
[----:B0-----:R-:W-:-:S05]  /*13c0*/  FFMA R11, R2, UR4, R11 ;  /* 0x00000004020b7c23 */ /* 0x001fca000800000b */
[----:B------:R-:W-:Y:S04]  /*13d0*/  STG.E desc[UR6][R8.64], R11 ;  /* 0x0000000b08007986 */ /* 0x000fe8000c101906 */
[----:B------:R-:W2:Y:S02]  /*13e0*/  LDG.E R3, desc[UR6][R4.64] ;  /* 0x0000000604037981 */ /* 0x000ea4000c1e1900 */
[----:B--2---:R-:W-:-:S05]  /*13f0*/  FFMA R3, R2, UR4, R3 ;  /* 0x0000000402037c23 */ /* 0x004fca0008000003 */
[----:B------:R-:W-:Y:S01]  /*1400*/  STG.E desc[UR6][R4.64], R3 ;  /* 0x0000000304007986 */ /* 0x000fe2000c101906 */
[----:B------:R-:W-:Y:S05]  /*1410*/  EXIT ;  /* 0x000000000000794d */ /* 0x000fea0003800000 */
        .weak           $__internal_10_$__cuda_sm20_div_rn_f64_full
        .type           $__internal_10_$__cuda_sm20_div_rn_f64_full,@function
        .size           $__internal_10_$__cuda_sm20_div_rn_f64_full,($__internal_11_$__cuda_sm20_rcp_rn_f32_slowpath - $__internal_10_$__cuda_sm20_div_rn_f64_full)
$__internal_10_$__cuda_sm20_div_rn_f64_full:
[C---:B------:R-:W-:Y:S01]  /*1420*/  FSETP.GEU.AND P0, PT, |R11|.reuse, 1.469367938527859385e-39, PT ;  /* 0x001000000b00780b */ /* 0x040fe20003f0e200 */
[----:B------:R-:W-:Y:S01]  /*1430*/  IMAD.MOV.U32 R7, RZ, RZ, R11 ;  /* 0x000000ffff077224 */ /* 0x000fe200078e000b */
[C---:B------:R-:W-:Y:S02]  /*1440*/  LOP3.LUT R2, R11.reuse, 0x800fffff, RZ, 0xc0, !PT ;  /* 0x800fffff0b027812 */ /* 0x040fe400078ec0ff */
[----:B------:R-:W-:Y:S02]  /*1450*/  MOV R6, R10 ;  /* 0x0000000a00067202 */ /* 0x000fe40000000f00 */
[----:B------:R-:W-:Y:S01]  /*1460*/  LOP3.LUT R3, R2, 0x3ff00000, RZ, 0xfc, !PT ;  /* 0x3ff0000002037812 */ /* 0x000fe200078efcff */
[----:B------:R-:W-:Y:S01]  /*1470*/  IMAD.MOV.U32 R2, RZ, RZ, R10 ;  /* 0x000000ffff027224 */ /* 0x000fe200078e000a */
[----:B------:R-:W-:Y:S02]  /*1480*/  MOV R14, 0x1 ;  /* 0x00000001000e7802 */ /* 0x000fe40000000f00 */
[----:B------:R-:W-:-:S03]  /*1490*/  LOP3.LUT R20, R11, 0x7ff00000, RZ, 0xc0, !PT ;  /* 0x7ff000000b147812 */ /* 0x000fc600078ec0ff */
[----:B------:R-:W-:-:S06]  /*14a0*/  @!P0 DMUL R2, R6, 8.98846567431157953865e+307 ;  /* 0x7fe0000006028828 */ /* 0x000fcc0000000000 */
[----:B------:R-:W0:Y:S02]  /*14b0*/  MUFU.RCP64H R15, R3 ;  /* 0x00000003000f7308 */ /* 0x000e240000001800 */
[----:B0-----:R-:W-:-:S08]  /*14c0*/  DFMA R8, R14, -R2, 1 ;  /* 0x3ff000000e08742b */ /* 0x001fd00000000802 */
[----:B------:R-:W-:-:S08]  /*14d0*/  DFMA R8, R8, R8, R8 ;  /* 0x000000080808722b */ /* 0x000fd00000000008 */
[----:B------:R-:W-:Y:S01]  /*14e0*/  DFMA R14, R14, R8, R14 ;  /* 0x000000080e0e722b */ /* 0x000fe2000000000e */
[----:B------:R-:W-:Y:S02]  /*14f0*/  IMAD.MOV.U32 R9, RZ, RZ, R16 ;  /* 0x000000ffff097224 */ /* 0x000fe400078e0010 */
[----:B------:R-:W-:Y:S01]  /*1500*/  IMAD.MOV.U32 R8, RZ, RZ, R5 ;  /* 0x000000ffff087224 */ /* 0x000fe200078e0005 */
[----:B------:R-:W-:Y:S02]  /*1510*/  MOV R5, 0x1ca00000 ;  /* 0x1ca0000000057802 */ /* 0x000fe40000000f00 */
[----:B------:R-:W-:Y:S02]  /*1520*/  LOP3.LUT R13, R9, 0x7ff00000, RZ, 0xc0, !PT ;  /* 0x7ff00000090d7812 */ /* 0x000fe400078ec0ff */
[----:B------:R-:W-:Y:S01]  /*1530*/  DFMA R16, R14, -R2, 1 ;  /* 0x3ff000000e10742b */ /* 0x000fe20000000802 */
[----:B------:R-:W-:Y:S01]  /*1540*/  IMAD.MOV.U32 R10, RZ, RZ, R8 ;  /* 0x000000ffff0a7224 */ /* 0x000fe200078e0008 */
[----:B------:R-:W-:Y:S01]  /*1550*/  ISETP.GE.U32.AND P1, PT, R13, R20, PT ;  /* 0x000000140d00720c */ /* 0x000fe20003f26070 */
[----:B------:R-:W-:-:S03]  /*1560*/  IMAD.MOV.U32 R21, RZ, RZ, R13 ;  /* 0x000000ffff157224 */ /* 0x000fc600078e000d */
[----:B------:R-:W-:Y:S02]  /*1570*/  SEL R11, R5, 0x63400000, !P1 ;  /* 0x63400000050b7807 */ /* 0x000fe40004800000 */
[----:B------:R-:W-:Y:S01]  /*1580*/  DFMA R14, R14, R16, R14 ;  /* 0x000000100e0e722b */ /* 0x000fe2000000000e */
[----:B------:R-:W-:Y:S02]  /*1590*/  FSETP.GEU.AND P1, PT, |R9|, 1.469367938527859385e-39, PT ;  /* 0x001000000900780b */ /* 0x000fe40003f2e200 */
[----:B------:R-:W-:-:S11]  /*15a0*/  LOP3.LUT R11, R11, 0x800fffff, R9, 0xf8, !PT ;  /* 0x800fffff0b0b7812 */ /* 0x000fd600078ef809 */
[----:B------:R-:W-:Y:S05]  /*15b0*/  @P1 BRA `(.L_x_140) ;  /* 0x0000000000201947 */ /* 0x000fea0003800000 */
[----:B------:R-:W-:-:S04]  /*15c0*/  LOP3.LUT R16, R7, 0x7ff00000, RZ, 0xc0, !PT ;  /* 0x7ff0000007107812 */ /* 0x000fc800078ec0ff */
[----:B------:R-:W-:Y:S02]  /*15d0*/  ISETP.GE.U32.AND P1, PT, R13, R16, PT ;  /* 0x000000100d00720c */ /* 0x000fe40003f26070 */
[----:B------:R-:W-:Y:S02]  /*15e0*/  MOV R16, RZ ;  /* 0x000000ff00107202 */ /* 0x000fe40000000f00 */
[----:B------:R-:W-:-:S04]  /*15f0*/  SEL R17, R5, 0x63400000, !P1 ;  /* 0x6340000005117807 */ /* 0x000fc80004800000 */
[----:B------:R-:W-:-:S04]  /*1600*/  LOP3.LUT R17, R17, 0x80000000, R9, 0xf8, !PT ;  /* 0x8000000011117812 */ /* 0x000fc800078ef809 */
[----:B------:R-:W-:-:S06]  /*1610*/  LOP3.LUT R17, R17, 0x100000, RZ, 0xfc, !PT ;  /* 0x0010000011117812 */ /* 0x000fcc00078efcff */
[----:B------:R-:W-:-:S10]  /*1620*/  DFMA R10, R10, 2, -R16 ;  /* 0x400000000a0a782b */ /* 0x000fd40000000810 */
[----:B------:R-:W-:-:S07]  /*1630*/  LOP3.LUT R21, R11, 0x7ff00000, RZ, 0xc0, !PT ;  /* 0x7ff000000b157812 */ /* 0x000fce00078ec0ff */
.L_x_140:
        /* <DEDUP_REMOVED lines=13> */
[----:B------:R-:W-:-:S04]  /*1710*/  SEL R5, R5, 0x63400000, !P0 ;  /* 0x6340000005057807 */ /* 0x000fc80004000000 */
[----:B------:R-:W-:Y:S01]  /*1720*/  IADD3 R5, PT, PT, -R5, R8, RZ ;  /* 0x0000000805057210 */ /* 0x000fe20007ffe1ff */
[----:B------:R-:W-:-:S04]  /*1730*/  IMAD.MOV.U32 R8, RZ, RZ, RZ ;  /* 0x000000ffff087224 */ /* 0x000fc800078e00ff */
[----:B------:R-:W-:-:S06]  /*1740*/  VIADD R9, R5, 0x7fe00000 ;  /* 0x7fe0000005097836 */ /* 0x000fcc0000000000 */
[----:B------:R-:W-:-:S10]  /*1750*/  DMUL R16, R14, R8 ;  /* 0x000000080e107228 */ /* 0x000fd40000000000 */
[----:B------:R-:W-:-:S13]  /*1760*/  FSETP.GTU.AND P0, PT, |R17|, 1.469367938527859385e-39, PT ;  /* 0x001000001100780b */ /* 0x000fda0003f0c200 */
[----:B------:R-:W-:Y:S05]  /*1770*/  @P0 BRA `(.L_x_142) ;  /* 0x0000000000940947 */ /* 0x000fea0003800000 */
[----:B------:R-:W-:Y:S01]  /*1780*/  DFMA R2, R14, -R2, R10 ;  /* 0x800000020e02722b */ /* 0x000fe2000000000a */
[----:B------:R-:W-:-:S09]  /*1790*/  MOV R8, RZ ;  /* 0x000000ff00087202 */ /* 0x000fd20000000f00 */
        /* <DEDUP_REMOVED lines=14> */
.L_x_141:
[----:B------:R-:W-:-:S14]  /*1880*/  DSETP.NAN.AND P0, PT, R8, R8, PT ;  /* 0x000000080800722a */ /* 0x000fdc0003f08000 */
[----:B------:R-:W-:Y:S05]  /*1890*/  @P0 BRA `(.L_x_143) ;  /* 0x0000000000440947 */ /* 0x000fea0003800000 */
[----:B------:R-:W-:-:S14]  /*18a0*/  DSETP.NAN.AND P0, PT, R6, R6, PT ;  /* 0x000000060600722a */ /* 0x000fdc0003f08000 */
[----:B------:R-:W-:Y:S05]  /*18b0*/  @P0 BRA `(.L_x_144) ;  /* 0x0000000000300947 */ /* 0x000fea0003800000 */
[----:B------:R-:W-:Y:S01]  /*18c0*/  ISETP.NE.AND P0, PT, R21, R20, PT ;  /* 0x000000141500720c */ /* 0x000fe20003f05270 */
[----:B------:R-:W-:Y:S01]  /*18d0*/  IMAD.MOV.U32 R17, RZ, RZ, -0x80000 ;  /* 0xfff80000ff117424 */ /* 0x000fe200078e00ff */
[----:B------:R-:W-:-:S11]  /*18e0*/  MOV R16, 0x0 ;  /* 0x0000000000107802 */ /* 0x000fd60000000f00 */
[----:B------:R-:W-:Y:S05]  /*18f0*/  @!P0 BRA `(.L_x_142) ;  /* 0x0000000000348947 */ /* 0x000fea0003800000 */
[----:B------:R-:W-:Y:S02]  /*1900*/  ISETP.NE.AND P0, PT, R21, 0x7ff00000, PT ;  /* 0x7ff000001500780c */ /* 0x000fe40003f05270 */
[----:B------:R-:W-:Y:S02]  /*1910*/  LOP3.LUT R17, R9, 0x80000000, R7, 0x48, !PT ;  /* 0x8000000009117812 */ /* 0x000fe400078e4807 */
[----:B------:R-:W-:-:S13]  /*1920*/  ISETP.EQ.OR P0, PT, R20, RZ, !P0 ;  /* 0x000000ff1400720c */ /* 0x000fda0004702670 */
[----:B------:R-:W-:Y:S01]  /*1930*/  @P0 LOP3.LUT R2, R17, 0x7ff00000, RZ, 0xfc, !PT ;  /* 0x7ff0000011020812 */ /* 0x000fe200078efcff */
[----:B------:R-:W-:Y:S01]  /*1940*/  @!P0 IMAD.MOV.U32 R16, RZ, RZ, RZ ;  /* 0x000000ffff108224 */ /* 0x000fe200078e00ff */
[----:B------:R-:W-:-:S03]  /*1950*/  @P0 MOV R16, RZ ;  /* 0x000000ff00100202 */ /* 0x000fc60000000f00 */
[----:B------:R-:W-:Y:S01]  /*1960*/  @P0 IMAD.MOV.U32 R17, RZ, RZ, R2 ;  /* 0x000000ffff110224 */ /* 0x000fe200078e0002 */
[----:B------:R-:W-:Y:S06]  /*1970*/  BRA `(.L_x_142) ;  /* 0x0000000000147947 */ /* 0x000fec0003800000 */
.L_x_144:
[----:B------:R-:W-:Y:S01]  /*1980*/  LOP3.LUT R17, R7, 0x80000, RZ, 0xfc, !PT ;  /* 0x0008000007117812 */ /* 0x000fe200078efcff */
[----:B------:R-:W-:Y:S01]  /*1990*/  IMAD.MOV.U32 R16, RZ, RZ, R6 ;  /* 0x000000ffff107224 */ /* 0x000fe200078e0006 */
[----:B------:R-:W-:Y:S06]  /*19a0*/  BRA `(.L_x_142) ;  /* 0x0000000000087947 */ /* 0x000fec0003800000 */
.L_x_143:
[----:B------:R-:W-:Y:S02]  /*19b0*/  LOP3.LUT R17, R9, 0x80000, RZ, 0xfc, !PT ;  /* 0x0008000009117812 */ /* 0x000fe400078efcff */
[----:B------:R-:W-:-:S07]  /*19c0*/  MOV R16, R8 ;  /* 0x0000000800107202 */ /* 0x000fce0000000f00 */
.L_x_142:
[----:B------:R-:W-:Y:S01]  /*19d0*/  MOV R13, 0x0 ;  /* 0x00000000000d7802 */ /* 0x000fe20000000f00 */
[----:B------:R-:W-:Y:S02]  /*19e0*/  IMAD.MOV.U32 R2, RZ, RZ, R16 ;  /* 0x000000ffff027224 */ /* 0x000fe400078e0010 */
[----:B------:R-:W-:Y:S01]  /*19f0*/  IMAD.MOV.U32 R3, RZ, RZ, R17 ;  /* 0x000000ffff037224 */ /* 0x000fe200078e0011 */
[----:B------:R-:W-:Y:S06]  /*1a00*/  RET.REL.NODEC R12 `(_Z10add_sourcefffiiiifffiiiiPfS_) ;  /* 0xffffffe40c7c7950 */ /* 0x000fec0003c3ffff */
        .weak           $__internal_11_$__cuda_sm20_rcp_rn_f32_slowpath
        .type           $__internal_11_$__cuda_sm20_rcp_rn_f32_slowpath,@function
        .size           $__internal_11_$__cuda_sm20_rcp_rn_f32_slowpath,(.L_x_163 - $__internal_11_$__cuda_sm20_rcp_rn_f32_slowpath)
$__internal_11_$__cuda_sm20_rcp_rn_f32_slowpath:
[----:B------:R-:W0:Y:S02]  /*1a10*/  LDC R0, c[0x0][0x3a4] ;  /* 0x0000e900ff007b82 */ /* 0x000e240000000800 */
[----:B0-----:R-:W-:-:S05]  /*1a20*/  IMAD.SHL.U32 R4, R0, 0x2, RZ ;  /* 0x0000000200047824 */ /* 0x001fca00078e00ff */
[----:B------:R-:W-:-:S04]  /*1a30*/  SHF.R.U32.HI R3, RZ, 0x18, R4 ;  /* 0x00000018ff037819 */ /* 0x000fc80000011604 */
[----:B------:R-:W-:-:S13]  /*1a40*/  ISETP.NE.U32.AND P0, PT, R3, RZ, PT ;  /* 0x000000ff0300720c */ /* 0x000fda0003f05070 */
[----:B------:R-:W-:Y:S05]  /*1a50*/  @P0 BRA `(.L_x_145) ;  /* 0x0000000000280947 */ /* 0x000fea0003800000 */
[----:B------:R-:W-:-:S13]  /*1a60*/  ISETP.NE.AND P0, PT, R4, RZ, PT ;  /* 0x000000ff0400720c */ /* 0x000fda0003f05270 */
[----:B------:R2:W3:Y:S01]  /*1a70*/  @!P0 MUFU.RCP R3, R0 ;  /* 0x0000000000038308 */ /* 0x0004e20000001000 */
[----:B------:R-:W-:Y:S05]  /*1a80*/  @!P0 BRA `(.L_x_146) ;  /* 0x0000000000a48947 */ /* 0x000fea0003800000 */
[----:B------:R-:W-:-:S04]  /*1a90*/  FFMA R4, R0, 1.84467440737095516160e+19, RZ ;  /* 0x5f80000000047823 */ /* 0x000fc800000000ff */
[----:B---3--:R-:W2:Y:S02]  /*1aa0*/  MUFU.RCP R3, R4 ;  /* 0x0000000400037308 */ /* 0x008ea40000001000 */
[----:B--2---:R-:W-:-:S04]  /*1ab0*/  FFMA R0, R4, R3, -1 ;  /* 0xbf80000004007423 */ /* 0x004fc80000000003 */
[----:B------:R-:W-:-:S04]  /*1ac0*/  FADD.FTZ R0, -R0, -RZ ;  /* 0x800000ff00007221 */ /* 0x000fc80000010100 */
[----:B------:R-:W-:-:S04]  /*1ad0*/  FFMA R0, R3, R0, R3 ;  /* 0x0000000003007223 */ /* 0x000fc80000000003 */
[----:B------:R-:W-:Y:S01]  /*1ae0*/  FFMA R3, R0, 1.84467440737095516160e+19, RZ ;  /* 0x5f80000000037823 */ /* 0x000fe200000000ff */
[----:B------:R-:W-:Y:S06]  /*1af0*/  BRA `(.L_x_146) ;  /* 0x0000000000887947 */ /* 0x000fec0003800000 */
.L_x_145:
[----:B------:R-:W-:-:S05]  /*1b00*/  VIADD R4, R3, 0xffffff03 ;  /* 0xffffff0303047836 */ /* 0x000fca0000000000 */
[----:B------:R-:W-:-:S13]  /*1b10*/  ISETP.GT.U32.AND P0, PT, R4, 0x1, PT ;  /* 0x000000010400780c */ /* 0x000fda0003f04070 */
[----:B------:R-:W-:Y:S05]  /*1b20*/  @P0 BRA `(.L_x_147) ;  /* 0x0000000000780947 */ /* 0x000fea0003800000 */
[----:B------:R-:W-:Y:S01]  /*1b30*/  LOP3.LUT R5, R0, 0x7fffff, RZ, 0xc0, !PT ;  /* 0x007fffff00057812 */ /* 0x000fe200078ec0ff */
[----:B------:R-:W-:-:S03]  /*1b40*/  HFMA2 R9, -RZ, RZ, 0, 1.78813934326171875e-07 ;  /* 0x00000003ff097431 */ /* 0x000fc600000001ff */
[----:B------:R-:W-:-:S04]  /*1b50*/  LOP3.LUT R5, R5, 0x3f800000, RZ, 0xfc, !PT ;  /* 0x3f80000005057812 */ /* 0x000fc800078efcff */
[----:B------:R-:W0:Y:S01]  /*1b60*/  MUFU.RCP R6, R5 ;  /* 0x0000000500067308 */ /* 0x000e220000001000 */
[----:B------:R-:W-:Y:S01]  /*1b70*/  SHF.L.U32 R10, R9, R4, RZ ;  /* 0x00000004090a7219 */ /* 0x000fe200000006ff */
[----:B0-----:R-:W-:-:S04]  /*1b80*/  FFMA R7, R5, R6, -1 ;  /* 0xbf80000005077423 */ /* 0x001fc80000000006 */
[----:B------:R-:W-:-:S04]  /*1b90*/  FADD.FTZ R7, -R7, -RZ ;  /* 0x800000ff07077221 */ /* 0x000fc80000010100 */
[CCC-:B------:R-:W-:Y:S01]  /*1ba0*/  FFMA.RM R8, R6.reuse, R7.reuse, R6.reuse ;  /* 0x0000000706087223 */ /* 0x1c0fe20000004006 */
[----:B------:R-:W-:-:S04]  /*1bb0*/  FFMA.RP R7, R6, R7, R6 ;  /* 0x0000000706077223 */ /* 0x000fc80000008006 */
[C---:B------:R-:W-:Y:S02]  /*1bc0*/  LOP3.LUT R6, R8.reuse, 0x7fffff, RZ, 0xc0, !PT ;  /* 0x007fffff08067812 */ /* 0x040fe400078ec0ff */
[----:B------:R-:W-:Y:S02]  /*1bd0*/  FSETP.NEU.FTZ.AND P0, PT, R8, R7, PT ;  /* 0x000000070800720b */ /* 0x000fe40003f1d000 */
[----:B------:R-:W-:Y:S02]  /*1be0*/  LOP3.LUT R7, R6, 0x800000, RZ, 0xfc, !PT ;  /* 0x0080000006077812 */ /* 0x000fe400078efcff */
[----:B------:R-:W-:Y:S02]  /*1bf0*/  SEL R6, RZ, 0xffffffff, !P0 ;  /* 0xffffffffff067807 */ /* 0x000fe40004000000 */
[----:B------:R-:W-:-:S03]  /*1c00*/  LOP3.LUT R5, R10, R7, RZ, 0xc0, !PT ;  /* 0x000000070a057212 */ /* 0x000fc600078ec0ff */
[----:B------:R-:W-:Y:S01]  /*1c10*/  IMAD.MOV R6, RZ, RZ, -R6 ;  /* 0x000000ffff067224 */ /* 0x000fe200078e0a06 */
[----:B------:R-:W-:-:S04]  /*1c20*/  SHF.R.U32.HI R5, RZ, R4, R5 ;  /* 0x00000004ff057219 */ /* 0x000fc80000011605 */
[----:B------:R-:W-:Y:S02]  /*1c30*/  LOP3.LUT P1, RZ, R6, R4, R7, 0xf8, !PT ;  /* 0x0000000406ff7212 */ /* 0x000fe4000782f807 */
[C---:B------:R-:W-:Y:S02]  /*1c40*/  LOP3.LUT P0, RZ, R5.reuse, 0x1, RZ, 0xc0, !PT ;  /* 0x0000000105ff7812 */ /* 0x040fe4000780c0ff */
[----:B------:R-:W-:-:S04]  /*1c50*/  LOP3.LUT P2, RZ, R5, 0x2, RZ, 0xc0, !PT ;  /* 0x0000000205ff7812 */ /* 0x000fc8000784c0ff */
[----:B------:R-:W-:Y:S02]  /*1c60*/  PLOP3.LUT P0, PT, P0, P1, P2, 0xe0, 0x0 ;  /* 0x000000000000781c */ /* 0x000fe40000703c20 */
[----:B------:R-:W-:Y:S02]  /*1c70*/  LOP3.LUT P1, RZ, R0, 0x7fffff, RZ, 0xc0, !PT ;  /* 0x007fffff00ff7812 */ /* 0x000fe4000782c0ff */
[----:B------:R-:W-:-:S05]  /*1c80*/  SEL R4, RZ, 0x1, !P0 ;  /* 0x00000001ff047807 */ /* 0x000fca0004000000 */
[----:B------:R-:W-:-:S05]  /*1c90*/  IMAD.MOV R4, RZ, RZ, -R4 ;  /* 0x000000ffff047224 */ /* 0x000fca00078e0a04 */
[----:B------:R-:W-:Y:S02]  /*1ca0*/  ISETP.GE.AND P0, PT, R4, RZ, PT ;  /* 0x000000ff0400720c */ /* 0x000fe40003f06270 */
[----:B------:R-:W-:-:S04]  /*1cb0*/  IADD3 R4, PT, PT, R3, -0xfc, RZ ;  /* 0xffffff0403047810 */ /* 0x000fc80007ffe0ff */
[----:B------:R-:W-:-:S07]  /*1cc0*/  SHF.R.U32.HI R3, RZ, R4, R7 ;  /* 0x00000004ff037219 */ /* 0x000fce0000011607 */
[----:B------:R-:W-:-:S04]  /*1cd0*/  @!P0 VIADD R3, R3, 0x1 ;  /* 0x0000000103038836 */ /* 0x000fc80000000000 */
[----:B------:R-:W-:-:S05]  /*1ce0*/  @!P1 IMAD.SHL.U32 R3, R3, 0x2, RZ ;  /* 0x0000000203039824 */ /* 0x000fca00078e00ff */
[----:B------:R-:W-:Y:S01]  /*1cf0*/  LOP3.LUT R3, R3, 0x80000000, R0, 0xf8, !PT ;  /* 0x8000000003037812 */ /* 0x000fe200078ef800 */
[----:B------:R-:W-:Y:S06]  /*1d00*/  BRA `(.L_x_146) ;  /* 0x0000000000047947 */ /* 0x000fec0003800000 */
.L_x_147:
[----:B------:R0:W1:Y:S02]  /*1d10*/  MUFU.RCP R3, R0 ;  /* 0x0000000000037308 */ /* 0x0000640000001000 */
.L_x_146:
[----:B0123--:R-:W-:Y:S01]  /*1d20*/  MOV R0, R3 ;  /* 0x0000000300007202 */ /* 0x00ffe20000000f00 */
[----:B------:R-:W-:-:S04]  /*1d30*/  IMAD.MOV.U32 R3, RZ, RZ, 0x0 ;  /* 0x00000000ff037424 */ /* 0x000fc800078e00ff */
[----:B------:R-:W-:Y:S05]  /*1d40*/  RET.REL.NODEC R2 `(_Z10add_sourcefffiiiifffiiiiPfS_) ;  /* 0xffffffe002ac7950 */ /* 0x000fea0003c3ffff */
.L_x_148:
        /* <DEDUP_REMOVED lines=11> */
.L_x_163:


//--------------------- .nv.global.init           --------------------------
	.section	.nv.global.init,"aw",@progbits
	.align	16
.nv.global.init:
	.type		__cudart_sin_cos_coeffs,@object
	.size		__cudart_sin_cos_coeffs,(__cudart_i2opi_d - __cudart_sin_cos_coeffs)
__cudart_sin_cos_coeffs:
        /*0000*/ 	.byte	0x46, 0xd2, 0xb0, 0x2c, 0xf1, 0xe5, 0x5a, 0xbe, 0x92, 0xe3, 0xac, 0x69, 0xe3, 0x1d, 0xc7, 0x3e
        /*0010*/ 	.byte	0xa1, 0x62, 0xdb, 0x19, 0xa0, 0x01, 0x2a, 0xbf, 0x18, 0x08, 0x11, 0x11, 0x11, 0x11, 0x81, 0x3f
        /*0020*/ 	.byte	0x54, 0x55, 0x55, 0x55, 0x55, 0x55, 0xc5, 0xbf, 0x00, 0x00, 0x00, 0x00, 0x00, 0x00, 0x00, 0x00
        /*0030*/ 	.byte	0x00, 0x00, 0x00, 0x00, 0x00, 0x00, 0x00, 0x00, 0x64, 0x81, 0xfd, 0x20, 0x83, 0xff, 0xa8, 0xbd
        /*0040*/ 	.byte	0x28, 0x85, 0xef, 0xc1, 0xa7, 0xee, 0x21, 0x3e, 0xd9, 0xe6, 0x06, 0x8e, 0x4f, 0x7e, 0x92, 0xbe
        /*0050*/ 	.byte	0xe9, 0xbc, 0xdd, 0x19, 0xa0, 0x01, 0xfa, 0x3e, 0x47, 0x5d, 0xc1, 0x16, 0x6c, 0xc1, 0x56, 0xbf
        /*0060*/ 	.byte	0x51, 0x55, 0x55, 0x55, 0x55, 0x55, 0xa5, 0x3f, 0x00, 0x00, 0x00, 0x00, 0x00, 0x00, 0xe0, 0xbf
        /*0070*/ 	.byte	0x00, 0x00, 0x00, 0x00, 0x00, 0x00, 0xf0, 0x3f, 0x00, 0x00, 0x00, 0x00, 0x00, 0x00, 0x00, 0x00
	.type		__cudart_i2opi_d,@object
	.size		__cudart_i2opi_d,(.L_2 - __cudart_i2opi_d)
__cudart_i2opi_d:
        /* <DEDUP_REMOVED lines=9> */
.L_2:


//--------------------- .nv.shared.reserved.0     --------------------------
	.section	.nv.shared.reserved.0,"aw",@nobits
	.weak		__nv_reservedSMEM_offset_0_alias
	.size		__nv_reservedSMEM_offset_0_alias, 0, 64
	.other		__nv_reservedSMEM_offset_0_alias,@"STO_CUDA_RESERVED_SHARED STV_DEFAULT"
__nv_reservedSMEM_offset_0_alias:
	.zero		0
	.zero		64


//--------------------- .nv.global                --------------------------
	.section	.nv.global,"aw",@nobits
	.align	4
.nv.global:
	.type		d0,@object
	.size		d0,(.L_0 - d0)
d0:
	.zero		4
.L_0:


//--------------------- .nv.constant0._Z15mute_directwaveiiffffiiiiPfS_S_i --------------------------
	.section	.nv.constant0._Z15mute_directwaveiiffffiiiiPfS_S_i,"a",@progbits
	.sectionflags	@""
	.align	4
.nv.constant0._Z15mute_directwaveiiffffiiiiPfS_S_i:
	.zero		964


//--------------------- .nv.constant0._Z11shot_recordiiiiiiiPfS_ --------------------------
	.section	.nv.constant0._Z11shot_recordiiiiiiiPfS_,"a",@progbits
	.sectionflags	@""
	.align	4
.nv.constant0._Z11shot_recordiiiiiiiPfS_:
	.zero		944


//--------------------- .nv.constant0._Z13initial_coffefiPfS_S_S_i --------------------------
	.section	.nv.constant0._Z13initial_coffefiPfS_S_S_i,"a",@progbits
	.sectionflags	@""
	.align	4
.nv.constant0._Z13initial_coffefiPfS_S_S_i:
	.zero		940


//--------------------- .nv.constant0._Z6get_d0ffiiiPf --------------------------
	.section	.nv.constant0._Z6get_d0ffiiiPf,"a",@progbits
	.sectionflags	@""
	.align	4
.nv.constant0._Z6get_d0ffiiiPf:
	.zero		928


//--------------------- .nv.constant0._Z13update_stressiiiifffPfS_S_S_S_iS_S_S_S_S_S_S_S_S_S_S_S_S_S_iiiib --------------------------
	.section	.nv.constant0._Z13update_stressiiiifffPfS_S_S_S_iS_S_S_S_S_S_S_S_S_S_S_S_S_S_iiiib,"a",@progbits
	.sectionflags	@""
	.align	4
.nv.constant0._Z13update_stressiiiifffPfS_S_S_S_iS_S_S_S_S_S_S_S_S_S_S_S_S_S_iiiib:
	.zero		1105


//--------------------- .nv.constant0._Z10update_veliiiiifffPfS_S_S_S_S_S_S_S_S_ --------------------------
	.section	.nv.constant0._Z10update_veliiiiifffPfS_S_S_S_S_S_S_S_S_,"a",@progbits
	.sectionflags	@""
	.align	4
.nv.constant0._Z10update_veliiiiifffPfS_S_S_S_S_S_S_S_S_:
	.zero		1008


//--------------------- .nv.constant0._Z10add_sourcefffiiiifffiiiiPfS_ --------------------------
	.section	.nv.constant0._Z10add_sourcefffiiiifffiiiiPfS_,"a",@progbits
	.sectionflags	@""
	.align	4
.nv.constant0._Z10add_sourcefffiiiifffiiiiPfS_:
	.zero		968


//--------------------- SYMBOLS --------------------------

	.type		.nv.reservedSmem.offset0,@object
	.size		.nv.reservedSmem.offset0,0x4
